//
// Generated by NVIDIA NVVM Compiler
//
// Compiler Build ID: CL-36424714
// Cuda compilation tools, release 13.0, V13.0.88
// Based on NVVM 20.0.0
//

.version 9.0
.target sm_100
.address_size 64

	// .globl	_Z14bodyForceNaiveP6float4S0_fi
// _ZZ15bodyForceSharedP6float4S0_fiE5s_pos has been demoted
// _ZZ25bodyForceThreadCoarseningP6float4S0_fiE5s_pos has been demoted

.visible .entry _Z14bodyForceNaiveP6float4S0_fi(
	.param .u64 .ptr .align 1 _Z14bodyForceNaiveP6float4S0_fi_param_0,
	.param .u64 .ptr .align 1 _Z14bodyForceNaiveP6float4S0_fi_param_1,
	.param .f32 _Z14bodyForceNaiveP6float4S0_fi_param_2,
	.param .u32 _Z14bodyForceNaiveP6float4S0_fi_param_3
)
{
	.reg .pred 	%p<9>;
	.reg .b32 	%r<19>;
	.reg .b32 	%f<183>;
	.reg .b64 	%rd<17>;

	ld.param.u64 	%rd7, [_Z14bodyForceNaiveP6float4S0_fi_param_0];
	ld.param.u64 	%rd6, [_Z14bodyForceNaiveP6float4S0_fi_param_1];
	ld.param.f32 	%f31, [_Z14bodyForceNaiveP6float4S0_fi_param_2];
	ld.param.u32 	%r10, [_Z14bodyForceNaiveP6float4S0_fi_param_3];
	cvta.to.global.u64 	%rd1, %rd7;
	mov.u32 	%r11, %ctaid.x;
	mov.u32 	%r12, %ntid.x;
	mov.u32 	%r13, %tid.x;
	mad.lo.s32 	%r1, %r11, %r12, %r13;
	setp.ge.s32 	%p1, %r1, %r10;
	@%p1 bra 	$L__BB0_11;
	mul.wide.s32 	%rd8, %r1, 16;
	add.s64 	%rd2, %rd1, %rd8;
	.pragma "used_bytes_mask 4095";
	ld.global.v4.f32 	{%f1, %f2, %f3, %f33}, [%rd2];
	setp.lt.s32 	%p2, %r10, 1;
	mov.f32 	%f180, 0f00000000;
	mov.f32 	%f181, %f180;
	mov.f32 	%f182, %f180;
	@%p2 bra 	$L__BB0_10;
	and.b32  	%r2, %r10, 3;
	setp.lt.u32 	%p3, %r10, 4;
	mov.f32 	%f182, 0f00000000;
	mov.b32 	%r18, 0;
	mov.f32 	%f181, %f182;
	mov.f32 	%f180, %f182;
	@%p3 bra 	$L__BB0_5;
	and.b32  	%r18, %r10, 2147483644;
	neg.s32 	%r16, %r18;
	add.s64 	%rd16, %rd1, 32;
	mov.f32 	%f182, 0f00000000;
$L__BB0_4:
	.pragma "nounroll";
	ld.global.v4.f32 	{%f37, %f38, %f39, %f40}, [%rd16+-32];
	sub.f32 	%f41, %f37, %f1;
	sub.f32 	%f42, %f38, %f2;
	sub.f32 	%f43, %f39, %f3;
	mul.f32 	%f44, %f42, %f42;
	fma.rn.f32 	%f45, %f41, %f41, %f44;
	fma.rn.f32 	%f46, %f43, %f43, %f45;
	add.f32 	%f47, %f46, 0f3089705F;
	rsqrt.approx.f32 	%f48, %f47;
	mul.f32 	%f49, %f48, %f48;
	mul.f32 	%f50, %f48, %f49;
	mul.f32 	%f51, %f40, %f50;
	fma.rn.f32 	%f52, %f41, %f51, %f181;
	fma.rn.f32 	%f53, %f42, %f51, %f180;
	fma.rn.f32 	%f54, %f43, %f51, %f182;
	ld.global.v4.f32 	{%f55, %f56, %f57, %f58}, [%rd16+-16];
	sub.f32 	%f59, %f55, %f1;
	sub.f32 	%f60, %f56, %f2;
	sub.f32 	%f61, %f57, %f3;
	mul.f32 	%f62, %f60, %f60;
	fma.rn.f32 	%f63, %f59, %f59, %f62;
	fma.rn.f32 	%f64, %f61, %f61, %f63;
	add.f32 	%f65, %f64, 0f3089705F;
	rsqrt.approx.f32 	%f66, %f65;
	mul.f32 	%f67, %f66, %f66;
	mul.f32 	%f68, %f66, %f67;
	mul.f32 	%f69, %f58, %f68;
	fma.rn.f32 	%f70, %f59, %f69, %f52;
	fma.rn.f32 	%f71, %f60, %f69, %f53;
	fma.rn.f32 	%f72, %f61, %f69, %f54;
	ld.global.v4.f32 	{%f73, %f74, %f75, %f76}, [%rd16];
	sub.f32 	%f77, %f73, %f1;
	sub.f32 	%f78, %f74, %f2;
	sub.f32 	%f79, %f75, %f3;
	mul.f32 	%f80, %f78, %f78;
	fma.rn.f32 	%f81, %f77, %f77, %f80;
	fma.rn.f32 	%f82, %f79, %f79, %f81;
	add.f32 	%f83, %f82, 0f3089705F;
	rsqrt.approx.f32 	%f84, %f83;
	mul.f32 	%f85, %f84, %f84;
	mul.f32 	%f86, %f84, %f85;
	mul.f32 	%f87, %f76, %f86;
	fma.rn.f32 	%f88, %f77, %f87, %f70;
	fma.rn.f32 	%f89, %f78, %f87, %f71;
	fma.rn.f32 	%f90, %f79, %f87, %f72;
	ld.global.v4.f32 	{%f91, %f92, %f93, %f94}, [%rd16+16];
	sub.f32 	%f95, %f91, %f1;
	sub.f32 	%f96, %f92, %f2;
	sub.f32 	%f97, %f93, %f3;
	mul.f32 	%f98, %f96, %f96;
	fma.rn.f32 	%f99, %f95, %f95, %f98;
	fma.rn.f32 	%f100, %f97, %f97, %f99;
	add.f32 	%f101, %f100, 0f3089705F;
	rsqrt.approx.f32 	%f102, %f101;
	mul.f32 	%f103, %f102, %f102;
	mul.f32 	%f104, %f102, %f103;
	mul.f32 	%f105, %f94, %f104;
	fma.rn.f32 	%f181, %f95, %f105, %f88;
	fma.rn.f32 	%f180, %f96, %f105, %f89;
	fma.rn.f32 	%f182, %f97, %f105, %f90;
	add.s32 	%r16, %r16, 4;
	add.s64 	%rd16, %rd16, 64;
	setp.ne.s32 	%p4, %r16, 0;
	@%p4 bra 	$L__BB0_4;
$L__BB0_5:
	setp.eq.s32 	%p5, %r2, 0;
	@%p5 bra 	$L__BB0_10;
	setp.eq.s32 	%p6, %r2, 1;
	@%p6 bra 	$L__BB0_8;
	mul.wide.u32 	%rd9, %r18, 16;
	add.s64 	%rd10, %rd1, %rd9;
	ld.global.v4.f32 	{%f107, %f108, %f109, %f110}, [%rd10];
	sub.f32 	%f111, %f107, %f1;
	sub.f32 	%f112, %f108, %f2;
	sub.f32 	%f113, %f109, %f3;
	mul.f32 	%f114, %f112, %f112;
	fma.rn.f32 	%f115, %f111, %f111, %f114;
	fma.rn.f32 	%f116, %f113, %f113, %f115;
	add.f32 	%f117, %f116, 0f3089705F;
	rsqrt.approx.f32 	%f118, %f117;
	mul.f32 	%f119, %f118, %f118;
	mul.f32 	%f120, %f118, %f119;
	mul.f32 	%f121, %f110, %f120;
	fma.rn.f32 	%f122, %f111, %f121, %f181;
	fma.rn.f32 	%f123, %f112, %f121, %f180;
	fma.rn.f32 	%f124, %f113, %f121, %f182;
	ld.global.v4.f32 	{%f125, %f126, %f127, %f128}, [%rd10+16];
	sub.f32 	%f129, %f125, %f1;
	sub.f32 	%f130, %f126, %f2;
	sub.f32 	%f131, %f127, %f3;
	mul.f32 	%f132, %f130, %f130;
	fma.rn.f32 	%f133, %f129, %f129, %f132;
	fma.rn.f32 	%f134, %f131, %f131, %f133;
	add.f32 	%f135, %f134, 0f3089705F;
	rsqrt.approx.f32 	%f136, %f135;
	mul.f32 	%f137, %f136, %f136;
	mul.f32 	%f138, %f136, %f137;
	mul.f32 	%f139, %f128, %f138;
	fma.rn.f32 	%f181, %f129, %f139, %f122;
	fma.rn.f32 	%f180, %f130, %f139, %f123;
	fma.rn.f32 	%f182, %f131, %f139, %f124;
	add.s32 	%r18, %r18, 2;
$L__BB0_8:
	and.b32  	%r15, %r10, 1;
	setp.eq.b32 	%p7, %r15, 1;
	not.pred 	%p8, %p7;
	@%p8 bra 	$L__BB0_10;
	mul.wide.u32 	%rd11, %r18, 16;
	add.s64 	%rd12, %rd1, %rd11;
	ld.global.v4.f32 	{%f140, %f141, %f142, %f143}, [%rd12];
	sub.f32 	%f144, %f140, %f1;
	sub.f32 	%f145, %f141, %f2;
	sub.f32 	%f146, %f142, %f3;
	mul.f32 	%f147, %f145, %f145;
	fma.rn.f32 	%f148, %f144, %f144, %f147;
	fma.rn.f32 	%f149, %f146, %f146, %f148;
	add.f32 	%f150, %f149, 0f3089705F;
	rsqrt.approx.f32 	%f151, %f150;
	mul.f32 	%f152, %f151, %f151;
	mul.f32 	%f153, %f151, %f152;
	mul.f32 	%f154, %f143, %f153;
	fma.rn.f32 	%f181, %f144, %f154, %f181;
	fma.rn.f32 	%f180, %f145, %f154, %f180;
	fma.rn.f32 	%f182, %f146, %f154, %f182;
$L__BB0_10:
	cvta.to.global.u64 	%rd13, %rd6;
	add.s64 	%rd15, %rd13, %rd8;
	ld.global.v4.f32 	{%f155, %f156, %f157, %f158}, [%rd15];
	fma.rn.f32 	%f159, %f31, %f181, %f155;
	fma.rn.f32 	%f160, %f31, %f180, %f156;
	fma.rn.f32 	%f161, %f31, %f182, %f157;
	fma.rn.f32 	%f162, %f31, %f159, %f1;
	fma.rn.f32 	%f163, %f31, %f160, %f2;
	fma.rn.f32 	%f164, %f31, %f161, %f3;
	st.global.v2.f32 	[%rd2], {%f162, %f163};
	st.global.f32 	[%rd2+8], %f164;
	st.global.v4.f32 	[%rd15], {%f159, %f160, %f161, %f158};
$L__BB0_11:
	ret;

}
	// .globl	_Z15bodyForceSharedP6float4S0_fi
.visible .entry _Z15bodyForceSharedP6float4S0_fi(
	.param .u64 .ptr .align 1 _Z15bodyForceSharedP6float4S0_fi_param_0,
	.param .u64 .ptr .align 1 _Z15bodyForceSharedP6float4S0_fi_param_1,
	.param .f32 _Z15bodyForceSharedP6float4S0_fi_param_2,
	.param .u32 _Z15bodyForceSharedP6float4S0_fi_param_3
)
{
	.reg .pred 	%p<5>;
	.reg .b32 	%r<17>;
	.reg .b32 	%f<4653>;
	.reg .b64 	%rd<11>;
	// demoted variable
	.shared .align 16 .b8 _ZZ15bodyForceSharedP6float4S0_fiE5s_pos[4096];
	ld.param.u64 	%rd4, [_Z15bodyForceSharedP6float4S0_fi_param_0];
	ld.param.u64 	%rd3, [_Z15bodyForceSharedP6float4S0_fi_param_1];
	ld.param.f32 	%f23, [_Z15bodyForceSharedP6float4S0_fi_param_2];
	ld.param.u32 	%r10, [_Z15bodyForceSharedP6float4S0_fi_param_3];
	cvta.to.global.u64 	%rd1, %rd4;
	mov.u32 	%r15, %tid.x;
	mov.u32 	%r11, %ctaid.x;
	mov.u32 	%r2, %ntid.x;
	mad.lo.s32 	%r3, %r11, %r2, %r15;
	setp.ge.s32 	%p1, %r3, %r10;
	mul.wide.s32 	%rd5, %r3, 16;
	add.s64 	%rd2, %rd1, %rd5;
	mov.f32 	%f4642, 0f00000000;
	mov.f32 	%f4643, %f4642;
	mov.f32 	%f4644, %f4642;
	mov.f32 	%f4645, %f4642;
	@%p1 bra 	$L__BB1_2;
	ld.global.v4.f32 	{%f4642, %f4643, %f4644, %f4645}, [%rd2];
$L__BB1_2:
	mov.u32 	%r12, %nctaid.x;
	shl.b32 	%r13, %r15, 4;
	mov.u32 	%r14, _ZZ15bodyForceSharedP6float4S0_fiE5s_pos;
	add.s32 	%r4, %r14, %r13;
	neg.s32 	%r16, %r12;
	mov.f32 	%f4646, 0f00000000;
	mov.f32 	%f4647, %f4646;
	mov.f32 	%f4648, %f4646;
$L__BB1_3:
	setp.ge.s32 	%p2, %r15, %r10;
	mov.f32 	%f4649, 0f00000000;
	mov.f32 	%f4650, %f4649;
	mov.f32 	%f4651, %f4649;
	mov.f32 	%f4652, %f4649;
	@%p2 bra 	$L__BB1_5;
	mul.wide.s32 	%rd6, %r15, 16;
	add.s64 	%rd7, %rd1, %rd6;
	ld.global.v4.f32 	{%f4649, %f4650, %f4651, %f4652}, [%rd7];
$L__BB1_5:
	st.shared.v4.f32 	[%r4], {%f4649, %f4650, %f4651, %f4652};
	bar.sync 	0;
	ld.shared.v4.f32 	{%f27, %f28, %f29, %f30}, [_ZZ15bodyForceSharedP6float4S0_fiE5s_pos];
	sub.f32 	%f31, %f27, %f4642;
	sub.f32 	%f32, %f28, %f4643;
	sub.f32 	%f33, %f29, %f4644;
	mul.f32 	%f34, %f32, %f32;
	fma.rn.f32 	%f35, %f31, %f31, %f34;
	fma.rn.f32 	%f36, %f33, %f33, %f35;
	add.f32 	%f37, %f36, 0f3089705F;
	rsqrt.approx.f32 	%f38, %f37;
	mul.f32 	%f39, %f38, %f38;
	mul.f32 	%f40, %f38, %f39;
	mul.f32 	%f41, %f30, %f40;
	fma.rn.f32 	%f42, %f31, %f41, %f4646;
	fma.rn.f32 	%f43, %f32, %f41, %f4647;
	fma.rn.f32 	%f44, %f33, %f41, %f4648;
	ld.shared.v4.f32 	{%f45, %f46, %f47, %f48}, [_ZZ15bodyForceSharedP6float4S0_fiE5s_pos+16];
	sub.f32 	%f49, %f45, %f4642;
	sub.f32 	%f50, %f46, %f4643;
	sub.f32 	%f51, %f47, %f4644;
	mul.f32 	%f52, %f50, %f50;
	fma.rn.f32 	%f53, %f49, %f49, %f52;
	fma.rn.f32 	%f54, %f51, %f51, %f53;
	add.f32 	%f55, %f54, 0f3089705F;
	rsqrt.approx.f32 	%f56, %f55;
	mul.f32 	%f57, %f56, %f56;
	mul.f32 	%f58, %f56, %f57;
	mul.f32 	%f59, %f48, %f58;
	fma.rn.f32 	%f60, %f49, %f59, %f42;
	fma.rn.f32 	%f61, %f50, %f59, %f43;
	fma.rn.f32 	%f62, %f51, %f59, %f44;
	ld.shared.v4.f32 	{%f63, %f64, %f65, %f66}, [_ZZ15bodyForceSharedP6float4S0_fiE5s_pos+32];
	sub.f32 	%f67, %f63, %f4642;
	sub.f32 	%f68, %f64, %f4643;
	sub.f32 	%f69, %f65, %f4644;
	mul.f32 	%f70, %f68, %f68;
	fma.rn.f32 	%f71, %f67, %f67, %f70;
	fma.rn.f32 	%f72, %f69, %f69, %f71;
	add.f32 	%f73, %f72, 0f3089705F;
	rsqrt.approx.f32 	%f74, %f73;
	mul.f32 	%f75, %f74, %f74;
	mul.f32 	%f76, %f74, %f75;
	mul.f32 	%f77, %f66, %f76;
	fma.rn.f32 	%f78, %f67, %f77, %f60;
	fma.rn.f32 	%f79, %f68, %f77, %f61;
	fma.rn.f32 	%f80, %f69, %f77, %f62;
	ld.shared.v4.f32 	{%f81, %f82, %f83, %f84}, [_ZZ15bodyForceSharedP6float4S0_fiE5s_pos+48];
	sub.f32 	%f85, %f81, %f4642;
	sub.f32 	%f86, %f82, %f4643;
	sub.f32 	%f87, %f83, %f4644;
	mul.f32 	%f88, %f86, %f86;
	fma.rn.f32 	%f89, %f85, %f85, %f88;
	fma.rn.f32 	%f90, %f87, %f87, %f89;
	add.f32 	%f91, %f90, 0f3089705F;
	rsqrt.approx.f32 	%f92, %f91;
	mul.f32 	%f93, %f92, %f92;
	mul.f32 	%f94, %f92, %f93;
	mul.f32 	%f95, %f84, %f94;
	fma.rn.f32 	%f96, %f85, %f95, %f78;
	fma.rn.f32 	%f97, %f86, %f95, %f79;
	fma.rn.f32 	%f98, %f87, %f95, %f80;
	ld.shared.v4.f32 	{%f99, %f100, %f101, %f102}, [_ZZ15bodyForceSharedP6float4S0_fiE5s_pos+64];
	sub.f32 	%f103, %f99, %f4642;
	sub.f32 	%f104, %f100, %f4643;
	sub.f32 	%f105, %f101, %f4644;
	mul.f32 	%f106, %f104, %f104;
	fma.rn.f32 	%f107, %f103, %f103, %f106;
	fma.rn.f32 	%f108, %f105, %f105, %f107;
	add.f32 	%f109, %f108, 0f3089705F;
	rsqrt.approx.f32 	%f110, %f109;
	mul.f32 	%f111, %f110, %f110;
	mul.f32 	%f112, %f110, %f111;
	mul.f32 	%f113, %f102, %f112;
	fma.rn.f32 	%f114, %f103, %f113, %f96;
	fma.rn.f32 	%f115, %f104, %f113, %f97;
	fma.rn.f32 	%f116, %f105, %f113, %f98;
	ld.shared.v4.f32 	{%f117, %f118, %f119, %f120}, [_ZZ15bodyForceSharedP6float4S0_fiE5s_pos+80];
	sub.f32 	%f121, %f117, %f4642;
	sub.f32 	%f122, %f118, %f4643;
	sub.f32 	%f123, %f119, %f4644;
	mul.f32 	%f124, %f122, %f122;
	fma.rn.f32 	%f125, %f121, %f121, %f124;
	fma.rn.f32 	%f126, %f123, %f123, %f125;
	add.f32 	%f127, %f126, 0f3089705F;
	rsqrt.approx.f32 	%f128, %f127;
	mul.f32 	%f129, %f128, %f128;
	mul.f32 	%f130, %f128, %f129;
	mul.f32 	%f131, %f120, %f130;
	fma.rn.f32 	%f132, %f121, %f131, %f114;
	fma.rn.f32 	%f133, %f122, %f131, %f115;
	fma.rn.f32 	%f134, %f123, %f131, %f116;
	ld.shared.v4.f32 	{%f135, %f136, %f137, %f138}, [_ZZ15bodyForceSharedP6float4S0_fiE5s_pos+96];
	sub.f32 	%f139, %f135, %f4642;
	sub.f32 	%f140, %f136, %f4643;
	sub.f32 	%f141, %f137, %f4644;
	mul.f32 	%f142, %f140, %f140;
	fma.rn.f32 	%f143, %f139, %f139, %f142;
	fma.rn.f32 	%f144, %f141, %f141, %f143;
	add.f32 	%f145, %f144, 0f3089705F;
	rsqrt.approx.f32 	%f146, %f145;
	mul.f32 	%f147, %f146, %f146;
	mul.f32 	%f148, %f146, %f147;
	mul.f32 	%f149, %f138, %f148;
	fma.rn.f32 	%f150, %f139, %f149, %f132;
	fma.rn.f32 	%f151, %f140, %f149, %f133;
	fma.rn.f32 	%f152, %f141, %f149, %f134;
	ld.shared.v4.f32 	{%f153, %f154, %f155, %f156}, [_ZZ15bodyForceSharedP6float4S0_fiE5s_pos+112];
	sub.f32 	%f157, %f153, %f4642;
	sub.f32 	%f158, %f154, %f4643;
	sub.f32 	%f159, %f155, %f4644;
	mul.f32 	%f160, %f158, %f158;
	fma.rn.f32 	%f161, %f157, %f157, %f160;
	fma.rn.f32 	%f162, %f159, %f159, %f161;
	add.f32 	%f163, %f162, 0f3089705F;
	rsqrt.approx.f32 	%f164, %f163;
	mul.f32 	%f165, %f164, %f164;
	mul.f32 	%f166, %f164, %f165;
	mul.f32 	%f167, %f156, %f166;
	fma.rn.f32 	%f168, %f157, %f167, %f150;
	fma.rn.f32 	%f169, %f158, %f167, %f151;
	fma.rn.f32 	%f170, %f159, %f167, %f152;
	ld.shared.v4.f32 	{%f171, %f172, %f173, %f174}, [_ZZ15bodyForceSharedP6float4S0_fiE5s_pos+128];
	sub.f32 	%f175, %f171, %f4642;
	sub.f32 	%f176, %f172, %f4643;
	sub.f32 	%f177, %f173, %f4644;
	mul.f32 	%f178, %f176, %f176;
	fma.rn.f32 	%f179, %f175, %f175, %f178;
	fma.rn.f32 	%f180, %f177, %f177, %f179;
	add.f32 	%f181, %f180, 0f3089705F;
	rsqrt.approx.f32 	%f182, %f181;
	mul.f32 	%f183, %f182, %f182;
	mul.f32 	%f184, %f182, %f183;
	mul.f32 	%f185, %f174, %f184;
	fma.rn.f32 	%f186, %f175, %f185, %f168;
	fma.rn.f32 	%f187, %f176, %f185, %f169;
	fma.rn.f32 	%f188, %f177, %f185, %f170;
	ld.shared.v4.f32 	{%f189, %f190, %f191, %f192}, [_ZZ15bodyForceSharedP6float4S0_fiE5s_pos+144];
	sub.f32 	%f193, %f189, %f4642;
	sub.f32 	%f194, %f190, %f4643;
	sub.f32 	%f195, %f191, %f4644;
	mul.f32 	%f196, %f194, %f194;
	fma.rn.f32 	%f197, %f193, %f193, %f196;
	fma.rn.f32 	%f198, %f195, %f195, %f197;
	add.f32 	%f199, %f198, 0f3089705F;
	rsqrt.approx.f32 	%f200, %f199;
	mul.f32 	%f201, %f200, %f200;
	mul.f32 	%f202, %f200, %f201;
	mul.f32 	%f203, %f192, %f202;
	fma.rn.f32 	%f204, %f193, %f203, %f186;
	fma.rn.f32 	%f205, %f194, %f203, %f187;
	fma.rn.f32 	%f206, %f195, %f203, %f188;
	ld.shared.v4.f32 	{%f207, %f208, %f209, %f210}, [_ZZ15bodyForceSharedP6float4S0_fiE5s_pos+160];
	sub.f32 	%f211, %f207, %f4642;
	sub.f32 	%f212, %f208, %f4643;
	sub.f32 	%f213, %f209, %f4644;
	mul.f32 	%f214, %f212, %f212;
	fma.rn.f32 	%f215, %f211, %f211, %f214;
	fma.rn.f32 	%f216, %f213, %f213, %f215;
	add.f32 	%f217, %f216, 0f3089705F;
	rsqrt.approx.f32 	%f218, %f217;
	mul.f32 	%f219, %f218, %f218;
	mul.f32 	%f220, %f218, %f219;
	mul.f32 	%f221, %f210, %f220;
	fma.rn.f32 	%f222, %f211, %f221, %f204;
	fma.rn.f32 	%f223, %f212, %f221, %f205;
	fma.rn.f32 	%f224, %f213, %f221, %f206;
	ld.shared.v4.f32 	{%f225, %f226, %f227, %f228}, [_ZZ15bodyForceSharedP6float4S0_fiE5s_pos+176];
	sub.f32 	%f229, %f225, %f4642;
	sub.f32 	%f230, %f226, %f4643;
	sub.f32 	%f231, %f227, %f4644;
	mul.f32 	%f232, %f230, %f230;
	fma.rn.f32 	%f233, %f229, %f229, %f232;
	fma.rn.f32 	%f234, %f231, %f231, %f233;
	add.f32 	%f235, %f234, 0f3089705F;
	rsqrt.approx.f32 	%f236, %f235;
	mul.f32 	%f237, %f236, %f236;
	mul.f32 	%f238, %f236, %f237;
	mul.f32 	%f239, %f228, %f238;
	fma.rn.f32 	%f240, %f229, %f239, %f222;
	fma.rn.f32 	%f241, %f230, %f239, %f223;
	fma.rn.f32 	%f242, %f231, %f239, %f224;
	ld.shared.v4.f32 	{%f243, %f244, %f245, %f246}, [_ZZ15bodyForceSharedP6float4S0_fiE5s_pos+192];
	sub.f32 	%f247, %f243, %f4642;
	sub.f32 	%f248, %f244, %f4643;
	sub.f32 	%f249, %f245, %f4644;
	mul.f32 	%f250, %f248, %f248;
	fma.rn.f32 	%f251, %f247, %f247, %f250;
	fma.rn.f32 	%f252, %f249, %f249, %f251;
	add.f32 	%f253, %f252, 0f3089705F;
	rsqrt.approx.f32 	%f254, %f253;
	mul.f32 	%f255, %f254, %f254;
	mul.f32 	%f256, %f254, %f255;
	mul.f32 	%f257, %f246, %f256;
	fma.rn.f32 	%f258, %f247, %f257, %f240;
	fma.rn.f32 	%f259, %f248, %f257, %f241;
	fma.rn.f32 	%f260, %f249, %f257, %f242;
	ld.shared.v4.f32 	{%f261, %f262, %f263, %f264}, [_ZZ15bodyForceSharedP6float4S0_fiE5s_pos+208];
	sub.f32 	%f265, %f261, %f4642;
	sub.f32 	%f266, %f262, %f4643;
	sub.f32 	%f267, %f263, %f4644;
	mul.f32 	%f268, %f266, %f266;
	fma.rn.f32 	%f269, %f265, %f265, %f268;
	fma.rn.f32 	%f270, %f267, %f267, %f269;
	add.f32 	%f271, %f270, 0f3089705F;
	rsqrt.approx.f32 	%f272, %f271;
	mul.f32 	%f273, %f272, %f272;
	mul.f32 	%f274, %f272, %f273;
	mul.f32 	%f275, %f264, %f274;
	fma.rn.f32 	%f276, %f265, %f275, %f258;
	fma.rn.f32 	%f277, %f266, %f275, %f259;
	fma.rn.f32 	%f278, %f267, %f275, %f260;
	ld.shared.v4.f32 	{%f279, %f280, %f281, %f282}, [_ZZ15bodyForceSharedP6float4S0_fiE5s_pos+224];
	sub.f32 	%f283, %f279, %f4642;
	sub.f32 	%f284, %f280, %f4643;
	sub.f32 	%f285, %f281, %f4644;
	mul.f32 	%f286, %f284, %f284;
	fma.rn.f32 	%f287, %f283, %f283, %f286;
	fma.rn.f32 	%f288, %f285, %f285, %f287;
	add.f32 	%f289, %f288, 0f3089705F;
	rsqrt.approx.f32 	%f290, %f289;
	mul.f32 	%f291, %f290, %f290;
	mul.f32 	%f292, %f290, %f291;
	mul.f32 	%f293, %f282, %f292;
	fma.rn.f32 	%f294, %f283, %f293, %f276;
	fma.rn.f32 	%f295, %f284, %f293, %f277;
	fma.rn.f32 	%f296, %f285, %f293, %f278;
	ld.shared.v4.f32 	{%f297, %f298, %f299, %f300}, [_ZZ15bodyForceSharedP6float4S0_fiE5s_pos+240];
	sub.f32 	%f301, %f297, %f4642;
	sub.f32 	%f302, %f298, %f4643;
	sub.f32 	%f303, %f299, %f4644;
	mul.f32 	%f304, %f302, %f302;
	fma.rn.f32 	%f305, %f301, %f301, %f304;
	fma.rn.f32 	%f306, %f303, %f303, %f305;
	add.f32 	%f307, %f306, 0f3089705F;
	rsqrt.approx.f32 	%f308, %f307;
	mul.f32 	%f309, %f308, %f308;
	mul.f32 	%f310, %f308, %f309;
	mul.f32 	%f311, %f300, %f310;
	fma.rn.f32 	%f312, %f301, %f311, %f294;
	fma.rn.f32 	%f313, %f302, %f311, %f295;
	fma.rn.f32 	%f314, %f303, %f311, %f296;
	ld.shared.v4.f32 	{%f315, %f316, %f317, %f318}, [_ZZ15bodyForceSharedP6float4S0_fiE5s_pos+256];
	sub.f32 	%f319, %f315, %f4642;
	sub.f32 	%f320, %f316, %f4643;
	sub.f32 	%f321, %f317, %f4644;
	mul.f32 	%f322, %f320, %f320;
	fma.rn.f32 	%f323, %f319, %f319, %f322;
	fma.rn.f32 	%f324, %f321, %f321, %f323;
	add.f32 	%f325, %f324, 0f3089705F;
	rsqrt.approx.f32 	%f326, %f325;
	mul.f32 	%f327, %f326, %f326;
	mul.f32 	%f328, %f326, %f327;
	mul.f32 	%f329, %f318, %f328;
	fma.rn.f32 	%f330, %f319, %f329, %f312;
	fma.rn.f32 	%f331, %f320, %f329, %f313;
	fma.rn.f32 	%f332, %f321, %f329, %f314;
	ld.shared.v4.f32 	{%f333, %f334, %f335, %f336}, [_ZZ15bodyForceSharedP6float4S0_fiE5s_pos+272];
	sub.f32 	%f337, %f333, %f4642;
	sub.f32 	%f338, %f334, %f4643;
	sub.f32 	%f339, %f335, %f4644;
	mul.f32 	%f340, %f338, %f338;
	fma.rn.f32 	%f341, %f337, %f337, %f340;
	fma.rn.f32 	%f342, %f339, %f339, %f341;
	add.f32 	%f343, %f342, 0f3089705F;
	rsqrt.approx.f32 	%f344, %f343;
	mul.f32 	%f345, %f344, %f344;
	mul.f32 	%f346, %f344, %f345;
	mul.f32 	%f347, %f336, %f346;
	fma.rn.f32 	%f348, %f337, %f347, %f330;
	fma.rn.f32 	%f349, %f338, %f347, %f331;
	fma.rn.f32 	%f350, %f339, %f347, %f332;
	ld.shared.v4.f32 	{%f351, %f352, %f353, %f354}, [_ZZ15bodyForceSharedP6float4S0_fiE5s_pos+288];
	sub.f32 	%f355, %f351, %f4642;
	sub.f32 	%f356, %f352, %f4643;
	sub.f32 	%f357, %f353, %f4644;
	mul.f32 	%f358, %f356, %f356;
	fma.rn.f32 	%f359, %f355, %f355, %f358;
	fma.rn.f32 	%f360, %f357, %f357, %f359;
	add.f32 	%f361, %f360, 0f3089705F;
	rsqrt.approx.f32 	%f362, %f361;
	mul.f32 	%f363, %f362, %f362;
	mul.f32 	%f364, %f362, %f363;
	mul.f32 	%f365, %f354, %f364;
	fma.rn.f32 	%f366, %f355, %f365, %f348;
	fma.rn.f32 	%f367, %f356, %f365, %f349;
	fma.rn.f32 	%f368, %f357, %f365, %f350;
	ld.shared.v4.f32 	{%f369, %f370, %f371, %f372}, [_ZZ15bodyForceSharedP6float4S0_fiE5s_pos+304];
	sub.f32 	%f373, %f369, %f4642;
	sub.f32 	%f374, %f370, %f4643;
	sub.f32 	%f375, %f371, %f4644;
	mul.f32 	%f376, %f374, %f374;
	fma.rn.f32 	%f377, %f373, %f373, %f376;
	fma.rn.f32 	%f378, %f375, %f375, %f377;
	add.f32 	%f379, %f378, 0f3089705F;
	rsqrt.approx.f32 	%f380, %f379;
	mul.f32 	%f381, %f380, %f380;
	mul.f32 	%f382, %f380, %f381;
	mul.f32 	%f383, %f372, %f382;
	fma.rn.f32 	%f384, %f373, %f383, %f366;
	fma.rn.f32 	%f385, %f374, %f383, %f367;
	fma.rn.f32 	%f386, %f375, %f383, %f368;
	ld.shared.v4.f32 	{%f387, %f388, %f389, %f390}, [_ZZ15bodyForceSharedP6float4S0_fiE5s_pos+320];
	sub.f32 	%f391, %f387, %f4642;
	sub.f32 	%f392, %f388, %f4643;
	sub.f32 	%f393, %f389, %f4644;
	mul.f32 	%f394, %f392, %f392;
	fma.rn.f32 	%f395, %f391, %f391, %f394;
	fma.rn.f32 	%f396, %f393, %f393, %f395;
	add.f32 	%f397, %f396, 0f3089705F;
	rsqrt.approx.f32 	%f398, %f397;
	mul.f32 	%f399, %f398, %f398;
	mul.f32 	%f400, %f398, %f399;
	mul.f32 	%f401, %f390, %f400;
	fma.rn.f32 	%f402, %f391, %f401, %f384;
	fma.rn.f32 	%f403, %f392, %f401, %f385;
	fma.rn.f32 	%f404, %f393, %f401, %f386;
	ld.shared.v4.f32 	{%f405, %f406, %f407, %f408}, [_ZZ15bodyForceSharedP6float4S0_fiE5s_pos+336];
	sub.f32 	%f409, %f405, %f4642;
	sub.f32 	%f410, %f406, %f4643;
	sub.f32 	%f411, %f407, %f4644;
	mul.f32 	%f412, %f410, %f410;
	fma.rn.f32 	%f413, %f409, %f409, %f412;
	fma.rn.f32 	%f414, %f411, %f411, %f413;
	add.f32 	%f415, %f414, 0f3089705F;
	rsqrt.approx.f32 	%f416, %f415;
	mul.f32 	%f417, %f416, %f416;
	mul.f32 	%f418, %f416, %f417;
	mul.f32 	%f419, %f408, %f418;
	fma.rn.f32 	%f420, %f409, %f419, %f402;
	fma.rn.f32 	%f421, %f410, %f419, %f403;
	fma.rn.f32 	%f422, %f411, %f419, %f404;
	ld.shared.v4.f32 	{%f423, %f424, %f425, %f426}, [_ZZ15bodyForceSharedP6float4S0_fiE5s_pos+352];
	sub.f32 	%f427, %f423, %f4642;
	sub.f32 	%f428, %f424, %f4643;
	sub.f32 	%f429, %f425, %f4644;
	mul.f32 	%f430, %f428, %f428;
	fma.rn.f32 	%f431, %f427, %f427, %f430;
	fma.rn.f32 	%f432, %f429, %f429, %f431;
	add.f32 	%f433, %f432, 0f3089705F;
	rsqrt.approx.f32 	%f434, %f433;
	mul.f32 	%f435, %f434, %f434;
	mul.f32 	%f436, %f434, %f435;
	mul.f32 	%f437, %f426, %f436;
	fma.rn.f32 	%f438, %f427, %f437, %f420;
	fma.rn.f32 	%f439, %f428, %f437, %f421;
	fma.rn.f32 	%f440, %f429, %f437, %f422;
	ld.shared.v4.f32 	{%f441, %f442, %f443, %f444}, [_ZZ15bodyForceSharedP6float4S0_fiE5s_pos+368];
	sub.f32 	%f445, %f441, %f4642;
	sub.f32 	%f446, %f442, %f4643;
	sub.f32 	%f447, %f443, %f4644;
	mul.f32 	%f448, %f446, %f446;
	fma.rn.f32 	%f449, %f445, %f445, %f448;
	fma.rn.f32 	%f450, %f447, %f447, %f449;
	add.f32 	%f451, %f450, 0f3089705F;
	rsqrt.approx.f32 	%f452, %f451;
	mul.f32 	%f453, %f452, %f452;
	mul.f32 	%f454, %f452, %f453;
	mul.f32 	%f455, %f444, %f454;
	fma.rn.f32 	%f456, %f445, %f455, %f438;
	fma.rn.f32 	%f457, %f446, %f455, %f439;
	fma.rn.f32 	%f458, %f447, %f455, %f440;
	ld.shared.v4.f32 	{%f459, %f460, %f461, %f462}, [_ZZ15bodyForceSharedP6float4S0_fiE5s_pos+384];
	sub.f32 	%f463, %f459, %f4642;
	sub.f32 	%f464, %f460, %f4643;
	sub.f32 	%f465, %f461, %f4644;
	mul.f32 	%f466, %f464, %f464;
	fma.rn.f32 	%f467, %f463, %f463, %f466;
	fma.rn.f32 	%f468, %f465, %f465, %f467;
	add.f32 	%f469, %f468, 0f3089705F;
	rsqrt.approx.f32 	%f470, %f469;
	mul.f32 	%f471, %f470, %f470;
	mul.f32 	%f472, %f470, %f471;
	mul.f32 	%f473, %f462, %f472;
	fma.rn.f32 	%f474, %f463, %f473, %f456;
	fma.rn.f32 	%f475, %f464, %f473, %f457;
	fma.rn.f32 	%f476, %f465, %f473, %f458;
	ld.shared.v4.f32 	{%f477, %f478, %f479, %f480}, [_ZZ15bodyForceSharedP6float4S0_fiE5s_pos+400];
	sub.f32 	%f481, %f477, %f4642;
	sub.f32 	%f482, %f478, %f4643;
	sub.f32 	%f483, %f479, %f4644;
	mul.f32 	%f484, %f482, %f482;
	fma.rn.f32 	%f485, %f481, %f481, %f484;
	fma.rn.f32 	%f486, %f483, %f483, %f485;
	add.f32 	%f487, %f486, 0f3089705F;
	rsqrt.approx.f32 	%f488, %f487;
	mul.f32 	%f489, %f488, %f488;
	mul.f32 	%f490, %f488, %f489;
	mul.f32 	%f491, %f480, %f490;
	fma.rn.f32 	%f492, %f481, %f491, %f474;
	fma.rn.f32 	%f493, %f482, %f491, %f475;
	fma.rn.f32 	%f494, %f483, %f491, %f476;
	ld.shared.v4.f32 	{%f495, %f496, %f497, %f498}, [_ZZ15bodyForceSharedP6float4S0_fiE5s_pos+416];
	sub.f32 	%f499, %f495, %f4642;
	sub.f32 	%f500, %f496, %f4643;
	sub.f32 	%f501, %f497, %f4644;
	mul.f32 	%f502, %f500, %f500;
	fma.rn.f32 	%f503, %f499, %f499, %f502;
	fma.rn.f32 	%f504, %f501, %f501, %f503;
	add.f32 	%f505, %f504, 0f3089705F;
	rsqrt.approx.f32 	%f506, %f505;
	mul.f32 	%f507, %f506, %f506;
	mul.f32 	%f508, %f506, %f507;
	mul.f32 	%f509, %f498, %f508;
	fma.rn.f32 	%f510, %f499, %f509, %f492;
	fma.rn.f32 	%f511, %f500, %f509, %f493;
	fma.rn.f32 	%f512, %f501, %f509, %f494;
	ld.shared.v4.f32 	{%f513, %f514, %f515, %f516}, [_ZZ15bodyForceSharedP6float4S0_fiE5s_pos+432];
	sub.f32 	%f517, %f513, %f4642;
	sub.f32 	%f518, %f514, %f4643;
	sub.f32 	%f519, %f515, %f4644;
	mul.f32 	%f520, %f518, %f518;
	fma.rn.f32 	%f521, %f517, %f517, %f520;
	fma.rn.f32 	%f522, %f519, %f519, %f521;
	add.f32 	%f523, %f522, 0f3089705F;
	rsqrt.approx.f32 	%f524, %f523;
	mul.f32 	%f525, %f524, %f524;
	mul.f32 	%f526, %f524, %f525;
	mul.f32 	%f527, %f516, %f526;
	fma.rn.f32 	%f528, %f517, %f527, %f510;
	fma.rn.f32 	%f529, %f518, %f527, %f511;
	fma.rn.f32 	%f530, %f519, %f527, %f512;
	ld.shared.v4.f32 	{%f531, %f532, %f533, %f534}, [_ZZ15bodyForceSharedP6float4S0_fiE5s_pos+448];
	sub.f32 	%f535, %f531, %f4642;
	sub.f32 	%f536, %f532, %f4643;
	sub.f32 	%f537, %f533, %f4644;
	mul.f32 	%f538, %f536, %f536;
	fma.rn.f32 	%f539, %f535, %f535, %f538;
	fma.rn.f32 	%f540, %f537, %f537, %f539;
	add.f32 	%f541, %f540, 0f3089705F;
	rsqrt.approx.f32 	%f542, %f541;
	mul.f32 	%f543, %f542, %f542;
	mul.f32 	%f544, %f542, %f543;
	mul.f32 	%f545, %f534, %f544;
	fma.rn.f32 	%f546, %f535, %f545, %f528;
	fma.rn.f32 	%f547, %f536, %f545, %f529;
	fma.rn.f32 	%f548, %f537, %f545, %f530;
	ld.shared.v4.f32 	{%f549, %f550, %f551, %f552}, [_ZZ15bodyForceSharedP6float4S0_fiE5s_pos+464];
	sub.f32 	%f553, %f549, %f4642;
	sub.f32 	%f554, %f550, %f4643;
	sub.f32 	%f555, %f551, %f4644;
	mul.f32 	%f556, %f554, %f554;
	fma.rn.f32 	%f557, %f553, %f553, %f556;
	fma.rn.f32 	%f558, %f555, %f555, %f557;
	add.f32 	%f559, %f558, 0f3089705F;
	rsqrt.approx.f32 	%f560, %f559;
	mul.f32 	%f561, %f560, %f560;
	mul.f32 	%f562, %f560, %f561;
	mul.f32 	%f563, %f552, %f562;
	fma.rn.f32 	%f564, %f553, %f563, %f546;
	fma.rn.f32 	%f565, %f554, %f563, %f547;
	fma.rn.f32 	%f566, %f555, %f563, %f548;
	ld.shared.v4.f32 	{%f567, %f568, %f569, %f570}, [_ZZ15bodyForceSharedP6float4S0_fiE5s_pos+480];
	sub.f32 	%f571, %f567, %f4642;
	sub.f32 	%f572, %f568, %f4643;
	sub.f32 	%f573, %f569, %f4644;
	mul.f32 	%f574, %f572, %f572;
	fma.rn.f32 	%f575, %f571, %f571, %f574;
	fma.rn.f32 	%f576, %f573, %f573, %f575;
	add.f32 	%f577, %f576, 0f3089705F;
	rsqrt.approx.f32 	%f578, %f577;
	mul.f32 	%f579, %f578, %f578;
	mul.f32 	%f580, %f578, %f579;
	mul.f32 	%f581, %f570, %f580;
	fma.rn.f32 	%f582, %f571, %f581, %f564;
	fma.rn.f32 	%f583, %f572, %f581, %f565;
	fma.rn.f32 	%f584, %f573, %f581, %f566;
	ld.shared.v4.f32 	{%f585, %f586, %f587, %f588}, [_ZZ15bodyForceSharedP6float4S0_fiE5s_pos+496];
	sub.f32 	%f589, %f585, %f4642;
	sub.f32 	%f590, %f586, %f4643;
	sub.f32 	%f591, %f587, %f4644;
	mul.f32 	%f592, %f590, %f590;
	fma.rn.f32 	%f593, %f589, %f589, %f592;
	fma.rn.f32 	%f594, %f591, %f591, %f593;
	add.f32 	%f595, %f594, 0f3089705F;
	rsqrt.approx.f32 	%f596, %f595;
	mul.f32 	%f597, %f596, %f596;
	mul.f32 	%f598, %f596, %f597;
	mul.f32 	%f599, %f588, %f598;
	fma.rn.f32 	%f600, %f589, %f599, %f582;
	fma.rn.f32 	%f601, %f590, %f599, %f583;
	fma.rn.f32 	%f602, %f591, %f599, %f584;
	ld.shared.v4.f32 	{%f603, %f604, %f605, %f606}, [_ZZ15bodyForceSharedP6float4S0_fiE5s_pos+512];
	sub.f32 	%f607, %f603, %f4642;
	sub.f32 	%f608, %f604, %f4643;
	sub.f32 	%f609, %f605, %f4644;
	mul.f32 	%f610, %f608, %f608;
	fma.rn.f32 	%f611, %f607, %f607, %f610;
	fma.rn.f32 	%f612, %f609, %f609, %f611;
	add.f32 	%f613, %f612, 0f3089705F;
	rsqrt.approx.f32 	%f614, %f613;
	mul.f32 	%f615, %f614, %f614;
	mul.f32 	%f616, %f614, %f615;
	mul.f32 	%f617, %f606, %f616;
	fma.rn.f32 	%f618, %f607, %f617, %f600;
	fma.rn.f32 	%f619, %f608, %f617, %f601;
	fma.rn.f32 	%f620, %f609, %f617, %f602;
	ld.shared.v4.f32 	{%f621, %f622, %f623, %f624}, [_ZZ15bodyForceSharedP6float4S0_fiE5s_pos+528];
	sub.f32 	%f625, %f621, %f4642;
	sub.f32 	%f626, %f622, %f4643;
	sub.f32 	%f627, %f623, %f4644;
	mul.f32 	%f628, %f626, %f626;
	fma.rn.f32 	%f629, %f625, %f625, %f628;
	fma.rn.f32 	%f630, %f627, %f627, %f629;
	add.f32 	%f631, %f630, 0f3089705F;
	rsqrt.approx.f32 	%f632, %f631;
	mul.f32 	%f633, %f632, %f632;
	mul.f32 	%f634, %f632, %f633;
	mul.f32 	%f635, %f624, %f634;
	fma.rn.f32 	%f636, %f625, %f635, %f618;
	fma.rn.f32 	%f637, %f626, %f635, %f619;
	fma.rn.f32 	%f638, %f627, %f635, %f620;
	ld.shared.v4.f32 	{%f639, %f640, %f641, %f642}, [_ZZ15bodyForceSharedP6float4S0_fiE5s_pos+544];
	sub.f32 	%f643, %f639, %f4642;
	sub.f32 	%f644, %f640, %f4643;
	sub.f32 	%f645, %f641, %f4644;
	mul.f32 	%f646, %f644, %f644;
	fma.rn.f32 	%f647, %f643, %f643, %f646;
	fma.rn.f32 	%f648, %f645, %f645, %f647;
	add.f32 	%f649, %f648, 0f3089705F;
	rsqrt.approx.f32 	%f650, %f649;
	mul.f32 	%f651, %f650, %f650;
	mul.f32 	%f652, %f650, %f651;
	mul.f32 	%f653, %f642, %f652;
	fma.rn.f32 	%f654, %f643, %f653, %f636;
	fma.rn.f32 	%f655, %f644, %f653, %f637;
	fma.rn.f32 	%f656, %f645, %f653, %f638;
	ld.shared.v4.f32 	{%f657, %f658, %f659, %f660}, [_ZZ15bodyForceSharedP6float4S0_fiE5s_pos+560];
	sub.f32 	%f661, %f657, %f4642;
	sub.f32 	%f662, %f658, %f4643;
	sub.f32 	%f663, %f659, %f4644;
	mul.f32 	%f664, %f662, %f662;
	fma.rn.f32 	%f665, %f661, %f661, %f664;
	fma.rn.f32 	%f666, %f663, %f663, %f665;
	add.f32 	%f667, %f666, 0f3089705F;
	rsqrt.approx.f32 	%f668, %f667;
	mul.f32 	%f669, %f668, %f668;
	mul.f32 	%f670, %f668, %f669;
	mul.f32 	%f671, %f660, %f670;
	fma.rn.f32 	%f672, %f661, %f671, %f654;
	fma.rn.f32 	%f673, %f662, %f671, %f655;
	fma.rn.f32 	%f674, %f663, %f671, %f656;
	ld.shared.v4.f32 	{%f675, %f676, %f677, %f678}, [_ZZ15bodyForceSharedP6float4S0_fiE5s_pos+576];
	sub.f32 	%f679, %f675, %f4642;
	sub.f32 	%f680, %f676, %f4643;
	sub.f32 	%f681, %f677, %f4644;
	mul.f32 	%f682, %f680, %f680;
	fma.rn.f32 	%f683, %f679, %f679, %f682;
	fma.rn.f32 	%f684, %f681, %f681, %f683;
	add.f32 	%f685, %f684, 0f3089705F;
	rsqrt.approx.f32 	%f686, %f685;
	mul.f32 	%f687, %f686, %f686;
	mul.f32 	%f688, %f686, %f687;
	mul.f32 	%f689, %f678, %f688;
	fma.rn.f32 	%f690, %f679, %f689, %f672;
	fma.rn.f32 	%f691, %f680, %f689, %f673;
	fma.rn.f32 	%f692, %f681, %f689, %f674;
	ld.shared.v4.f32 	{%f693, %f694, %f695, %f696}, [_ZZ15bodyForceSharedP6float4S0_fiE5s_pos+592];
	sub.f32 	%f697, %f693, %f4642;
	sub.f32 	%f698, %f694, %f4643;
	sub.f32 	%f699, %f695, %f4644;
	mul.f32 	%f700, %f698, %f698;
	fma.rn.f32 	%f701, %f697, %f697, %f700;
	fma.rn.f32 	%f702, %f699, %f699, %f701;
	add.f32 	%f703, %f702, 0f3089705F;
	rsqrt.approx.f32 	%f704, %f703;
	mul.f32 	%f705, %f704, %f704;
	mul.f32 	%f706, %f704, %f705;
	mul.f32 	%f707, %f696, %f706;
	fma.rn.f32 	%f708, %f697, %f707, %f690;
	fma.rn.f32 	%f709, %f698, %f707, %f691;
	fma.rn.f32 	%f710, %f699, %f707, %f692;
	ld.shared.v4.f32 	{%f711, %f712, %f713, %f714}, [_ZZ15bodyForceSharedP6float4S0_fiE5s_pos+608];
	sub.f32 	%f715, %f711, %f4642;
	sub.f32 	%f716, %f712, %f4643;
	sub.f32 	%f717, %f713, %f4644;
	mul.f32 	%f718, %f716, %f716;
	fma.rn.f32 	%f719, %f715, %f715, %f718;
	fma.rn.f32 	%f720, %f717, %f717, %f719;
	add.f32 	%f721, %f720, 0f3089705F;
	rsqrt.approx.f32 	%f722, %f721;
	mul.f32 	%f723, %f722, %f722;
	mul.f32 	%f724, %f722, %f723;
	mul.f32 	%f725, %f714, %f724;
	fma.rn.f32 	%f726, %f715, %f725, %f708;
	fma.rn.f32 	%f727, %f716, %f725, %f709;
	fma.rn.f32 	%f728, %f717, %f725, %f710;
	ld.shared.v4.f32 	{%f729, %f730, %f731, %f732}, [_ZZ15bodyForceSharedP6float4S0_fiE5s_pos+624];
	sub.f32 	%f733, %f729, %f4642;
	sub.f32 	%f734, %f730, %f4643;
	sub.f32 	%f735, %f731, %f4644;
	mul.f32 	%f736, %f734, %f734;
	fma.rn.f32 	%f737, %f733, %f733, %f736;
	fma.rn.f32 	%f738, %f735, %f735, %f737;
	add.f32 	%f739, %f738, 0f3089705F;
	rsqrt.approx.f32 	%f740, %f739;
	mul.f32 	%f741, %f740, %f740;
	mul.f32 	%f742, %f740, %f741;
	mul.f32 	%f743, %f732, %f742;
	fma.rn.f32 	%f744, %f733, %f743, %f726;
	fma.rn.f32 	%f745, %f734, %f743, %f727;
	fma.rn.f32 	%f746, %f735, %f743, %f728;
	ld.shared.v4.f32 	{%f747, %f748, %f749, %f750}, [_ZZ15bodyForceSharedP6float4S0_fiE5s_pos+640];
	sub.f32 	%f751, %f747, %f4642;
	sub.f32 	%f752, %f748, %f4643;
	sub.f32 	%f753, %f749, %f4644;
	mul.f32 	%f754, %f752, %f752;
	fma.rn.f32 	%f755, %f751, %f751, %f754;
	fma.rn.f32 	%f756, %f753, %f753, %f755;
	add.f32 	%f757, %f756, 0f3089705F;
	rsqrt.approx.f32 	%f758, %f757;
	mul.f32 	%f759, %f758, %f758;
	mul.f32 	%f760, %f758, %f759;
	mul.f32 	%f761, %f750, %f760;
	fma.rn.f32 	%f762, %f751, %f761, %f744;
	fma.rn.f32 	%f763, %f752, %f761, %f745;
	fma.rn.f32 	%f764, %f753, %f761, %f746;
	ld.shared.v4.f32 	{%f765, %f766, %f767, %f768}, [_ZZ15bodyForceSharedP6float4S0_fiE5s_pos+656];
	sub.f32 	%f769, %f765, %f4642;
	sub.f32 	%f770, %f766, %f4643;
	sub.f32 	%f771, %f767, %f4644;
	mul.f32 	%f772, %f770, %f770;
	fma.rn.f32 	%f773, %f769, %f769, %f772;
	fma.rn.f32 	%f774, %f771, %f771, %f773;
	add.f32 	%f775, %f774, 0f3089705F;
	rsqrt.approx.f32 	%f776, %f775;
	mul.f32 	%f777, %f776, %f776;
	mul.f32 	%f778, %f776, %f777;
	mul.f32 	%f779, %f768, %f778;
	fma.rn.f32 	%f780, %f769, %f779, %f762;
	fma.rn.f32 	%f781, %f770, %f779, %f763;
	fma.rn.f32 	%f782, %f771, %f779, %f764;
	ld.shared.v4.f32 	{%f783, %f784, %f785, %f786}, [_ZZ15bodyForceSharedP6float4S0_fiE5s_pos+672];
	sub.f32 	%f787, %f783, %f4642;
	sub.f32 	%f788, %f784, %f4643;
	sub.f32 	%f789, %f785, %f4644;
	mul.f32 	%f790, %f788, %f788;
	fma.rn.f32 	%f791, %f787, %f787, %f790;
	fma.rn.f32 	%f792, %f789, %f789, %f791;
	add.f32 	%f793, %f792, 0f3089705F;
	rsqrt.approx.f32 	%f794, %f793;
	mul.f32 	%f795, %f794, %f794;
	mul.f32 	%f796, %f794, %f795;
	mul.f32 	%f797, %f786, %f796;
	fma.rn.f32 	%f798, %f787, %f797, %f780;
	fma.rn.f32 	%f799, %f788, %f797, %f781;
	fma.rn.f32 	%f800, %f789, %f797, %f782;
	ld.shared.v4.f32 	{%f801, %f802, %f803, %f804}, [_ZZ15bodyForceSharedP6float4S0_fiE5s_pos+688];
	sub.f32 	%f805, %f801, %f4642;
	sub.f32 	%f806, %f802, %f4643;
	sub.f32 	%f807, %f803, %f4644;
	mul.f32 	%f808, %f806, %f806;
	fma.rn.f32 	%f809, %f805, %f805, %f808;
	fma.rn.f32 	%f810, %f807, %f807, %f809;
	add.f32 	%f811, %f810, 0f3089705F;
	rsqrt.approx.f32 	%f812, %f811;
	mul.f32 	%f813, %f812, %f812;
	mul.f32 	%f814, %f812, %f813;
	mul.f32 	%f815, %f804, %f814;
	fma.rn.f32 	%f816, %f805, %f815, %f798;
	fma.rn.f32 	%f817, %f806, %f815, %f799;
	fma.rn.f32 	%f818, %f807, %f815, %f800;
	ld.shared.v4.f32 	{%f819, %f820, %f821, %f822}, [_ZZ15bodyForceSharedP6float4S0_fiE5s_pos+704];
	sub.f32 	%f823, %f819, %f4642;
	sub.f32 	%f824, %f820, %f4643;
	sub.f32 	%f825, %f821, %f4644;
	mul.f32 	%f826, %f824, %f824;
	fma.rn.f32 	%f827, %f823, %f823, %f826;
	fma.rn.f32 	%f828, %f825, %f825, %f827;
	add.f32 	%f829, %f828, 0f3089705F;
	rsqrt.approx.f32 	%f830, %f829;
	mul.f32 	%f831, %f830, %f830;
	mul.f32 	%f832, %f830, %f831;
	mul.f32 	%f833, %f822, %f832;
	fma.rn.f32 	%f834, %f823, %f833, %f816;
	fma.rn.f32 	%f835, %f824, %f833, %f817;
	fma.rn.f32 	%f836, %f825, %f833, %f818;
	ld.shared.v4.f32 	{%f837, %f838, %f839, %f840}, [_ZZ15bodyForceSharedP6float4S0_fiE5s_pos+720];
	sub.f32 	%f841, %f837, %f4642;
	sub.f32 	%f842, %f838, %f4643;
	sub.f32 	%f843, %f839, %f4644;
	mul.f32 	%f844, %f842, %f842;
	fma.rn.f32 	%f845, %f841, %f841, %f844;
	fma.rn.f32 	%f846, %f843, %f843, %f845;
	add.f32 	%f847, %f846, 0f3089705F;
	rsqrt.approx.f32 	%f848, %f847;
	mul.f32 	%f849, %f848, %f848;
	mul.f32 	%f850, %f848, %f849;
	mul.f32 	%f851, %f840, %f850;
	fma.rn.f32 	%f852, %f841, %f851, %f834;
	fma.rn.f32 	%f853, %f842, %f851, %f835;
	fma.rn.f32 	%f854, %f843, %f851, %f836;
	ld.shared.v4.f32 	{%f855, %f856, %f857, %f858}, [_ZZ15bodyForceSharedP6float4S0_fiE5s_pos+736];
	sub.f32 	%f859, %f855, %f4642;
	sub.f32 	%f860, %f856, %f4643;
	sub.f32 	%f861, %f857, %f4644;
	mul.f32 	%f862, %f860, %f860;
	fma.rn.f32 	%f863, %f859, %f859, %f862;
	fma.rn.f32 	%f864, %f861, %f861, %f863;
	add.f32 	%f865, %f864, 0f3089705F;
	rsqrt.approx.f32 	%f866, %f865;
	mul.f32 	%f867, %f866, %f866;
	mul.f32 	%f868, %f866, %f867;
	mul.f32 	%f869, %f858, %f868;
	fma.rn.f32 	%f870, %f859, %f869, %f852;
	fma.rn.f32 	%f871, %f860, %f869, %f853;
	fma.rn.f32 	%f872, %f861, %f869, %f854;
	ld.shared.v4.f32 	{%f873, %f874, %f875, %f876}, [_ZZ15bodyForceSharedP6float4S0_fiE5s_pos+752];
	sub.f32 	%f877, %f873, %f4642;
	sub.f32 	%f878, %f874, %f4643;
	sub.f32 	%f879, %f875, %f4644;
	mul.f32 	%f880, %f878, %f878;
	fma.rn.f32 	%f881, %f877, %f877, %f880;
	fma.rn.f32 	%f882, %f879, %f879, %f881;
	add.f32 	%f883, %f882, 0f3089705F;
	rsqrt.approx.f32 	%f884, %f883;
	mul.f32 	%f885, %f884, %f884;
	mul.f32 	%f886, %f884, %f885;
	mul.f32 	%f887, %f876, %f886;
	fma.rn.f32 	%f888, %f877, %f887, %f870;
	fma.rn.f32 	%f889, %f878, %f887, %f871;
	fma.rn.f32 	%f890, %f879, %f887, %f872;
	ld.shared.v4.f32 	{%f891, %f892, %f893, %f894}, [_ZZ15bodyForceSharedP6float4S0_fiE5s_pos+768];
	sub.f32 	%f895, %f891, %f4642;
	sub.f32 	%f896, %f892, %f4643;
	sub.f32 	%f897, %f893, %f4644;
	mul.f32 	%f898, %f896, %f896;
	fma.rn.f32 	%f899, %f895, %f895, %f898;
	fma.rn.f32 	%f900, %f897, %f897, %f899;
	add.f32 	%f901, %f900, 0f3089705F;
	rsqrt.approx.f32 	%f902, %f901;
	mul.f32 	%f903, %f902, %f902;
	mul.f32 	%f904, %f902, %f903;
	mul.f32 	%f905, %f894, %f904;
	fma.rn.f32 	%f906, %f895, %f905, %f888;
	fma.rn.f32 	%f907, %f896, %f905, %f889;
	fma.rn.f32 	%f908, %f897, %f905, %f890;
	ld.shared.v4.f32 	{%f909, %f910, %f911, %f912}, [_ZZ15bodyForceSharedP6float4S0_fiE5s_pos+784];
	sub.f32 	%f913, %f909, %f4642;
	sub.f32 	%f914, %f910, %f4643;
	sub.f32 	%f915, %f911, %f4644;
	mul.f32 	%f916, %f914, %f914;
	fma.rn.f32 	%f917, %f913, %f913, %f916;
	fma.rn.f32 	%f918, %f915, %f915, %f917;
	add.f32 	%f919, %f918, 0f3089705F;
	rsqrt.approx.f32 	%f920, %f919;
	mul.f32 	%f921, %f920, %f920;
	mul.f32 	%f922, %f920, %f921;
	mul.f32 	%f923, %f912, %f922;
	fma.rn.f32 	%f924, %f913, %f923, %f906;
	fma.rn.f32 	%f925, %f914, %f923, %f907;
	fma.rn.f32 	%f926, %f915, %f923, %f908;
	ld.shared.v4.f32 	{%f927, %f928, %f929, %f930}, [_ZZ15bodyForceSharedP6float4S0_fiE5s_pos+800];
	sub.f32 	%f931, %f927, %f4642;
	sub.f32 	%f932, %f928, %f4643;
	sub.f32 	%f933, %f929, %f4644;
	mul.f32 	%f934, %f932, %f932;
	fma.rn.f32 	%f935, %f931, %f931, %f934;
	fma.rn.f32 	%f936, %f933, %f933, %f935;
	add.f32 	%f937, %f936, 0f3089705F;
	rsqrt.approx.f32 	%f938, %f937;
	mul.f32 	%f939, %f938, %f938;
	mul.f32 	%f940, %f938, %f939;
	mul.f32 	%f941, %f930, %f940;
	fma.rn.f32 	%f942, %f931, %f941, %f924;
	fma.rn.f32 	%f943, %f932, %f941, %f925;
	fma.rn.f32 	%f944, %f933, %f941, %f926;
	ld.shared.v4.f32 	{%f945, %f946, %f947, %f948}, [_ZZ15bodyForceSharedP6float4S0_fiE5s_pos+816];
	sub.f32 	%f949, %f945, %f4642;
	sub.f32 	%f950, %f946, %f4643;
	sub.f32 	%f951, %f947, %f4644;
	mul.f32 	%f952, %f950, %f950;
	fma.rn.f32 	%f953, %f949, %f949, %f952;
	fma.rn.f32 	%f954, %f951, %f951, %f953;
	add.f32 	%f955, %f954, 0f3089705F;
	rsqrt.approx.f32 	%f956, %f955;
	mul.f32 	%f957, %f956, %f956;
	mul.f32 	%f958, %f956, %f957;
	mul.f32 	%f959, %f948, %f958;
	fma.rn.f32 	%f960, %f949, %f959, %f942;
	fma.rn.f32 	%f961, %f950, %f959, %f943;
	fma.rn.f32 	%f962, %f951, %f959, %f944;
	ld.shared.v4.f32 	{%f963, %f964, %f965, %f966}, [_ZZ15bodyForceSharedP6float4S0_fiE5s_pos+832];
	sub.f32 	%f967, %f963, %f4642;
	sub.f32 	%f968, %f964, %f4643;
	sub.f32 	%f969, %f965, %f4644;
	mul.f32 	%f970, %f968, %f968;
	fma.rn.f32 	%f971, %f967, %f967, %f970;
	fma.rn.f32 	%f972, %f969, %f969, %f971;
	add.f32 	%f973, %f972, 0f3089705F;
	rsqrt.approx.f32 	%f974, %f973;
	mul.f32 	%f975, %f974, %f974;
	mul.f32 	%f976, %f974, %f975;
	mul.f32 	%f977, %f966, %f976;
	fma.rn.f32 	%f978, %f967, %f977, %f960;
	fma.rn.f32 	%f979, %f968, %f977, %f961;
	fma.rn.f32 	%f980, %f969, %f977, %f962;
	ld.shared.v4.f32 	{%f981, %f982, %f983, %f984}, [_ZZ15bodyForceSharedP6float4S0_fiE5s_pos+848];
	sub.f32 	%f985, %f981, %f4642;
	sub.f32 	%f986, %f982, %f4643;
	sub.f32 	%f987, %f983, %f4644;
	mul.f32 	%f988, %f986, %f986;
	fma.rn.f32 	%f989, %f985, %f985, %f988;
	fma.rn.f32 	%f990, %f987, %f987, %f989;
	add.f32 	%f991, %f990, 0f3089705F;
	rsqrt.approx.f32 	%f992, %f991;
	mul.f32 	%f993, %f992, %f992;
	mul.f32 	%f994, %f992, %f993;
	mul.f32 	%f995, %f984, %f994;
	fma.rn.f32 	%f996, %f985, %f995, %f978;
	fma.rn.f32 	%f997, %f986, %f995, %f979;
	fma.rn.f32 	%f998, %f987, %f995, %f980;
	ld.shared.v4.f32 	{%f999, %f1000, %f1001, %f1002}, [_ZZ15bodyForceSharedP6float4S0_fiE5s_pos+864];
	sub.f32 	%f1003, %f999, %f4642;
	sub.f32 	%f1004, %f1000, %f4643;
	sub.f32 	%f1005, %f1001, %f4644;
	mul.f32 	%f1006, %f1004, %f1004;
	fma.rn.f32 	%f1007, %f1003, %f1003, %f1006;
	fma.rn.f32 	%f1008, %f1005, %f1005, %f1007;
	add.f32 	%f1009, %f1008, 0f3089705F;
	rsqrt.approx.f32 	%f1010, %f1009;
	mul.f32 	%f1011, %f1010, %f1010;
	mul.f32 	%f1012, %f1010, %f1011;
	mul.f32 	%f1013, %f1002, %f1012;
	fma.rn.f32 	%f1014, %f1003, %f1013, %f996;
	fma.rn.f32 	%f1015, %f1004, %f1013, %f997;
	fma.rn.f32 	%f1016, %f1005, %f1013, %f998;
	ld.shared.v4.f32 	{%f1017, %f1018, %f1019, %f1020}, [_ZZ15bodyForceSharedP6float4S0_fiE5s_pos+880];
	sub.f32 	%f1021, %f1017, %f4642;
	sub.f32 	%f1022, %f1018, %f4643;
	sub.f32 	%f1023, %f1019, %f4644;
	mul.f32 	%f1024, %f1022, %f1022;
	fma.rn.f32 	%f1025, %f1021, %f1021, %f1024;
	fma.rn.f32 	%f1026, %f1023, %f1023, %f1025;
	add.f32 	%f1027, %f1026, 0f3089705F;
	rsqrt.approx.f32 	%f1028, %f1027;
	mul.f32 	%f1029, %f1028, %f1028;
	mul.f32 	%f1030, %f1028, %f1029;
	mul.f32 	%f1031, %f1020, %f1030;
	fma.rn.f32 	%f1032, %f1021, %f1031, %f1014;
	fma.rn.f32 	%f1033, %f1022, %f1031, %f1015;
	fma.rn.f32 	%f1034, %f1023, %f1031, %f1016;
	ld.shared.v4.f32 	{%f1035, %f1036, %f1037, %f1038}, [_ZZ15bodyForceSharedP6float4S0_fiE5s_pos+896];
	sub.f32 	%f1039, %f1035, %f4642;
	sub.f32 	%f1040, %f1036, %f4643;
	sub.f32 	%f1041, %f1037, %f4644;
	mul.f32 	%f1042, %f1040, %f1040;
	fma.rn.f32 	%f1043, %f1039, %f1039, %f1042;
	fma.rn.f32 	%f1044, %f1041, %f1041, %f1043;
	add.f32 	%f1045, %f1044, 0f3089705F;
	rsqrt.approx.f32 	%f1046, %f1045;
	mul.f32 	%f1047, %f1046, %f1046;
	mul.f32 	%f1048, %f1046, %f1047;
	mul.f32 	%f1049, %f1038, %f1048;
	fma.rn.f32 	%f1050, %f1039, %f1049, %f1032;
	fma.rn.f32 	%f1051, %f1040, %f1049, %f1033;
	fma.rn.f32 	%f1052, %f1041, %f1049, %f1034;
	ld.shared.v4.f32 	{%f1053, %f1054, %f1055, %f1056}, [_ZZ15bodyForceSharedP6float4S0_fiE5s_pos+912];
	sub.f32 	%f1057, %f1053, %f4642;
	sub.f32 	%f1058, %f1054, %f4643;
	sub.f32 	%f1059, %f1055, %f4644;
	mul.f32 	%f1060, %f1058, %f1058;
	fma.rn.f32 	%f1061, %f1057, %f1057, %f1060;
	fma.rn.f32 	%f1062, %f1059, %f1059, %f1061;
	add.f32 	%f1063, %f1062, 0f3089705F;
	rsqrt.approx.f32 	%f1064, %f1063;
	mul.f32 	%f1065, %f1064, %f1064;
	mul.f32 	%f1066, %f1064, %f1065;
	mul.f32 	%f1067, %f1056, %f1066;
	fma.rn.f32 	%f1068, %f1057, %f1067, %f1050;
	fma.rn.f32 	%f1069, %f1058, %f1067, %f1051;
	fma.rn.f32 	%f1070, %f1059, %f1067, %f1052;
	ld.shared.v4.f32 	{%f1071, %f1072, %f1073, %f1074}, [_ZZ15bodyForceSharedP6float4S0_fiE5s_pos+928];
	sub.f32 	%f1075, %f1071, %f4642;
	sub.f32 	%f1076, %f1072, %f4643;
	sub.f32 	%f1077, %f1073, %f4644;
	mul.f32 	%f1078, %f1076, %f1076;
	fma.rn.f32 	%f1079, %f1075, %f1075, %f1078;
	fma.rn.f32 	%f1080, %f1077, %f1077, %f1079;
	add.f32 	%f1081, %f1080, 0f3089705F;
	rsqrt.approx.f32 	%f1082, %f1081;
	mul.f32 	%f1083, %f1082, %f1082;
	mul.f32 	%f1084, %f1082, %f1083;
	mul.f32 	%f1085, %f1074, %f1084;
	fma.rn.f32 	%f1086, %f1075, %f1085, %f1068;
	fma.rn.f32 	%f1087, %f1076, %f1085, %f1069;
	fma.rn.f32 	%f1088, %f1077, %f1085, %f1070;
	ld.shared.v4.f32 	{%f1089, %f1090, %f1091, %f1092}, [_ZZ15bodyForceSharedP6float4S0_fiE5s_pos+944];
	sub.f32 	%f1093, %f1089, %f4642;
	sub.f32 	%f1094, %f1090, %f4643;
	sub.f32 	%f1095, %f1091, %f4644;
	mul.f32 	%f1096, %f1094, %f1094;
	fma.rn.f32 	%f1097, %f1093, %f1093, %f1096;
	fma.rn.f32 	%f1098, %f1095, %f1095, %f1097;
	add.f32 	%f1099, %f1098, 0f3089705F;
	rsqrt.approx.f32 	%f1100, %f1099;
	mul.f32 	%f1101, %f1100, %f1100;
	mul.f32 	%f1102, %f1100, %f1101;
	mul.f32 	%f1103, %f1092, %f1102;
	fma.rn.f32 	%f1104, %f1093, %f1103, %f1086;
	fma.rn.f32 	%f1105, %f1094, %f1103, %f1087;
	fma.rn.f32 	%f1106, %f1095, %f1103, %f1088;
	ld.shared.v4.f32 	{%f1107, %f1108, %f1109, %f1110}, [_ZZ15bodyForceSharedP6float4S0_fiE5s_pos+960];
	sub.f32 	%f1111, %f1107, %f4642;
	sub.f32 	%f1112, %f1108, %f4643;
	sub.f32 	%f1113, %f1109, %f4644;
	mul.f32 	%f1114, %f1112, %f1112;
	fma.rn.f32 	%f1115, %f1111, %f1111, %f1114;
	fma.rn.f32 	%f1116, %f1113, %f1113, %f1115;
	add.f32 	%f1117, %f1116, 0f3089705F;
	rsqrt.approx.f32 	%f1118, %f1117;
	mul.f32 	%f1119, %f1118, %f1118;
	mul.f32 	%f1120, %f1118, %f1119;
	mul.f32 	%f1121, %f1110, %f1120;
	fma.rn.f32 	%f1122, %f1111, %f1121, %f1104;
	fma.rn.f32 	%f1123, %f1112, %f1121, %f1105;
	fma.rn.f32 	%f1124, %f1113, %f1121, %f1106;
	ld.shared.v4.f32 	{%f1125, %f1126, %f1127, %f1128}, [_ZZ15bodyForceSharedP6float4S0_fiE5s_pos+976];
	sub.f32 	%f1129, %f1125, %f4642;
	sub.f32 	%f1130, %f1126, %f4643;
	sub.f32 	%f1131, %f1127, %f4644;
	mul.f32 	%f1132, %f1130, %f1130;
	fma.rn.f32 	%f1133, %f1129, %f1129, %f1132;
	fma.rn.f32 	%f1134, %f1131, %f1131, %f1133;
	add.f32 	%f1135, %f1134, 0f3089705F;
	rsqrt.approx.f32 	%f1136, %f1135;
	mul.f32 	%f1137, %f1136, %f1136;
	mul.f32 	%f1138, %f1136, %f1137;
	mul.f32 	%f1139, %f1128, %f1138;
	fma.rn.f32 	%f1140, %f1129, %f1139, %f1122;
	fma.rn.f32 	%f1141, %f1130, %f1139, %f1123;
	fma.rn.f32 	%f1142, %f1131, %f1139, %f1124;
	ld.shared.v4.f32 	{%f1143, %f1144, %f1145, %f1146}, [_ZZ15bodyForceSharedP6float4S0_fiE5s_pos+992];
	sub.f32 	%f1147, %f1143, %f4642;
	sub.f32 	%f1148, %f1144, %f4643;
	sub.f32 	%f1149, %f1145, %f4644;
	mul.f32 	%f1150, %f1148, %f1148;
	fma.rn.f32 	%f1151, %f1147, %f1147, %f1150;
	fma.rn.f32 	%f1152, %f1149, %f1149, %f1151;
	add.f32 	%f1153, %f1152, 0f3089705F;
	rsqrt.approx.f32 	%f1154, %f1153;
	mul.f32 	%f1155, %f1154, %f1154;
	mul.f32 	%f1156, %f1154, %f1155;
	mul.f32 	%f1157, %f1146, %f1156;
	fma.rn.f32 	%f1158, %f1147, %f1157, %f1140;
	fma.rn.f32 	%f1159, %f1148, %f1157, %f1141;
	fma.rn.f32 	%f1160, %f1149, %f1157, %f1142;
	ld.shared.v4.f32 	{%f1161, %f1162, %f1163, %f1164}, [_ZZ15bodyForceSharedP6float4S0_fiE5s_pos+1008];
	sub.f32 	%f1165, %f1161, %f4642;
	sub.f32 	%f1166, %f1162, %f4643;
	sub.f32 	%f1167, %f1163, %f4644;
	mul.f32 	%f1168, %f1166, %f1166;
	fma.rn.f32 	%f1169, %f1165, %f1165, %f1168;
	fma.rn.f32 	%f1170, %f1167, %f1167, %f1169;
	add.f32 	%f1171, %f1170, 0f3089705F;
	rsqrt.approx.f32 	%f1172, %f1171;
	mul.f32 	%f1173, %f1172, %f1172;
	mul.f32 	%f1174, %f1172, %f1173;
	mul.f32 	%f1175, %f1164, %f1174;
	fma.rn.f32 	%f1176, %f1165, %f1175, %f1158;
	fma.rn.f32 	%f1177, %f1166, %f1175, %f1159;
	fma.rn.f32 	%f1178, %f1167, %f1175, %f1160;
	ld.shared.v4.f32 	{%f1179, %f1180, %f1181, %f1182}, [_ZZ15bodyForceSharedP6float4S0_fiE5s_pos+1024];
	sub.f32 	%f1183, %f1179, %f4642;
	sub.f32 	%f1184, %f1180, %f4643;
	sub.f32 	%f1185, %f1181, %f4644;
	mul.f32 	%f1186, %f1184, %f1184;
	fma.rn.f32 	%f1187, %f1183, %f1183, %f1186;
	fma.rn.f32 	%f1188, %f1185, %f1185, %f1187;
	add.f32 	%f1189, %f1188, 0f3089705F;
	rsqrt.approx.f32 	%f1190, %f1189;
	mul.f32 	%f1191, %f1190, %f1190;
	mul.f32 	%f1192, %f1190, %f1191;
	mul.f32 	%f1193, %f1182, %f1192;
	fma.rn.f32 	%f1194, %f1183, %f1193, %f1176;
	fma.rn.f32 	%f1195, %f1184, %f1193, %f1177;
	fma.rn.f32 	%f1196, %f1185, %f1193, %f1178;
	ld.shared.v4.f32 	{%f1197, %f1198, %f1199, %f1200}, [_ZZ15bodyForceSharedP6float4S0_fiE5s_pos+1040];
	sub.f32 	%f1201, %f1197, %f4642;
	sub.f32 	%f1202, %f1198, %f4643;
	sub.f32 	%f1203, %f1199, %f4644;
	mul.f32 	%f1204, %f1202, %f1202;
	fma.rn.f32 	%f1205, %f1201, %f1201, %f1204;
	fma.rn.f32 	%f1206, %f1203, %f1203, %f1205;
	add.f32 	%f1207, %f1206, 0f3089705F;
	rsqrt.approx.f32 	%f1208, %f1207;
	mul.f32 	%f1209, %f1208, %f1208;
	mul.f32 	%f1210, %f1208, %f1209;
	mul.f32 	%f1211, %f1200, %f1210;
	fma.rn.f32 	%f1212, %f1201, %f1211, %f1194;
	fma.rn.f32 	%f1213, %f1202, %f1211, %f1195;
	fma.rn.f32 	%f1214, %f1203, %f1211, %f1196;
	ld.shared.v4.f32 	{%f1215, %f1216, %f1217, %f1218}, [_ZZ15bodyForceSharedP6float4S0_fiE5s_pos+1056];
	sub.f32 	%f1219, %f1215, %f4642;
	sub.f32 	%f1220, %f1216, %f4643;
	sub.f32 	%f1221, %f1217, %f4644;
	mul.f32 	%f1222, %f1220, %f1220;
	fma.rn.f32 	%f1223, %f1219, %f1219, %f1222;
	fma.rn.f32 	%f1224, %f1221, %f1221, %f1223;
	add.f32 	%f1225, %f1224, 0f3089705F;
	rsqrt.approx.f32 	%f1226, %f1225;
	mul.f32 	%f1227, %f1226, %f1226;
	mul.f32 	%f1228, %f1226, %f1227;
	mul.f32 	%f1229, %f1218, %f1228;
	fma.rn.f32 	%f1230, %f1219, %f1229, %f1212;
	fma.rn.f32 	%f1231, %f1220, %f1229, %f1213;
	fma.rn.f32 	%f1232, %f1221, %f1229, %f1214;
	ld.shared.v4.f32 	{%f1233, %f1234, %f1235, %f1236}, [_ZZ15bodyForceSharedP6float4S0_fiE5s_pos+1072];
	sub.f32 	%f1237, %f1233, %f4642;
	sub.f32 	%f1238, %f1234, %f4643;
	sub.f32 	%f1239, %f1235, %f4644;
	mul.f32 	%f1240, %f1238, %f1238;
	fma.rn.f32 	%f1241, %f1237, %f1237, %f1240;
	fma.rn.f32 	%f1242, %f1239, %f1239, %f1241;
	add.f32 	%f1243, %f1242, 0f3089705F;
	rsqrt.approx.f32 	%f1244, %f1243;
	mul.f32 	%f1245, %f1244, %f1244;
	mul.f32 	%f1246, %f1244, %f1245;
	mul.f32 	%f1247, %f1236, %f1246;
	fma.rn.f32 	%f1248, %f1237, %f1247, %f1230;
	fma.rn.f32 	%f1249, %f1238, %f1247, %f1231;
	fma.rn.f32 	%f1250, %f1239, %f1247, %f1232;
	ld.shared.v4.f32 	{%f1251, %f1252, %f1253, %f1254}, [_ZZ15bodyForceSharedP6float4S0_fiE5s_pos+1088];
	sub.f32 	%f1255, %f1251, %f4642;
	sub.f32 	%f1256, %f1252, %f4643;
	sub.f32 	%f1257, %f1253, %f4644;
	mul.f32 	%f1258, %f1256, %f1256;
	fma.rn.f32 	%f1259, %f1255, %f1255, %f1258;
	fma.rn.f32 	%f1260, %f1257, %f1257, %f1259;
	add.f32 	%f1261, %f1260, 0f3089705F;
	rsqrt.approx.f32 	%f1262, %f1261;
	mul.f32 	%f1263, %f1262, %f1262;
	mul.f32 	%f1264, %f1262, %f1263;
	mul.f32 	%f1265, %f1254, %f1264;
	fma.rn.f32 	%f1266, %f1255, %f1265, %f1248;
	fma.rn.f32 	%f1267, %f1256, %f1265, %f1249;
	fma.rn.f32 	%f1268, %f1257, %f1265, %f1250;
	ld.shared.v4.f32 	{%f1269, %f1270, %f1271, %f1272}, [_ZZ15bodyForceSharedP6float4S0_fiE5s_pos+1104];
	sub.f32 	%f1273, %f1269, %f4642;
	sub.f32 	%f1274, %f1270, %f4643;
	sub.f32 	%f1275, %f1271, %f4644;
	mul.f32 	%f1276, %f1274, %f1274;
	fma.rn.f32 	%f1277, %f1273, %f1273, %f1276;
	fma.rn.f32 	%f1278, %f1275, %f1275, %f1277;
	add.f32 	%f1279, %f1278, 0f3089705F;
	rsqrt.approx.f32 	%f1280, %f1279;
	mul.f32 	%f1281, %f1280, %f1280;
	mul.f32 	%f1282, %f1280, %f1281;
	mul.f32 	%f1283, %f1272, %f1282;
	fma.rn.f32 	%f1284, %f1273, %f1283, %f1266;
	fma.rn.f32 	%f1285, %f1274, %f1283, %f1267;
	fma.rn.f32 	%f1286, %f1275, %f1283, %f1268;
	ld.shared.v4.f32 	{%f1287, %f1288, %f1289, %f1290}, [_ZZ15bodyForceSharedP6float4S0_fiE5s_pos+1120];
	sub.f32 	%f1291, %f1287, %f4642;
	sub.f32 	%f1292, %f1288, %f4643;
	sub.f32 	%f1293, %f1289, %f4644;
	mul.f32 	%f1294, %f1292, %f1292;
	fma.rn.f32 	%f1295, %f1291, %f1291, %f1294;
	fma.rn.f32 	%f1296, %f1293, %f1293, %f1295;
	add.f32 	%f1297, %f1296, 0f3089705F;
	rsqrt.approx.f32 	%f1298, %f1297;
	mul.f32 	%f1299, %f1298, %f1298;
	mul.f32 	%f1300, %f1298, %f1299;
	mul.f32 	%f1301, %f1290, %f1300;
	fma.rn.f32 	%f1302, %f1291, %f1301, %f1284;
	fma.rn.f32 	%f1303, %f1292, %f1301, %f1285;
	fma.rn.f32 	%f1304, %f1293, %f1301, %f1286;
	ld.shared.v4.f32 	{%f1305, %f1306, %f1307, %f1308}, [_ZZ15bodyForceSharedP6float4S0_fiE5s_pos+1136];
	sub.f32 	%f1309, %f1305, %f4642;
	sub.f32 	%f1310, %f1306, %f4643;
	sub.f32 	%f1311, %f1307, %f4644;
	mul.f32 	%f1312, %f1310, %f1310;
	fma.rn.f32 	%f1313, %f1309, %f1309, %f1312;
	fma.rn.f32 	%f1314, %f1311, %f1311, %f1313;
	add.f32 	%f1315, %f1314, 0f3089705F;
	rsqrt.approx.f32 	%f1316, %f1315;
	mul.f32 	%f1317, %f1316, %f1316;
	mul.f32 	%f1318, %f1316, %f1317;
	mul.f32 	%f1319, %f1308, %f1318;
	fma.rn.f32 	%f1320, %f1309, %f1319, %f1302;
	fma.rn.f32 	%f1321, %f1310, %f1319, %f1303;
	fma.rn.f32 	%f1322, %f1311, %f1319, %f1304;
	ld.shared.v4.f32 	{%f1323, %f1324, %f1325, %f1326}, [_ZZ15bodyForceSharedP6float4S0_fiE5s_pos+1152];
	sub.f32 	%f1327, %f1323, %f4642;
	sub.f32 	%f1328, %f1324, %f4643;
	sub.f32 	%f1329, %f1325, %f4644;
	mul.f32 	%f1330, %f1328, %f1328;
	fma.rn.f32 	%f1331, %f1327, %f1327, %f1330;
	fma.rn.f32 	%f1332, %f1329, %f1329, %f1331;
	add.f32 	%f1333, %f1332, 0f3089705F;
	rsqrt.approx.f32 	%f1334, %f1333;
	mul.f32 	%f1335, %f1334, %f1334;
	mul.f32 	%f1336, %f1334, %f1335;
	mul.f32 	%f1337, %f1326, %f1336;
	fma.rn.f32 	%f1338, %f1327, %f1337, %f1320;
	fma.rn.f32 	%f1339, %f1328, %f1337, %f1321;
	fma.rn.f32 	%f1340, %f1329, %f1337, %f1322;
	ld.shared.v4.f32 	{%f1341, %f1342, %f1343, %f1344}, [_ZZ15bodyForceSharedP6float4S0_fiE5s_pos+1168];
	sub.f32 	%f1345, %f1341, %f4642;
	sub.f32 	%f1346, %f1342, %f4643;
	sub.f32 	%f1347, %f1343, %f4644;
	mul.f32 	%f1348, %f1346, %f1346;
	fma.rn.f32 	%f1349, %f1345, %f1345, %f1348;
	fma.rn.f32 	%f1350, %f1347, %f1347, %f1349;
	add.f32 	%f1351, %f1350, 0f3089705F;
	rsqrt.approx.f32 	%f1352, %f1351;
	mul.f32 	%f1353, %f1352, %f1352;
	mul.f32 	%f1354, %f1352, %f1353;
	mul.f32 	%f1355, %f1344, %f1354;
	fma.rn.f32 	%f1356, %f1345, %f1355, %f1338;
	fma.rn.f32 	%f1357, %f1346, %f1355, %f1339;
	fma.rn.f32 	%f1358, %f1347, %f1355, %f1340;
	ld.shared.v4.f32 	{%f1359, %f1360, %f1361, %f1362}, [_ZZ15bodyForceSharedP6float4S0_fiE5s_pos+1184];
	sub.f32 	%f1363, %f1359, %f4642;
	sub.f32 	%f1364, %f1360, %f4643;
	sub.f32 	%f1365, %f1361, %f4644;
	mul.f32 	%f1366, %f1364, %f1364;
	fma.rn.f32 	%f1367, %f1363, %f1363, %f1366;
	fma.rn.f32 	%f1368, %f1365, %f1365, %f1367;
	add.f32 	%f1369, %f1368, 0f3089705F;
	rsqrt.approx.f32 	%f1370, %f1369;
	mul.f32 	%f1371, %f1370, %f1370;
	mul.f32 	%f1372, %f1370, %f1371;
	mul.f32 	%f1373, %f1362, %f1372;
	fma.rn.f32 	%f1374, %f1363, %f1373, %f1356;
	fma.rn.f32 	%f1375, %f1364, %f1373, %f1357;
	fma.rn.f32 	%f1376, %f1365, %f1373, %f1358;
	ld.shared.v4.f32 	{%f1377, %f1378, %f1379, %f1380}, [_ZZ15bodyForceSharedP6float4S0_fiE5s_pos+1200];
	sub.f32 	%f1381, %f1377, %f4642;
	sub.f32 	%f1382, %f1378, %f4643;
	sub.f32 	%f1383, %f1379, %f4644;
	mul.f32 	%f1384, %f1382, %f1382;
	fma.rn.f32 	%f1385, %f1381, %f1381, %f1384;
	fma.rn.f32 	%f1386, %f1383, %f1383, %f1385;
	add.f32 	%f1387, %f1386, 0f3089705F;
	rsqrt.approx.f32 	%f1388, %f1387;
	mul.f32 	%f1389, %f1388, %f1388;
	mul.f32 	%f1390, %f1388, %f1389;
	mul.f32 	%f1391, %f1380, %f1390;
	fma.rn.f32 	%f1392, %f1381, %f1391, %f1374;
	fma.rn.f32 	%f1393, %f1382, %f1391, %f1375;
	fma.rn.f32 	%f1394, %f1383, %f1391, %f1376;
	ld.shared.v4.f32 	{%f1395, %f1396, %f1397, %f1398}, [_ZZ15bodyForceSharedP6float4S0_fiE5s_pos+1216];
	sub.f32 	%f1399, %f1395, %f4642;
	sub.f32 	%f1400, %f1396, %f4643;
	sub.f32 	%f1401, %f1397, %f4644;
	mul.f32 	%f1402, %f1400, %f1400;
	fma.rn.f32 	%f1403, %f1399, %f1399, %f1402;
	fma.rn.f32 	%f1404, %f1401, %f1401, %f1403;
	add.f32 	%f1405, %f1404, 0f3089705F;
	rsqrt.approx.f32 	%f1406, %f1405;
	mul.f32 	%f1407, %f1406, %f1406;
	mul.f32 	%f1408, %f1406, %f1407;
	mul.f32 	%f1409, %f1398, %f1408;
	fma.rn.f32 	%f1410, %f1399, %f1409, %f1392;
	fma.rn.f32 	%f1411, %f1400, %f1409, %f1393;
	fma.rn.f32 	%f1412, %f1401, %f1409, %f1394;
	ld.shared.v4.f32 	{%f1413, %f1414, %f1415, %f1416}, [_ZZ15bodyForceSharedP6float4S0_fiE5s_pos+1232];
	sub.f32 	%f1417, %f1413, %f4642;
	sub.f32 	%f1418, %f1414, %f4643;
	sub.f32 	%f1419, %f1415, %f4644;
	mul.f32 	%f1420, %f1418, %f1418;
	fma.rn.f32 	%f1421, %f1417, %f1417, %f1420;
	fma.rn.f32 	%f1422, %f1419, %f1419, %f1421;
	add.f32 	%f1423, %f1422, 0f3089705F;
	rsqrt.approx.f32 	%f1424, %f1423;
	mul.f32 	%f1425, %f1424, %f1424;
	mul.f32 	%f1426, %f1424, %f1425;
	mul.f32 	%f1427, %f1416, %f1426;
	fma.rn.f32 	%f1428, %f1417, %f1427, %f1410;
	fma.rn.f32 	%f1429, %f1418, %f1427, %f1411;
	fma.rn.f32 	%f1430, %f1419, %f1427, %f1412;
	ld.shared.v4.f32 	{%f1431, %f1432, %f1433, %f1434}, [_ZZ15bodyForceSharedP6float4S0_fiE5s_pos+1248];
	sub.f32 	%f1435, %f1431, %f4642;
	sub.f32 	%f1436, %f1432, %f4643;
	sub.f32 	%f1437, %f1433, %f4644;
	mul.f32 	%f1438, %f1436, %f1436;
	fma.rn.f32 	%f1439, %f1435, %f1435, %f1438;
	fma.rn.f32 	%f1440, %f1437, %f1437, %f1439;
	add.f32 	%f1441, %f1440, 0f3089705F;
	rsqrt.approx.f32 	%f1442, %f1441;
	mul.f32 	%f1443, %f1442, %f1442;
	mul.f32 	%f1444, %f1442, %f1443;
	mul.f32 	%f1445, %f1434, %f1444;
	fma.rn.f32 	%f1446, %f1435, %f1445, %f1428;
	fma.rn.f32 	%f1447, %f1436, %f1445, %f1429;
	fma.rn.f32 	%f1448, %f1437, %f1445, %f1430;
	ld.shared.v4.f32 	{%f1449, %f1450, %f1451, %f1452}, [_ZZ15bodyForceSharedP6float4S0_fiE5s_pos+1264];
	sub.f32 	%f1453, %f1449, %f4642;
	sub.f32 	%f1454, %f1450, %f4643;
	sub.f32 	%f1455, %f1451, %f4644;
	mul.f32 	%f1456, %f1454, %f1454;
	fma.rn.f32 	%f1457, %f1453, %f1453, %f1456;
	fma.rn.f32 	%f1458, %f1455, %f1455, %f1457;
	add.f32 	%f1459, %f1458, 0f3089705F;
	rsqrt.approx.f32 	%f1460, %f1459;
	mul.f32 	%f1461, %f1460, %f1460;
	mul.f32 	%f1462, %f1460, %f1461;
	mul.f32 	%f1463, %f1452, %f1462;
	fma.rn.f32 	%f1464, %f1453, %f1463, %f1446;
	fma.rn.f32 	%f1465, %f1454, %f1463, %f1447;
	fma.rn.f32 	%f1466, %f1455, %f1463, %f1448;
	ld.shared.v4.f32 	{%f1467, %f1468, %f1469, %f1470}, [_ZZ15bodyForceSharedP6float4S0_fiE5s_pos+1280];
	sub.f32 	%f1471, %f1467, %f4642;
	sub.f32 	%f1472, %f1468, %f4643;
	sub.f32 	%f1473, %f1469, %f4644;
	mul.f32 	%f1474, %f1472, %f1472;
	fma.rn.f32 	%f1475, %f1471, %f1471, %f1474;
	fma.rn.f32 	%f1476, %f1473, %f1473, %f1475;
	add.f32 	%f1477, %f1476, 0f3089705F;
	rsqrt.approx.f32 	%f1478, %f1477;
	mul.f32 	%f1479, %f1478, %f1478;
	mul.f32 	%f1480, %f1478, %f1479;
	mul.f32 	%f1481, %f1470, %f1480;
	fma.rn.f32 	%f1482, %f1471, %f1481, %f1464;
	fma.rn.f32 	%f1483, %f1472, %f1481, %f1465;
	fma.rn.f32 	%f1484, %f1473, %f1481, %f1466;
	ld.shared.v4.f32 	{%f1485, %f1486, %f1487, %f1488}, [_ZZ15bodyForceSharedP6float4S0_fiE5s_pos+1296];
	sub.f32 	%f1489, %f1485, %f4642;
	sub.f32 	%f1490, %f1486, %f4643;
	sub.f32 	%f1491, %f1487, %f4644;
	mul.f32 	%f1492, %f1490, %f1490;
	fma.rn.f32 	%f1493, %f1489, %f1489, %f1492;
	fma.rn.f32 	%f1494, %f1491, %f1491, %f1493;
	add.f32 	%f1495, %f1494, 0f3089705F;
	rsqrt.approx.f32 	%f1496, %f1495;
	mul.f32 	%f1497, %f1496, %f1496;
	mul.f32 	%f1498, %f1496, %f1497;
	mul.f32 	%f1499, %f1488, %f1498;
	fma.rn.f32 	%f1500, %f1489, %f1499, %f1482;
	fma.rn.f32 	%f1501, %f1490, %f1499, %f1483;
	fma.rn.f32 	%f1502, %f1491, %f1499, %f1484;
	ld.shared.v4.f32 	{%f1503, %f1504, %f1505, %f1506}, [_ZZ15bodyForceSharedP6float4S0_fiE5s_pos+1312];
	sub.f32 	%f1507, %f1503, %f4642;
	sub.f32 	%f1508, %f1504, %f4643;
	sub.f32 	%f1509, %f1505, %f4644;
	mul.f32 	%f1510, %f1508, %f1508;
	fma.rn.f32 	%f1511, %f1507, %f1507, %f1510;
	fma.rn.f32 	%f1512, %f1509, %f1509, %f1511;
	add.f32 	%f1513, %f1512, 0f3089705F;
	rsqrt.approx.f32 	%f1514, %f1513;
	mul.f32 	%f1515, %f1514, %f1514;
	mul.f32 	%f1516, %f1514, %f1515;
	mul.f32 	%f1517, %f1506, %f1516;
	fma.rn.f32 	%f1518, %f1507, %f1517, %f1500;
	fma.rn.f32 	%f1519, %f1508, %f1517, %f1501;
	fma.rn.f32 	%f1520, %f1509, %f1517, %f1502;
	ld.shared.v4.f32 	{%f1521, %f1522, %f1523, %f1524}, [_ZZ15bodyForceSharedP6float4S0_fiE5s_pos+1328];
	sub.f32 	%f1525, %f1521, %f4642;
	sub.f32 	%f1526, %f1522, %f4643;
	sub.f32 	%f1527, %f1523, %f4644;
	mul.f32 	%f1528, %f1526, %f1526;
	fma.rn.f32 	%f1529, %f1525, %f1525, %f1528;
	fma.rn.f32 	%f1530, %f1527, %f1527, %f1529;
	add.f32 	%f1531, %f1530, 0f3089705F;
	rsqrt.approx.f32 	%f1532, %f1531;
	mul.f32 	%f1533, %f1532, %f1532;
	mul.f32 	%f1534, %f1532, %f1533;
	mul.f32 	%f1535, %f1524, %f1534;
	fma.rn.f32 	%f1536, %f1525, %f1535, %f1518;
	fma.rn.f32 	%f1537, %f1526, %f1535, %f1519;
	fma.rn.f32 	%f1538, %f1527, %f1535, %f1520;
	ld.shared.v4.f32 	{%f1539, %f1540, %f1541, %f1542}, [_ZZ15bodyForceSharedP6float4S0_fiE5s_pos+1344];
	sub.f32 	%f1543, %f1539, %f4642;
	sub.f32 	%f1544, %f1540, %f4643;
	sub.f32 	%f1545, %f1541, %f4644;
	mul.f32 	%f1546, %f1544, %f1544;
	fma.rn.f32 	%f1547, %f1543, %f1543, %f1546;
	fma.rn.f32 	%f1548, %f1545, %f1545, %f1547;
	add.f32 	%f1549, %f1548, 0f3089705F;
	rsqrt.approx.f32 	%f1550, %f1549;
	mul.f32 	%f1551, %f1550, %f1550;
	mul.f32 	%f1552, %f1550, %f1551;
	mul.f32 	%f1553, %f1542, %f1552;
	fma.rn.f32 	%f1554, %f1543, %f1553, %f1536;
	fma.rn.f32 	%f1555, %f1544, %f1553, %f1537;
	fma.rn.f32 	%f1556, %f1545, %f1553, %f1538;
	ld.shared.v4.f32 	{%f1557, %f1558, %f1559, %f1560}, [_ZZ15bodyForceSharedP6float4S0_fiE5s_pos+1360];
	sub.f32 	%f1561, %f1557, %f4642;
	sub.f32 	%f1562, %f1558, %f4643;
	sub.f32 	%f1563, %f1559, %f4644;
	mul.f32 	%f1564, %f1562, %f1562;
	fma.rn.f32 	%f1565, %f1561, %f1561, %f1564;
	fma.rn.f32 	%f1566, %f1563, %f1563, %f1565;
	add.f32 	%f1567, %f1566, 0f3089705F;
	rsqrt.approx.f32 	%f1568, %f1567;
	mul.f32 	%f1569, %f1568, %f1568;
	mul.f32 	%f1570, %f1568, %f1569;
	mul.f32 	%f1571, %f1560, %f1570;
	fma.rn.f32 	%f1572, %f1561, %f1571, %f1554;
	fma.rn.f32 	%f1573, %f1562, %f1571, %f1555;
	fma.rn.f32 	%f1574, %f1563, %f1571, %f1556;
	ld.shared.v4.f32 	{%f1575, %f1576, %f1577, %f1578}, [_ZZ15bodyForceSharedP6float4S0_fiE5s_pos+1376];
	sub.f32 	%f1579, %f1575, %f4642;
	sub.f32 	%f1580, %f1576, %f4643;
	sub.f32 	%f1581, %f1577, %f4644;
	mul.f32 	%f1582, %f1580, %f1580;
	fma.rn.f32 	%f1583, %f1579, %f1579, %f1582;
	fma.rn.f32 	%f1584, %f1581, %f1581, %f1583;
	add.f32 	%f1585, %f1584, 0f3089705F;
	rsqrt.approx.f32 	%f1586, %f1585;
	mul.f32 	%f1587, %f1586, %f1586;
	mul.f32 	%f1588, %f1586, %f1587;
	mul.f32 	%f1589, %f1578, %f1588;
	fma.rn.f32 	%f1590, %f1579, %f1589, %f1572;
	fma.rn.f32 	%f1591, %f1580, %f1589, %f1573;
	fma.rn.f32 	%f1592, %f1581, %f1589, %f1574;
	ld.shared.v4.f32 	{%f1593, %f1594, %f1595, %f1596}, [_ZZ15bodyForceSharedP6float4S0_fiE5s_pos+1392];
	sub.f32 	%f1597, %f1593, %f4642;
	sub.f32 	%f1598, %f1594, %f4643;
	sub.f32 	%f1599, %f1595, %f4644;
	mul.f32 	%f1600, %f1598, %f1598;
	fma.rn.f32 	%f1601, %f1597, %f1597, %f1600;
	fma.rn.f32 	%f1602, %f1599, %f1599, %f1601;
	add.f32 	%f1603, %f1602, 0f3089705F;
	rsqrt.approx.f32 	%f1604, %f1603;
	mul.f32 	%f1605, %f1604, %f1604;
	mul.f32 	%f1606, %f1604, %f1605;
	mul.f32 	%f1607, %f1596, %f1606;
	fma.rn.f32 	%f1608, %f1597, %f1607, %f1590;
	fma.rn.f32 	%f1609, %f1598, %f1607, %f1591;
	fma.rn.f32 	%f1610, %f1599, %f1607, %f1592;
	ld.shared.v4.f32 	{%f1611, %f1612, %f1613, %f1614}, [_ZZ15bodyForceSharedP6float4S0_fiE5s_pos+1408];
	sub.f32 	%f1615, %f1611, %f4642;
	sub.f32 	%f1616, %f1612, %f4643;
	sub.f32 	%f1617, %f1613, %f4644;
	mul.f32 	%f1618, %f1616, %f1616;
	fma.rn.f32 	%f1619, %f1615, %f1615, %f1618;
	fma.rn.f32 	%f1620, %f1617, %f1617, %f1619;
	add.f32 	%f1621, %f1620, 0f3089705F;
	rsqrt.approx.f32 	%f1622, %f1621;
	mul.f32 	%f1623, %f1622, %f1622;
	mul.f32 	%f1624, %f1622, %f1623;
	mul.f32 	%f1625, %f1614, %f1624;
	fma.rn.f32 	%f1626, %f1615, %f1625, %f1608;
	fma.rn.f32 	%f1627, %f1616, %f1625, %f1609;
	fma.rn.f32 	%f1628, %f1617, %f1625, %f1610;
	ld.shared.v4.f32 	{%f1629, %f1630, %f1631, %f1632}, [_ZZ15bodyForceSharedP6float4S0_fiE5s_pos+1424];
	sub.f32 	%f1633, %f1629, %f4642;
	sub.f32 	%f1634, %f1630, %f4643;
	sub.f32 	%f1635, %f1631, %f4644;
	mul.f32 	%f1636, %f1634, %f1634;
	fma.rn.f32 	%f1637, %f1633, %f1633, %f1636;
	fma.rn.f32 	%f1638, %f1635, %f1635, %f1637;
	add.f32 	%f1639, %f1638, 0f3089705F;
	rsqrt.approx.f32 	%f1640, %f1639;
	mul.f32 	%f1641, %f1640, %f1640;
	mul.f32 	%f1642, %f1640, %f1641;
	mul.f32 	%f1643, %f1632, %f1642;
	fma.rn.f32 	%f1644, %f1633, %f1643, %f1626;
	fma.rn.f32 	%f1645, %f1634, %f1643, %f1627;
	fma.rn.f32 	%f1646, %f1635, %f1643, %f1628;
	ld.shared.v4.f32 	{%f1647, %f1648, %f1649, %f1650}, [_ZZ15bodyForceSharedP6float4S0_fiE5s_pos+1440];
	sub.f32 	%f1651, %f1647, %f4642;
	sub.f32 	%f1652, %f1648, %f4643;
	sub.f32 	%f1653, %f1649, %f4644;
	mul.f32 	%f1654, %f1652, %f1652;
	fma.rn.f32 	%f1655, %f1651, %f1651, %f1654;
	fma.rn.f32 	%f1656, %f1653, %f1653, %f1655;
	add.f32 	%f1657, %f1656, 0f3089705F;
	rsqrt.approx.f32 	%f1658, %f1657;
	mul.f32 	%f1659, %f1658, %f1658;
	mul.f32 	%f1660, %f1658, %f1659;
	mul.f32 	%f1661, %f1650, %f1660;
	fma.rn.f32 	%f1662, %f1651, %f1661, %f1644;
	fma.rn.f32 	%f1663, %f1652, %f1661, %f1645;
	fma.rn.f32 	%f1664, %f1653, %f1661, %f1646;
	ld.shared.v4.f32 	{%f1665, %f1666, %f1667, %f1668}, [_ZZ15bodyForceSharedP6float4S0_fiE5s_pos+1456];
	sub.f32 	%f1669, %f1665, %f4642;
	sub.f32 	%f1670, %f1666, %f4643;
	sub.f32 	%f1671, %f1667, %f4644;
	mul.f32 	%f1672, %f1670, %f1670;
	fma.rn.f32 	%f1673, %f1669, %f1669, %f1672;
	fma.rn.f32 	%f1674, %f1671, %f1671, %f1673;
	add.f32 	%f1675, %f1674, 0f3089705F;
	rsqrt.approx.f32 	%f1676, %f1675;
	mul.f32 	%f1677, %f1676, %f1676;
	mul.f32 	%f1678, %f1676, %f1677;
	mul.f32 	%f1679, %f1668, %f1678;
	fma.rn.f32 	%f1680, %f1669, %f1679, %f1662;
	fma.rn.f32 	%f1681, %f1670, %f1679, %f1663;
	fma.rn.f32 	%f1682, %f1671, %f1679, %f1664;
	ld.shared.v4.f32 	{%f1683, %f1684, %f1685, %f1686}, [_ZZ15bodyForceSharedP6float4S0_fiE5s_pos+1472];
	sub.f32 	%f1687, %f1683, %f4642;
	sub.f32 	%f1688, %f1684, %f4643;
	sub.f32 	%f1689, %f1685, %f4644;
	mul.f32 	%f1690, %f1688, %f1688;
	fma.rn.f32 	%f1691, %f1687, %f1687, %f1690;
	fma.rn.f32 	%f1692, %f1689, %f1689, %f1691;
	add.f32 	%f1693, %f1692, 0f3089705F;
	rsqrt.approx.f32 	%f1694, %f1693;
	mul.f32 	%f1695, %f1694, %f1694;
	mul.f32 	%f1696, %f1694, %f1695;
	mul.f32 	%f1697, %f1686, %f1696;
	fma.rn.f32 	%f1698, %f1687, %f1697, %f1680;
	fma.rn.f32 	%f1699, %f1688, %f1697, %f1681;
	fma.rn.f32 	%f1700, %f1689, %f1697, %f1682;
	ld.shared.v4.f32 	{%f1701, %f1702, %f1703, %f1704}, [_ZZ15bodyForceSharedP6float4S0_fiE5s_pos+1488];
	sub.f32 	%f1705, %f1701, %f4642;
	sub.f32 	%f1706, %f1702, %f4643;
	sub.f32 	%f1707, %f1703, %f4644;
	mul.f32 	%f1708, %f1706, %f1706;
	fma.rn.f32 	%f1709, %f1705, %f1705, %f1708;
	fma.rn.f32 	%f1710, %f1707, %f1707, %f1709;
	add.f32 	%f1711, %f1710, 0f3089705F;
	rsqrt.approx.f32 	%f1712, %f1711;
	mul.f32 	%f1713, %f1712, %f1712;
	mul.f32 	%f1714, %f1712, %f1713;
	mul.f32 	%f1715, %f1704, %f1714;
	fma.rn.f32 	%f1716, %f1705, %f1715, %f1698;
	fma.rn.f32 	%f1717, %f1706, %f1715, %f1699;
	fma.rn.f32 	%f1718, %f1707, %f1715, %f1700;
	ld.shared.v4.f32 	{%f1719, %f1720, %f1721, %f1722}, [_ZZ15bodyForceSharedP6float4S0_fiE5s_pos+1504];
	sub.f32 	%f1723, %f1719, %f4642;
	sub.f32 	%f1724, %f1720, %f4643;
	sub.f32 	%f1725, %f1721, %f4644;
	mul.f32 	%f1726, %f1724, %f1724;
	fma.rn.f32 	%f1727, %f1723, %f1723, %f1726;
	fma.rn.f32 	%f1728, %f1725, %f1725, %f1727;
	add.f32 	%f1729, %f1728, 0f3089705F;
	rsqrt.approx.f32 	%f1730, %f1729;
	mul.f32 	%f1731, %f1730, %f1730;
	mul.f32 	%f1732, %f1730, %f1731;
	mul.f32 	%f1733, %f1722, %f1732;
	fma.rn.f32 	%f1734, %f1723, %f1733, %f1716;
	fma.rn.f32 	%f1735, %f1724, %f1733, %f1717;
	fma.rn.f32 	%f1736, %f1725, %f1733, %f1718;
	ld.shared.v4.f32 	{%f1737, %f1738, %f1739, %f1740}, [_ZZ15bodyForceSharedP6float4S0_fiE5s_pos+1520];
	sub.f32 	%f1741, %f1737, %f4642;
	sub.f32 	%f1742, %f1738, %f4643;
	sub.f32 	%f1743, %f1739, %f4644;
	mul.f32 	%f1744, %f1742, %f1742;
	fma.rn.f32 	%f1745, %f1741, %f1741, %f1744;
	fma.rn.f32 	%f1746, %f1743, %f1743, %f1745;
	add.f32 	%f1747, %f1746, 0f3089705F;
	rsqrt.approx.f32 	%f1748, %f1747;
	mul.f32 	%f1749, %f1748, %f1748;
	mul.f32 	%f1750, %f1748, %f1749;
	mul.f32 	%f1751, %f1740, %f1750;
	fma.rn.f32 	%f1752, %f1741, %f1751, %f1734;
	fma.rn.f32 	%f1753, %f1742, %f1751, %f1735;
	fma.rn.f32 	%f1754, %f1743, %f1751, %f1736;
	ld.shared.v4.f32 	{%f1755, %f1756, %f1757, %f1758}, [_ZZ15bodyForceSharedP6float4S0_fiE5s_pos+1536];
	sub.f32 	%f1759, %f1755, %f4642;
	sub.f32 	%f1760, %f1756, %f4643;
	sub.f32 	%f1761, %f1757, %f4644;
	mul.f32 	%f1762, %f1760, %f1760;
	fma.rn.f32 	%f1763, %f1759, %f1759, %f1762;
	fma.rn.f32 	%f1764, %f1761, %f1761, %f1763;
	add.f32 	%f1765, %f1764, 0f3089705F;
	rsqrt.approx.f32 	%f1766, %f1765;
	mul.f32 	%f1767, %f1766, %f1766;
	mul.f32 	%f1768, %f1766, %f1767;
	mul.f32 	%f1769, %f1758, %f1768;
	fma.rn.f32 	%f1770, %f1759, %f1769, %f1752;
	fma.rn.f32 	%f1771, %f1760, %f1769, %f1753;
	fma.rn.f32 	%f1772, %f1761, %f1769, %f1754;
	ld.shared.v4.f32 	{%f1773, %f1774, %f1775, %f1776}, [_ZZ15bodyForceSharedP6float4S0_fiE5s_pos+1552];
	sub.f32 	%f1777, %f1773, %f4642;
	sub.f32 	%f1778, %f1774, %f4643;
	sub.f32 	%f1779, %f1775, %f4644;
	mul.f32 	%f1780, %f1778, %f1778;
	fma.rn.f32 	%f1781, %f1777, %f1777, %f1780;
	fma.rn.f32 	%f1782, %f1779, %f1779, %f1781;
	add.f32 	%f1783, %f1782, 0f3089705F;
	rsqrt.approx.f32 	%f1784, %f1783;
	mul.f32 	%f1785, %f1784, %f1784;
	mul.f32 	%f1786, %f1784, %f1785;
	mul.f32 	%f1787, %f1776, %f1786;
	fma.rn.f32 	%f1788, %f1777, %f1787, %f1770;
	fma.rn.f32 	%f1789, %f1778, %f1787, %f1771;
	fma.rn.f32 	%f1790, %f1779, %f1787, %f1772;
	ld.shared.v4.f32 	{%f1791, %f1792, %f1793, %f1794}, [_ZZ15bodyForceSharedP6float4S0_fiE5s_pos+1568];
	sub.f32 	%f1795, %f1791, %f4642;
	sub.f32 	%f1796, %f1792, %f4643;
	sub.f32 	%f1797, %f1793, %f4644;
	mul.f32 	%f1798, %f1796, %f1796;
	fma.rn.f32 	%f1799, %f1795, %f1795, %f1798;
	fma.rn.f32 	%f1800, %f1797, %f1797, %f1799;
	add.f32 	%f1801, %f1800, 0f3089705F;
	rsqrt.approx.f32 	%f1802, %f1801;
	mul.f32 	%f1803, %f1802, %f1802;
	mul.f32 	%f1804, %f1802, %f1803;
	mul.f32 	%f1805, %f1794, %f1804;
	fma.rn.f32 	%f1806, %f1795, %f1805, %f1788;
	fma.rn.f32 	%f1807, %f1796, %f1805, %f1789;
	fma.rn.f32 	%f1808, %f1797, %f1805, %f1790;
	ld.shared.v4.f32 	{%f1809, %f1810, %f1811, %f1812}, [_ZZ15bodyForceSharedP6float4S0_fiE5s_pos+1584];
	sub.f32 	%f1813, %f1809, %f4642;
	sub.f32 	%f1814, %f1810, %f4643;
	sub.f32 	%f1815, %f1811, %f4644;
	mul.f32 	%f1816, %f1814, %f1814;
	fma.rn.f32 	%f1817, %f1813, %f1813, %f1816;
	fma.rn.f32 	%f1818, %f1815, %f1815, %f1817;
	add.f32 	%f1819, %f1818, 0f3089705F;
	rsqrt.approx.f32 	%f1820, %f1819;
	mul.f32 	%f1821, %f1820, %f1820;
	mul.f32 	%f1822, %f1820, %f1821;
	mul.f32 	%f1823, %f1812, %f1822;
	fma.rn.f32 	%f1824, %f1813, %f1823, %f1806;
	fma.rn.f32 	%f1825, %f1814, %f1823, %f1807;
	fma.rn.f32 	%f1826, %f1815, %f1823, %f1808;
	ld.shared.v4.f32 	{%f1827, %f1828, %f1829, %f1830}, [_ZZ15bodyForceSharedP6float4S0_fiE5s_pos+1600];
	sub.f32 	%f1831, %f1827, %f4642;
	sub.f32 	%f1832, %f1828, %f4643;
	sub.f32 	%f1833, %f1829, %f4644;
	mul.f32 	%f1834, %f1832, %f1832;
	fma.rn.f32 	%f1835, %f1831, %f1831, %f1834;
	fma.rn.f32 	%f1836, %f1833, %f1833, %f1835;
	add.f32 	%f1837, %f1836, 0f3089705F;
	rsqrt.approx.f32 	%f1838, %f1837;
	mul.f32 	%f1839, %f1838, %f1838;
	mul.f32 	%f1840, %f1838, %f1839;
	mul.f32 	%f1841, %f1830, %f1840;
	fma.rn.f32 	%f1842, %f1831, %f1841, %f1824;
	fma.rn.f32 	%f1843, %f1832, %f1841, %f1825;
	fma.rn.f32 	%f1844, %f1833, %f1841, %f1826;
	ld.shared.v4.f32 	{%f1845, %f1846, %f1847, %f1848}, [_ZZ15bodyForceSharedP6float4S0_fiE5s_pos+1616];
	sub.f32 	%f1849, %f1845, %f4642;
	sub.f32 	%f1850, %f1846, %f4643;
	sub.f32 	%f1851, %f1847, %f4644;
	mul.f32 	%f1852, %f1850, %f1850;
	fma.rn.f32 	%f1853, %f1849, %f1849, %f1852;
	fma.rn.f32 	%f1854, %f1851, %f1851, %f1853;
	add.f32 	%f1855, %f1854, 0f3089705F;
	rsqrt.approx.f32 	%f1856, %f1855;
	mul.f32 	%f1857, %f1856, %f1856;
	mul.f32 	%f1858, %f1856, %f1857;
	mul.f32 	%f1859, %f1848, %f1858;
	fma.rn.f32 	%f1860, %f1849, %f1859, %f1842;
	fma.rn.f32 	%f1861, %f1850, %f1859, %f1843;
	fma.rn.f32 	%f1862, %f1851, %f1859, %f1844;
	ld.shared.v4.f32 	{%f1863, %f1864, %f1865, %f1866}, [_ZZ15bodyForceSharedP6float4S0_fiE5s_pos+1632];
	sub.f32 	%f1867, %f1863, %f4642;
	sub.f32 	%f1868, %f1864, %f4643;
	sub.f32 	%f1869, %f1865, %f4644;
	mul.f32 	%f1870, %f1868, %f1868;
	fma.rn.f32 	%f1871, %f1867, %f1867, %f1870;
	fma.rn.f32 	%f1872, %f1869, %f1869, %f1871;
	add.f32 	%f1873, %f1872, 0f3089705F;
	rsqrt.approx.f32 	%f1874, %f1873;
	mul.f32 	%f1875, %f1874, %f1874;
	mul.f32 	%f1876, %f1874, %f1875;
	mul.f32 	%f1877, %f1866, %f1876;
	fma.rn.f32 	%f1878, %f1867, %f1877, %f1860;
	fma.rn.f32 	%f1879, %f1868, %f1877, %f1861;
	fma.rn.f32 	%f1880, %f1869, %f1877, %f1862;
	ld.shared.v4.f32 	{%f1881, %f1882, %f1883, %f1884}, [_ZZ15bodyForceSharedP6float4S0_fiE5s_pos+1648];
	sub.f32 	%f1885, %f1881, %f4642;
	sub.f32 	%f1886, %f1882, %f4643;
	sub.f32 	%f1887, %f1883, %f4644;
	mul.f32 	%f1888, %f1886, %f1886;
	fma.rn.f32 	%f1889, %f1885, %f1885, %f1888;
	fma.rn.f32 	%f1890, %f1887, %f1887, %f1889;
	add.f32 	%f1891, %f1890, 0f3089705F;
	rsqrt.approx.f32 	%f1892, %f1891;
	mul.f32 	%f1893, %f1892, %f1892;
	mul.f32 	%f1894, %f1892, %f1893;
	mul.f32 	%f1895, %f1884, %f1894;
	fma.rn.f32 	%f1896, %f1885, %f1895, %f1878;
	fma.rn.f32 	%f1897, %f1886, %f1895, %f1879;
	fma.rn.f32 	%f1898, %f1887, %f1895, %f1880;
	ld.shared.v4.f32 	{%f1899, %f1900, %f1901, %f1902}, [_ZZ15bodyForceSharedP6float4S0_fiE5s_pos+1664];
	sub.f32 	%f1903, %f1899, %f4642;
	sub.f32 	%f1904, %f1900, %f4643;
	sub.f32 	%f1905, %f1901, %f4644;
	mul.f32 	%f1906, %f1904, %f1904;
	fma.rn.f32 	%f1907, %f1903, %f1903, %f1906;
	fma.rn.f32 	%f1908, %f1905, %f1905, %f1907;
	add.f32 	%f1909, %f1908, 0f3089705F;
	rsqrt.approx.f32 	%f1910, %f1909;
	mul.f32 	%f1911, %f1910, %f1910;
	mul.f32 	%f1912, %f1910, %f1911;
	mul.f32 	%f1913, %f1902, %f1912;
	fma.rn.f32 	%f1914, %f1903, %f1913, %f1896;
	fma.rn.f32 	%f1915, %f1904, %f1913, %f1897;
	fma.rn.f32 	%f1916, %f1905, %f1913, %f1898;
	ld.shared.v4.f32 	{%f1917, %f1918, %f1919, %f1920}, [_ZZ15bodyForceSharedP6float4S0_fiE5s_pos+1680];
	sub.f32 	%f1921, %f1917, %f4642;
	sub.f32 	%f1922, %f1918, %f4643;
	sub.f32 	%f1923, %f1919, %f4644;
	mul.f32 	%f1924, %f1922, %f1922;
	fma.rn.f32 	%f1925, %f1921, %f1921, %f1924;
	fma.rn.f32 	%f1926, %f1923, %f1923, %f1925;
	add.f32 	%f1927, %f1926, 0f3089705F;
	rsqrt.approx.f32 	%f1928, %f1927;
	mul.f32 	%f1929, %f1928, %f1928;
	mul.f32 	%f1930, %f1928, %f1929;
	mul.f32 	%f1931, %f1920, %f1930;
	fma.rn.f32 	%f1932, %f1921, %f1931, %f1914;
	fma.rn.f32 	%f1933, %f1922, %f1931, %f1915;
	fma.rn.f32 	%f1934, %f1923, %f1931, %f1916;
	ld.shared.v4.f32 	{%f1935, %f1936, %f1937, %f1938}, [_ZZ15bodyForceSharedP6float4S0_fiE5s_pos+1696];
	sub.f32 	%f1939, %f1935, %f4642;
	sub.f32 	%f1940, %f1936, %f4643;
	sub.f32 	%f1941, %f1937, %f4644;
	mul.f32 	%f1942, %f1940, %f1940;
	fma.rn.f32 	%f1943, %f1939, %f1939, %f1942;
	fma.rn.f32 	%f1944, %f1941, %f1941, %f1943;
	add.f32 	%f1945, %f1944, 0f3089705F;
	rsqrt.approx.f32 	%f1946, %f1945;
	mul.f32 	%f1947, %f1946, %f1946;
	mul.f32 	%f1948, %f1946, %f1947;
	mul.f32 	%f1949, %f1938, %f1948;
	fma.rn.f32 	%f1950, %f1939, %f1949, %f1932;
	fma.rn.f32 	%f1951, %f1940, %f1949, %f1933;
	fma.rn.f32 	%f1952, %f1941, %f1949, %f1934;
	ld.shared.v4.f32 	{%f1953, %f1954, %f1955, %f1956}, [_ZZ15bodyForceSharedP6float4S0_fiE5s_pos+1712];
	sub.f32 	%f1957, %f1953, %f4642;
	sub.f32 	%f1958, %f1954, %f4643;
	sub.f32 	%f1959, %f1955, %f4644;
	mul.f32 	%f1960, %f1958, %f1958;
	fma.rn.f32 	%f1961, %f1957, %f1957, %f1960;
	fma.rn.f32 	%f1962, %f1959, %f1959, %f1961;
	add.f32 	%f1963, %f1962, 0f3089705F;
	rsqrt.approx.f32 	%f1964, %f1963;
	mul.f32 	%f1965, %f1964, %f1964;
	mul.f32 	%f1966, %f1964, %f1965;
	mul.f32 	%f1967, %f1956, %f1966;
	fma.rn.f32 	%f1968, %f1957, %f1967, %f1950;
	fma.rn.f32 	%f1969, %f1958, %f1967, %f1951;
	fma.rn.f32 	%f1970, %f1959, %f1967, %f1952;
	ld.shared.v4.f32 	{%f1971, %f1972, %f1973, %f1974}, [_ZZ15bodyForceSharedP6float4S0_fiE5s_pos+1728];
	sub.f32 	%f1975, %f1971, %f4642;
	sub.f32 	%f1976, %f1972, %f4643;
	sub.f32 	%f1977, %f1973, %f4644;
	mul.f32 	%f1978, %f1976, %f1976;
	fma.rn.f32 	%f1979, %f1975, %f1975, %f1978;
	fma.rn.f32 	%f1980, %f1977, %f1977, %f1979;
	add.f32 	%f1981, %f1980, 0f3089705F;
	rsqrt.approx.f32 	%f1982, %f1981;
	mul.f32 	%f1983, %f1982, %f1982;
	mul.f32 	%f1984, %f1982, %f1983;
	mul.f32 	%f1985, %f1974, %f1984;
	fma.rn.f32 	%f1986, %f1975, %f1985, %f1968;
	fma.rn.f32 	%f1987, %f1976, %f1985, %f1969;
	fma.rn.f32 	%f1988, %f1977, %f1985, %f1970;
	ld.shared.v4.f32 	{%f1989, %f1990, %f1991, %f1992}, [_ZZ15bodyForceSharedP6float4S0_fiE5s_pos+1744];
	sub.f32 	%f1993, %f1989, %f4642;
	sub.f32 	%f1994, %f1990, %f4643;
	sub.f32 	%f1995, %f1991, %f4644;
	mul.f32 	%f1996, %f1994, %f1994;
	fma.rn.f32 	%f1997, %f1993, %f1993, %f1996;
	fma.rn.f32 	%f1998, %f1995, %f1995, %f1997;
	add.f32 	%f1999, %f1998, 0f3089705F;
	rsqrt.approx.f32 	%f2000, %f1999;
	mul.f32 	%f2001, %f2000, %f2000;
	mul.f32 	%f2002, %f2000, %f2001;
	mul.f32 	%f2003, %f1992, %f2002;
	fma.rn.f32 	%f2004, %f1993, %f2003, %f1986;
	fma.rn.f32 	%f2005, %f1994, %f2003, %f1987;
	fma.rn.f32 	%f2006, %f1995, %f2003, %f1988;
	ld.shared.v4.f32 	{%f2007, %f2008, %f2009, %f2010}, [_ZZ15bodyForceSharedP6float4S0_fiE5s_pos+1760];
	sub.f32 	%f2011, %f2007, %f4642;
	sub.f32 	%f2012, %f2008, %f4643;
	sub.f32 	%f2013, %f2009, %f4644;
	mul.f32 	%f2014, %f2012, %f2012;
	fma.rn.f32 	%f2015, %f2011, %f2011, %f2014;
	fma.rn.f32 	%f2016, %f2013, %f2013, %f2015;
	add.f32 	%f2017, %f2016, 0f3089705F;
	rsqrt.approx.f32 	%f2018, %f2017;
	mul.f32 	%f2019, %f2018, %f2018;
	mul.f32 	%f2020, %f2018, %f2019;
	mul.f32 	%f2021, %f2010, %f2020;
	fma.rn.f32 	%f2022, %f2011, %f2021, %f2004;
	fma.rn.f32 	%f2023, %f2012, %f2021, %f2005;
	fma.rn.f32 	%f2024, %f2013, %f2021, %f2006;
	ld.shared.v4.f32 	{%f2025, %f2026, %f2027, %f2028}, [_ZZ15bodyForceSharedP6float4S0_fiE5s_pos+1776];
	sub.f32 	%f2029, %f2025, %f4642;
	sub.f32 	%f2030, %f2026, %f4643;
	sub.f32 	%f2031, %f2027, %f4644;
	mul.f32 	%f2032, %f2030, %f2030;
	fma.rn.f32 	%f2033, %f2029, %f2029, %f2032;
	fma.rn.f32 	%f2034, %f2031, %f2031, %f2033;
	add.f32 	%f2035, %f2034, 0f3089705F;
	rsqrt.approx.f32 	%f2036, %f2035;
	mul.f32 	%f2037, %f2036, %f2036;
	mul.f32 	%f2038, %f2036, %f2037;
	mul.f32 	%f2039, %f2028, %f2038;
	fma.rn.f32 	%f2040, %f2029, %f2039, %f2022;
	fma.rn.f32 	%f2041, %f2030, %f2039, %f2023;
	fma.rn.f32 	%f2042, %f2031, %f2039, %f2024;
	ld.shared.v4.f32 	{%f2043, %f2044, %f2045, %f2046}, [_ZZ15bodyForceSharedP6float4S0_fiE5s_pos+1792];
	sub.f32 	%f2047, %f2043, %f4642;
	sub.f32 	%f2048, %f2044, %f4643;
	sub.f32 	%f2049, %f2045, %f4644;
	mul.f32 	%f2050, %f2048, %f2048;
	fma.rn.f32 	%f2051, %f2047, %f2047, %f2050;
	fma.rn.f32 	%f2052, %f2049, %f2049, %f2051;
	add.f32 	%f2053, %f2052, 0f3089705F;
	rsqrt.approx.f32 	%f2054, %f2053;
	mul.f32 	%f2055, %f2054, %f2054;
	mul.f32 	%f2056, %f2054, %f2055;
	mul.f32 	%f2057, %f2046, %f2056;
	fma.rn.f32 	%f2058, %f2047, %f2057, %f2040;
	fma.rn.f32 	%f2059, %f2048, %f2057, %f2041;
	fma.rn.f32 	%f2060, %f2049, %f2057, %f2042;
	ld.shared.v4.f32 	{%f2061, %f2062, %f2063, %f2064}, [_ZZ15bodyForceSharedP6float4S0_fiE5s_pos+1808];
	sub.f32 	%f2065, %f2061, %f4642;
	sub.f32 	%f2066, %f2062, %f4643;
	sub.f32 	%f2067, %f2063, %f4644;
	mul.f32 	%f2068, %f2066, %f2066;
	fma.rn.f32 	%f2069, %f2065, %f2065, %f2068;
	fma.rn.f32 	%f2070, %f2067, %f2067, %f2069;
	add.f32 	%f2071, %f2070, 0f3089705F;
	rsqrt.approx.f32 	%f2072, %f2071;
	mul.f32 	%f2073, %f2072, %f2072;
	mul.f32 	%f2074, %f2072, %f2073;
	mul.f32 	%f2075, %f2064, %f2074;
	fma.rn.f32 	%f2076, %f2065, %f2075, %f2058;
	fma.rn.f32 	%f2077, %f2066, %f2075, %f2059;
	fma.rn.f32 	%f2078, %f2067, %f2075, %f2060;
	ld.shared.v4.f32 	{%f2079, %f2080, %f2081, %f2082}, [_ZZ15bodyForceSharedP6float4S0_fiE5s_pos+1824];
	sub.f32 	%f2083, %f2079, %f4642;
	sub.f32 	%f2084, %f2080, %f4643;
	sub.f32 	%f2085, %f2081, %f4644;
	mul.f32 	%f2086, %f2084, %f2084;
	fma.rn.f32 	%f2087, %f2083, %f2083, %f2086;
	fma.rn.f32 	%f2088, %f2085, %f2085, %f2087;
	add.f32 	%f2089, %f2088, 0f3089705F;
	rsqrt.approx.f32 	%f2090, %f2089;
	mul.f32 	%f2091, %f2090, %f2090;
	mul.f32 	%f2092, %f2090, %f2091;
	mul.f32 	%f2093, %f2082, %f2092;
	fma.rn.f32 	%f2094, %f2083, %f2093, %f2076;
	fma.rn.f32 	%f2095, %f2084, %f2093, %f2077;
	fma.rn.f32 	%f2096, %f2085, %f2093, %f2078;
	ld.shared.v4.f32 	{%f2097, %f2098, %f2099, %f2100}, [_ZZ15bodyForceSharedP6float4S0_fiE5s_pos+1840];
	sub.f32 	%f2101, %f2097, %f4642;
	sub.f32 	%f2102, %f2098, %f4643;
	sub.f32 	%f2103, %f2099, %f4644;
	mul.f32 	%f2104, %f2102, %f2102;
	fma.rn.f32 	%f2105, %f2101, %f2101, %f2104;
	fma.rn.f32 	%f2106, %f2103, %f2103, %f2105;
	add.f32 	%f2107, %f2106, 0f3089705F;
	rsqrt.approx.f32 	%f2108, %f2107;
	mul.f32 	%f2109, %f2108, %f2108;
	mul.f32 	%f2110, %f2108, %f2109;
	mul.f32 	%f2111, %f2100, %f2110;
	fma.rn.f32 	%f2112, %f2101, %f2111, %f2094;
	fma.rn.f32 	%f2113, %f2102, %f2111, %f2095;
	fma.rn.f32 	%f2114, %f2103, %f2111, %f2096;
	ld.shared.v4.f32 	{%f2115, %f2116, %f2117, %f2118}, [_ZZ15bodyForceSharedP6float4S0_fiE5s_pos+1856];
	sub.f32 	%f2119, %f2115, %f4642;
	sub.f32 	%f2120, %f2116, %f4643;
	sub.f32 	%f2121, %f2117, %f4644;
	mul.f32 	%f2122, %f2120, %f2120;
	fma.rn.f32 	%f2123, %f2119, %f2119, %f2122;
	fma.rn.f32 	%f2124, %f2121, %f2121, %f2123;
	add.f32 	%f2125, %f2124, 0f3089705F;
	rsqrt.approx.f32 	%f2126, %f2125;
	mul.f32 	%f2127, %f2126, %f2126;
	mul.f32 	%f2128, %f2126, %f2127;
	mul.f32 	%f2129, %f2118, %f2128;
	fma.rn.f32 	%f2130, %f2119, %f2129, %f2112;
	fma.rn.f32 	%f2131, %f2120, %f2129, %f2113;
	fma.rn.f32 	%f2132, %f2121, %f2129, %f2114;
	ld.shared.v4.f32 	{%f2133, %f2134, %f2135, %f2136}, [_ZZ15bodyForceSharedP6float4S0_fiE5s_pos+1872];
	sub.f32 	%f2137, %f2133, %f4642;
	sub.f32 	%f2138, %f2134, %f4643;
	sub.f32 	%f2139, %f2135, %f4644;
	mul.f32 	%f2140, %f2138, %f2138;
	fma.rn.f32 	%f2141, %f2137, %f2137, %f2140;
	fma.rn.f32 	%f2142, %f2139, %f2139, %f2141;
	add.f32 	%f2143, %f2142, 0f3089705F;
	rsqrt.approx.f32 	%f2144, %f2143;
	mul.f32 	%f2145, %f2144, %f2144;
	mul.f32 	%f2146, %f2144, %f2145;
	mul.f32 	%f2147, %f2136, %f2146;
	fma.rn.f32 	%f2148, %f2137, %f2147, %f2130;
	fma.rn.f32 	%f2149, %f2138, %f2147, %f2131;
	fma.rn.f32 	%f2150, %f2139, %f2147, %f2132;
	ld.shared.v4.f32 	{%f2151, %f2152, %f2153, %f2154}, [_ZZ15bodyForceSharedP6float4S0_fiE5s_pos+1888];
	sub.f32 	%f2155, %f2151, %f4642;
	sub.f32 	%f2156, %f2152, %f4643;
	sub.f32 	%f2157, %f2153, %f4644;
	mul.f32 	%f2158, %f2156, %f2156;
	fma.rn.f32 	%f2159, %f2155, %f2155, %f2158;
	fma.rn.f32 	%f2160, %f2157, %f2157, %f2159;
	add.f32 	%f2161, %f2160, 0f3089705F;
	rsqrt.approx.f32 	%f2162, %f2161;
	mul.f32 	%f2163, %f2162, %f2162;
	mul.f32 	%f2164, %f2162, %f2163;
	mul.f32 	%f2165, %f2154, %f2164;
	fma.rn.f32 	%f2166, %f2155, %f2165, %f2148;
	fma.rn.f32 	%f2167, %f2156, %f2165, %f2149;
	fma.rn.f32 	%f2168, %f2157, %f2165, %f2150;
	ld.shared.v4.f32 	{%f2169, %f2170, %f2171, %f2172}, [_ZZ15bodyForceSharedP6float4S0_fiE5s_pos+1904];
	sub.f32 	%f2173, %f2169, %f4642;
	sub.f32 	%f2174, %f2170, %f4643;
	sub.f32 	%f2175, %f2171, %f4644;
	mul.f32 	%f2176, %f2174, %f2174;
	fma.rn.f32 	%f2177, %f2173, %f2173, %f2176;
	fma.rn.f32 	%f2178, %f2175, %f2175, %f2177;
	add.f32 	%f2179, %f2178, 0f3089705F;
	rsqrt.approx.f32 	%f2180, %f2179;
	mul.f32 	%f2181, %f2180, %f2180;
	mul.f32 	%f2182, %f2180, %f2181;
	mul.f32 	%f2183, %f2172, %f2182;
	fma.rn.f32 	%f2184, %f2173, %f2183, %f2166;
	fma.rn.f32 	%f2185, %f2174, %f2183, %f2167;
	fma.rn.f32 	%f2186, %f2175, %f2183, %f2168;
	ld.shared.v4.f32 	{%f2187, %f2188, %f2189, %f2190}, [_ZZ15bodyForceSharedP6float4S0_fiE5s_pos+1920];
	sub.f32 	%f2191, %f2187, %f4642;
	sub.f32 	%f2192, %f2188, %f4643;
	sub.f32 	%f2193, %f2189, %f4644;
	mul.f32 	%f2194, %f2192, %f2192;
	fma.rn.f32 	%f2195, %f2191, %f2191, %f2194;
	fma.rn.f32 	%f2196, %f2193, %f2193, %f2195;
	add.f32 	%f2197, %f2196, 0f3089705F;
	rsqrt.approx.f32 	%f2198, %f2197;
	mul.f32 	%f2199, %f2198, %f2198;
	mul.f32 	%f2200, %f2198, %f2199;
	mul.f32 	%f2201, %f2190, %f2200;
	fma.rn.f32 	%f2202, %f2191, %f2201, %f2184;
	fma.rn.f32 	%f2203, %f2192, %f2201, %f2185;
	fma.rn.f32 	%f2204, %f2193, %f2201, %f2186;
	ld.shared.v4.f32 	{%f2205, %f2206, %f2207, %f2208}, [_ZZ15bodyForceSharedP6float4S0_fiE5s_pos+1936];
	sub.f32 	%f2209, %f2205, %f4642;
	sub.f32 	%f2210, %f2206, %f4643;
	sub.f32 	%f2211, %f2207, %f4644;
	mul.f32 	%f2212, %f2210, %f2210;
	fma.rn.f32 	%f2213, %f2209, %f2209, %f2212;
	fma.rn.f32 	%f2214, %f2211, %f2211, %f2213;
	add.f32 	%f2215, %f2214, 0f3089705F;
	rsqrt.approx.f32 	%f2216, %f2215;
	mul.f32 	%f2217, %f2216, %f2216;
	mul.f32 	%f2218, %f2216, %f2217;
	mul.f32 	%f2219, %f2208, %f2218;
	fma.rn.f32 	%f2220, %f2209, %f2219, %f2202;
	fma.rn.f32 	%f2221, %f2210, %f2219, %f2203;
	fma.rn.f32 	%f2222, %f2211, %f2219, %f2204;
	ld.shared.v4.f32 	{%f2223, %f2224, %f2225, %f2226}, [_ZZ15bodyForceSharedP6float4S0_fiE5s_pos+1952];
	sub.f32 	%f2227, %f2223, %f4642;
	sub.f32 	%f2228, %f2224, %f4643;
	sub.f32 	%f2229, %f2225, %f4644;
	mul.f32 	%f2230, %f2228, %f2228;
	fma.rn.f32 	%f2231, %f2227, %f2227, %f2230;
	fma.rn.f32 	%f2232, %f2229, %f2229, %f2231;
	add.f32 	%f2233, %f2232, 0f3089705F;
	rsqrt.approx.f32 	%f2234, %f2233;
	mul.f32 	%f2235, %f2234, %f2234;
	mul.f32 	%f2236, %f2234, %f2235;
	mul.f32 	%f2237, %f2226, %f2236;
	fma.rn.f32 	%f2238, %f2227, %f2237, %f2220;
	fma.rn.f32 	%f2239, %f2228, %f2237, %f2221;
	fma.rn.f32 	%f2240, %f2229, %f2237, %f2222;
	ld.shared.v4.f32 	{%f2241, %f2242, %f2243, %f2244}, [_ZZ15bodyForceSharedP6float4S0_fiE5s_pos+1968];
	sub.f32 	%f2245, %f2241, %f4642;
	sub.f32 	%f2246, %f2242, %f4643;
	sub.f32 	%f2247, %f2243, %f4644;
	mul.f32 	%f2248, %f2246, %f2246;
	fma.rn.f32 	%f2249, %f2245, %f2245, %f2248;
	fma.rn.f32 	%f2250, %f2247, %f2247, %f2249;
	add.f32 	%f2251, %f2250, 0f3089705F;
	rsqrt.approx.f32 	%f2252, %f2251;
	mul.f32 	%f2253, %f2252, %f2252;
	mul.f32 	%f2254, %f2252, %f2253;
	mul.f32 	%f2255, %f2244, %f2254;
	fma.rn.f32 	%f2256, %f2245, %f2255, %f2238;
	fma.rn.f32 	%f2257, %f2246, %f2255, %f2239;
	fma.rn.f32 	%f2258, %f2247, %f2255, %f2240;
	ld.shared.v4.f32 	{%f2259, %f2260, %f2261, %f2262}, [_ZZ15bodyForceSharedP6float4S0_fiE5s_pos+1984];
	sub.f32 	%f2263, %f2259, %f4642;
	sub.f32 	%f2264, %f2260, %f4643;
	sub.f32 	%f2265, %f2261, %f4644;
	mul.f32 	%f2266, %f2264, %f2264;
	fma.rn.f32 	%f2267, %f2263, %f2263, %f2266;
	fma.rn.f32 	%f2268, %f2265, %f2265, %f2267;
	add.f32 	%f2269, %f2268, 0f3089705F;
	rsqrt.approx.f32 	%f2270, %f2269;
	mul.f32 	%f2271, %f2270, %f2270;
	mul.f32 	%f2272, %f2270, %f2271;
	mul.f32 	%f2273, %f2262, %f2272;
	fma.rn.f32 	%f2274, %f2263, %f2273, %f2256;
	fma.rn.f32 	%f2275, %f2264, %f2273, %f2257;
	fma.rn.f32 	%f2276, %f2265, %f2273, %f2258;
	ld.shared.v4.f32 	{%f2277, %f2278, %f2279, %f2280}, [_ZZ15bodyForceSharedP6float4S0_fiE5s_pos+2000];
	sub.f32 	%f2281, %f2277, %f4642;
	sub.f32 	%f2282, %f2278, %f4643;
	sub.f32 	%f2283, %f2279, %f4644;
	mul.f32 	%f2284, %f2282, %f2282;
	fma.rn.f32 	%f2285, %f2281, %f2281, %f2284;
	fma.rn.f32 	%f2286, %f2283, %f2283, %f2285;
	add.f32 	%f2287, %f2286, 0f3089705F;
	rsqrt.approx.f32 	%f2288, %f2287;
	mul.f32 	%f2289, %f2288, %f2288;
	mul.f32 	%f2290, %f2288, %f2289;
	mul.f32 	%f2291, %f2280, %f2290;
	fma.rn.f32 	%f2292, %f2281, %f2291, %f2274;
	fma.rn.f32 	%f2293, %f2282, %f2291, %f2275;
	fma.rn.f32 	%f2294, %f2283, %f2291, %f2276;
	ld.shared.v4.f32 	{%f2295, %f2296, %f2297, %f2298}, [_ZZ15bodyForceSharedP6float4S0_fiE5s_pos+2016];
	sub.f32 	%f2299, %f2295, %f4642;
	sub.f32 	%f2300, %f2296, %f4643;
	sub.f32 	%f2301, %f2297, %f4644;
	mul.f32 	%f2302, %f2300, %f2300;
	fma.rn.f32 	%f2303, %f2299, %f2299, %f2302;
	fma.rn.f32 	%f2304, %f2301, %f2301, %f2303;
	add.f32 	%f2305, %f2304, 0f3089705F;
	rsqrt.approx.f32 	%f2306, %f2305;
	mul.f32 	%f2307, %f2306, %f2306;
	mul.f32 	%f2308, %f2306, %f2307;
	mul.f32 	%f2309, %f2298, %f2308;
	fma.rn.f32 	%f2310, %f2299, %f2309, %f2292;
	fma.rn.f32 	%f2311, %f2300, %f2309, %f2293;
	fma.rn.f32 	%f2312, %f2301, %f2309, %f2294;
	ld.shared.v4.f32 	{%f2313, %f2314, %f2315, %f2316}, [_ZZ15bodyForceSharedP6float4S0_fiE5s_pos+2032];
	sub.f32 	%f2317, %f2313, %f4642;
	sub.f32 	%f2318, %f2314, %f4643;
	sub.f32 	%f2319, %f2315, %f4644;
	mul.f32 	%f2320, %f2318, %f2318;
	fma.rn.f32 	%f2321, %f2317, %f2317, %f2320;
	fma.rn.f32 	%f2322, %f2319, %f2319, %f2321;
	add.f32 	%f2323, %f2322, 0f3089705F;
	rsqrt.approx.f32 	%f2324, %f2323;
	mul.f32 	%f2325, %f2324, %f2324;
	mul.f32 	%f2326, %f2324, %f2325;
	mul.f32 	%f2327, %f2316, %f2326;
	fma.rn.f32 	%f2328, %f2317, %f2327, %f2310;
	fma.rn.f32 	%f2329, %f2318, %f2327, %f2311;
	fma.rn.f32 	%f2330, %f2319, %f2327, %f2312;
	ld.shared.v4.f32 	{%f2331, %f2332, %f2333, %f2334}, [_ZZ15bodyForceSharedP6float4S0_fiE5s_pos+2048];
	sub.f32 	%f2335, %f2331, %f4642;
	sub.f32 	%f2336, %f2332, %f4643;
	sub.f32 	%f2337, %f2333, %f4644;
	mul.f32 	%f2338, %f2336, %f2336;
	fma.rn.f32 	%f2339, %f2335, %f2335, %f2338;
	fma.rn.f32 	%f2340, %f2337, %f2337, %f2339;
	add.f32 	%f2341, %f2340, 0f3089705F;
	rsqrt.approx.f32 	%f2342, %f2341;
	mul.f32 	%f2343, %f2342, %f2342;
	mul.f32 	%f2344, %f2342, %f2343;
	mul.f32 	%f2345, %f2334, %f2344;
	fma.rn.f32 	%f2346, %f2335, %f2345, %f2328;
	fma.rn.f32 	%f2347, %f2336, %f2345, %f2329;
	fma.rn.f32 	%f2348, %f2337, %f2345, %f2330;
	ld.shared.v4.f32 	{%f2349, %f2350, %f2351, %f2352}, [_ZZ15bodyForceSharedP6float4S0_fiE5s_pos+2064];
	sub.f32 	%f2353, %f2349, %f4642;
	sub.f32 	%f2354, %f2350, %f4643;
	sub.f32 	%f2355, %f2351, %f4644;
	mul.f32 	%f2356, %f2354, %f2354;
	fma.rn.f32 	%f2357, %f2353, %f2353, %f2356;
	fma.rn.f32 	%f2358, %f2355, %f2355, %f2357;
	add.f32 	%f2359, %f2358, 0f3089705F;
	rsqrt.approx.f32 	%f2360, %f2359;
	mul.f32 	%f2361, %f2360, %f2360;
	mul.f32 	%f2362, %f2360, %f2361;
	mul.f32 	%f2363, %f2352, %f2362;
	fma.rn.f32 	%f2364, %f2353, %f2363, %f2346;
	fma.rn.f32 	%f2365, %f2354, %f2363, %f2347;
	fma.rn.f32 	%f2366, %f2355, %f2363, %f2348;
	ld.shared.v4.f32 	{%f2367, %f2368, %f2369, %f2370}, [_ZZ15bodyForceSharedP6float4S0_fiE5s_pos+2080];
	sub.f32 	%f2371, %f2367, %f4642;
	sub.f32 	%f2372, %f2368, %f4643;
	sub.f32 	%f2373, %f2369, %f4644;
	mul.f32 	%f2374, %f2372, %f2372;
	fma.rn.f32 	%f2375, %f2371, %f2371, %f2374;
	fma.rn.f32 	%f2376, %f2373, %f2373, %f2375;
	add.f32 	%f2377, %f2376, 0f3089705F;
	rsqrt.approx.f32 	%f2378, %f2377;
	mul.f32 	%f2379, %f2378, %f2378;
	mul.f32 	%f2380, %f2378, %f2379;
	mul.f32 	%f2381, %f2370, %f2380;
	fma.rn.f32 	%f2382, %f2371, %f2381, %f2364;
	fma.rn.f32 	%f2383, %f2372, %f2381, %f2365;
	fma.rn.f32 	%f2384, %f2373, %f2381, %f2366;
	ld.shared.v4.f32 	{%f2385, %f2386, %f2387, %f2388}, [_ZZ15bodyForceSharedP6float4S0_fiE5s_pos+2096];
	sub.f32 	%f2389, %f2385, %f4642;
	sub.f32 	%f2390, %f2386, %f4643;
	sub.f32 	%f2391, %f2387, %f4644;
	mul.f32 	%f2392, %f2390, %f2390;
	fma.rn.f32 	%f2393, %f2389, %f2389, %f2392;
	fma.rn.f32 	%f2394, %f2391, %f2391, %f2393;
	add.f32 	%f2395, %f2394, 0f3089705F;
	rsqrt.approx.f32 	%f2396, %f2395;
	mul.f32 	%f2397, %f2396, %f2396;
	mul.f32 	%f2398, %f2396, %f2397;
	mul.f32 	%f2399, %f2388, %f2398;
	fma.rn.f32 	%f2400, %f2389, %f2399, %f2382;
	fma.rn.f32 	%f2401, %f2390, %f2399, %f2383;
	fma.rn.f32 	%f2402, %f2391, %f2399, %f2384;
	ld.shared.v4.f32 	{%f2403, %f2404, %f2405, %f2406}, [_ZZ15bodyForceSharedP6float4S0_fiE5s_pos+2112];
	sub.f32 	%f2407, %f2403, %f4642;
	sub.f32 	%f2408, %f2404, %f4643;
	sub.f32 	%f2409, %f2405, %f4644;
	mul.f32 	%f2410, %f2408, %f2408;
	fma.rn.f32 	%f2411, %f2407, %f2407, %f2410;
	fma.rn.f32 	%f2412, %f2409, %f2409, %f2411;
	add.f32 	%f2413, %f2412, 0f3089705F;
	rsqrt.approx.f32 	%f2414, %f2413;
	mul.f32 	%f2415, %f2414, %f2414;
	mul.f32 	%f2416, %f2414, %f2415;
	mul.f32 	%f2417, %f2406, %f2416;
	fma.rn.f32 	%f2418, %f2407, %f2417, %f2400;
	fma.rn.f32 	%f2419, %f2408, %f2417, %f2401;
	fma.rn.f32 	%f2420, %f2409, %f2417, %f2402;
	ld.shared.v4.f32 	{%f2421, %f2422, %f2423, %f2424}, [_ZZ15bodyForceSharedP6float4S0_fiE5s_pos+2128];
	sub.f32 	%f2425, %f2421, %f4642;
	sub.f32 	%f2426, %f2422, %f4643;
	sub.f32 	%f2427, %f2423, %f4644;
	mul.f32 	%f2428, %f2426, %f2426;
	fma.rn.f32 	%f2429, %f2425, %f2425, %f2428;
	fma.rn.f32 	%f2430, %f2427, %f2427, %f2429;
	add.f32 	%f2431, %f2430, 0f3089705F;
	rsqrt.approx.f32 	%f2432, %f2431;
	mul.f32 	%f2433, %f2432, %f2432;
	mul.f32 	%f2434, %f2432, %f2433;
	mul.f32 	%f2435, %f2424, %f2434;
	fma.rn.f32 	%f2436, %f2425, %f2435, %f2418;
	fma.rn.f32 	%f2437, %f2426, %f2435, %f2419;
	fma.rn.f32 	%f2438, %f2427, %f2435, %f2420;
	ld.shared.v4.f32 	{%f2439, %f2440, %f2441, %f2442}, [_ZZ15bodyForceSharedP6float4S0_fiE5s_pos+2144];
	sub.f32 	%f2443, %f2439, %f4642;
	sub.f32 	%f2444, %f2440, %f4643;
	sub.f32 	%f2445, %f2441, %f4644;
	mul.f32 	%f2446, %f2444, %f2444;
	fma.rn.f32 	%f2447, %f2443, %f2443, %f2446;
	fma.rn.f32 	%f2448, %f2445, %f2445, %f2447;
	add.f32 	%f2449, %f2448, 0f3089705F;
	rsqrt.approx.f32 	%f2450, %f2449;
	mul.f32 	%f2451, %f2450, %f2450;
	mul.f32 	%f2452, %f2450, %f2451;
	mul.f32 	%f2453, %f2442, %f2452;
	fma.rn.f32 	%f2454, %f2443, %f2453, %f2436;
	fma.rn.f32 	%f2455, %f2444, %f2453, %f2437;
	fma.rn.f32 	%f2456, %f2445, %f2453, %f2438;
	ld.shared.v4.f32 	{%f2457, %f2458, %f2459, %f2460}, [_ZZ15bodyForceSharedP6float4S0_fiE5s_pos+2160];
	sub.f32 	%f2461, %f2457, %f4642;
	sub.f32 	%f2462, %f2458, %f4643;
	sub.f32 	%f2463, %f2459, %f4644;
	mul.f32 	%f2464, %f2462, %f2462;
	fma.rn.f32 	%f2465, %f2461, %f2461, %f2464;
	fma.rn.f32 	%f2466, %f2463, %f2463, %f2465;
	add.f32 	%f2467, %f2466, 0f3089705F;
	rsqrt.approx.f32 	%f2468, %f2467;
	mul.f32 	%f2469, %f2468, %f2468;
	mul.f32 	%f2470, %f2468, %f2469;
	mul.f32 	%f2471, %f2460, %f2470;
	fma.rn.f32 	%f2472, %f2461, %f2471, %f2454;
	fma.rn.f32 	%f2473, %f2462, %f2471, %f2455;
	fma.rn.f32 	%f2474, %f2463, %f2471, %f2456;
	ld.shared.v4.f32 	{%f2475, %f2476, %f2477, %f2478}, [_ZZ15bodyForceSharedP6float4S0_fiE5s_pos+2176];
	sub.f32 	%f2479, %f2475, %f4642;
	sub.f32 	%f2480, %f2476, %f4643;
	sub.f32 	%f2481, %f2477, %f4644;
	mul.f32 	%f2482, %f2480, %f2480;
	fma.rn.f32 	%f2483, %f2479, %f2479, %f2482;
	fma.rn.f32 	%f2484, %f2481, %f2481, %f2483;
	add.f32 	%f2485, %f2484, 0f3089705F;
	rsqrt.approx.f32 	%f2486, %f2485;
	mul.f32 	%f2487, %f2486, %f2486;
	mul.f32 	%f2488, %f2486, %f2487;
	mul.f32 	%f2489, %f2478, %f2488;
	fma.rn.f32 	%f2490, %f2479, %f2489, %f2472;
	fma.rn.f32 	%f2491, %f2480, %f2489, %f2473;
	fma.rn.f32 	%f2492, %f2481, %f2489, %f2474;
	ld.shared.v4.f32 	{%f2493, %f2494, %f2495, %f2496}, [_ZZ15bodyForceSharedP6float4S0_fiE5s_pos+2192];
	sub.f32 	%f2497, %f2493, %f4642;
	sub.f32 	%f2498, %f2494, %f4643;
	sub.f32 	%f2499, %f2495, %f4644;
	mul.f32 	%f2500, %f2498, %f2498;
	fma.rn.f32 	%f2501, %f2497, %f2497, %f2500;
	fma.rn.f32 	%f2502, %f2499, %f2499, %f2501;
	add.f32 	%f2503, %f2502, 0f3089705F;
	rsqrt.approx.f32 	%f2504, %f2503;
	mul.f32 	%f2505, %f2504, %f2504;
	mul.f32 	%f2506, %f2504, %f2505;
	mul.f32 	%f2507, %f2496, %f2506;
	fma.rn.f32 	%f2508, %f2497, %f2507, %f2490;
	fma.rn.f32 	%f2509, %f2498, %f2507, %f2491;
	fma.rn.f32 	%f2510, %f2499, %f2507, %f2492;
	ld.shared.v4.f32 	{%f2511, %f2512, %f2513, %f2514}, [_ZZ15bodyForceSharedP6float4S0_fiE5s_pos+2208];
	sub.f32 	%f2515, %f2511, %f4642;
	sub.f32 	%f2516, %f2512, %f4643;
	sub.f32 	%f2517, %f2513, %f4644;
	mul.f32 	%f2518, %f2516, %f2516;
	fma.rn.f32 	%f2519, %f2515, %f2515, %f2518;
	fma.rn.f32 	%f2520, %f2517, %f2517, %f2519;
	add.f32 	%f2521, %f2520, 0f3089705F;
	rsqrt.approx.f32 	%f2522, %f2521;
	mul.f32 	%f2523, %f2522, %f2522;
	mul.f32 	%f2524, %f2522, %f2523;
	mul.f32 	%f2525, %f2514, %f2524;
	fma.rn.f32 	%f2526, %f2515, %f2525, %f2508;
	fma.rn.f32 	%f2527, %f2516, %f2525, %f2509;
	fma.rn.f32 	%f2528, %f2517, %f2525, %f2510;
	ld.shared.v4.f32 	{%f2529, %f2530, %f2531, %f2532}, [_ZZ15bodyForceSharedP6float4S0_fiE5s_pos+2224];
	sub.f32 	%f2533, %f2529, %f4642;
	sub.f32 	%f2534, %f2530, %f4643;
	sub.f32 	%f2535, %f2531, %f4644;
	mul.f32 	%f2536, %f2534, %f2534;
	fma.rn.f32 	%f2537, %f2533, %f2533, %f2536;
	fma.rn.f32 	%f2538, %f2535, %f2535, %f2537;
	add.f32 	%f2539, %f2538, 0f3089705F;
	rsqrt.approx.f32 	%f2540, %f2539;
	mul.f32 	%f2541, %f2540, %f2540;
	mul.f32 	%f2542, %f2540, %f2541;
	mul.f32 	%f2543, %f2532, %f2542;
	fma.rn.f32 	%f2544, %f2533, %f2543, %f2526;
	fma.rn.f32 	%f2545, %f2534, %f2543, %f2527;
	fma.rn.f32 	%f2546, %f2535, %f2543, %f2528;
	ld.shared.v4.f32 	{%f2547, %f2548, %f2549, %f2550}, [_ZZ15bodyForceSharedP6float4S0_fiE5s_pos+2240];
	sub.f32 	%f2551, %f2547, %f4642;
	sub.f32 	%f2552, %f2548, %f4643;
	sub.f32 	%f2553, %f2549, %f4644;
	mul.f32 	%f2554, %f2552, %f2552;
	fma.rn.f32 	%f2555, %f2551, %f2551, %f2554;
	fma.rn.f32 	%f2556, %f2553, %f2553, %f2555;
	add.f32 	%f2557, %f2556, 0f3089705F;
	rsqrt.approx.f32 	%f2558, %f2557;
	mul.f32 	%f2559, %f2558, %f2558;
	mul.f32 	%f2560, %f2558, %f2559;
	mul.f32 	%f2561, %f2550, %f2560;
	fma.rn.f32 	%f2562, %f2551, %f2561, %f2544;
	fma.rn.f32 	%f2563, %f2552, %f2561, %f2545;
	fma.rn.f32 	%f2564, %f2553, %f2561, %f2546;
	ld.shared.v4.f32 	{%f2565, %f2566, %f2567, %f2568}, [_ZZ15bodyForceSharedP6float4S0_fiE5s_pos+2256];
	sub.f32 	%f2569, %f2565, %f4642;
	sub.f32 	%f2570, %f2566, %f4643;
	sub.f32 	%f2571, %f2567, %f4644;
	mul.f32 	%f2572, %f2570, %f2570;
	fma.rn.f32 	%f2573, %f2569, %f2569, %f2572;
	fma.rn.f32 	%f2574, %f2571, %f2571, %f2573;
	add.f32 	%f2575, %f2574, 0f3089705F;
	rsqrt.approx.f32 	%f2576, %f2575;
	mul.f32 	%f2577, %f2576, %f2576;
	mul.f32 	%f2578, %f2576, %f2577;
	mul.f32 	%f2579, %f2568, %f2578;
	fma.rn.f32 	%f2580, %f2569, %f2579, %f2562;
	fma.rn.f32 	%f2581, %f2570, %f2579, %f2563;
	fma.rn.f32 	%f2582, %f2571, %f2579, %f2564;
	ld.shared.v4.f32 	{%f2583, %f2584, %f2585, %f2586}, [_ZZ15bodyForceSharedP6float4S0_fiE5s_pos+2272];
	sub.f32 	%f2587, %f2583, %f4642;
	sub.f32 	%f2588, %f2584, %f4643;
	sub.f32 	%f2589, %f2585, %f4644;
	mul.f32 	%f2590, %f2588, %f2588;
	fma.rn.f32 	%f2591, %f2587, %f2587, %f2590;
	fma.rn.f32 	%f2592, %f2589, %f2589, %f2591;
	add.f32 	%f2593, %f2592, 0f3089705F;
	rsqrt.approx.f32 	%f2594, %f2593;
	mul.f32 	%f2595, %f2594, %f2594;
	mul.f32 	%f2596, %f2594, %f2595;
	mul.f32 	%f2597, %f2586, %f2596;
	fma.rn.f32 	%f2598, %f2587, %f2597, %f2580;
	fma.rn.f32 	%f2599, %f2588, %f2597, %f2581;
	fma.rn.f32 	%f2600, %f2589, %f2597, %f2582;
	ld.shared.v4.f32 	{%f2601, %f2602, %f2603, %f2604}, [_ZZ15bodyForceSharedP6float4S0_fiE5s_pos+2288];
	sub.f32 	%f2605, %f2601, %f4642;
	sub.f32 	%f2606, %f2602, %f4643;
	sub.f32 	%f2607, %f2603, %f4644;
	mul.f32 	%f2608, %f2606, %f2606;
	fma.rn.f32 	%f2609, %f2605, %f2605, %f2608;
	fma.rn.f32 	%f2610, %f2607, %f2607, %f2609;
	add.f32 	%f2611, %f2610, 0f3089705F;
	rsqrt.approx.f32 	%f2612, %f2611;
	mul.f32 	%f2613, %f2612, %f2612;
	mul.f32 	%f2614, %f2612, %f2613;
	mul.f32 	%f2615, %f2604, %f2614;
	fma.rn.f32 	%f2616, %f2605, %f2615, %f2598;
	fma.rn.f32 	%f2617, %f2606, %f2615, %f2599;
	fma.rn.f32 	%f2618, %f2607, %f2615, %f2600;
	ld.shared.v4.f32 	{%f2619, %f2620, %f2621, %f2622}, [_ZZ15bodyForceSharedP6float4S0_fiE5s_pos+2304];
	sub.f32 	%f2623, %f2619, %f4642;
	sub.f32 	%f2624, %f2620, %f4643;
	sub.f32 	%f2625, %f2621, %f4644;
	mul.f32 	%f2626, %f2624, %f2624;
	fma.rn.f32 	%f2627, %f2623, %f2623, %f2626;
	fma.rn.f32 	%f2628, %f2625, %f2625, %f2627;
	add.f32 	%f2629, %f2628, 0f3089705F;
	rsqrt.approx.f32 	%f2630, %f2629;
	mul.f32 	%f2631, %f2630, %f2630;
	mul.f32 	%f2632, %f2630, %f2631;
	mul.f32 	%f2633, %f2622, %f2632;
	fma.rn.f32 	%f2634, %f2623, %f2633, %f2616;
	fma.rn.f32 	%f2635, %f2624, %f2633, %f2617;
	fma.rn.f32 	%f2636, %f2625, %f2633, %f2618;
	ld.shared.v4.f32 	{%f2637, %f2638, %f2639, %f2640}, [_ZZ15bodyForceSharedP6float4S0_fiE5s_pos+2320];
	sub.f32 	%f2641, %f2637, %f4642;
	sub.f32 	%f2642, %f2638, %f4643;
	sub.f32 	%f2643, %f2639, %f4644;
	mul.f32 	%f2644, %f2642, %f2642;
	fma.rn.f32 	%f2645, %f2641, %f2641, %f2644;
	fma.rn.f32 	%f2646, %f2643, %f2643, %f2645;
	add.f32 	%f2647, %f2646, 0f3089705F;
	rsqrt.approx.f32 	%f2648, %f2647;
	mul.f32 	%f2649, %f2648, %f2648;
	mul.f32 	%f2650, %f2648, %f2649;
	mul.f32 	%f2651, %f2640, %f2650;
	fma.rn.f32 	%f2652, %f2641, %f2651, %f2634;
	fma.rn.f32 	%f2653, %f2642, %f2651, %f2635;
	fma.rn.f32 	%f2654, %f2643, %f2651, %f2636;
	ld.shared.v4.f32 	{%f2655, %f2656, %f2657, %f2658}, [_ZZ15bodyForceSharedP6float4S0_fiE5s_pos+2336];
	sub.f32 	%f2659, %f2655, %f4642;
	sub.f32 	%f2660, %f2656, %f4643;
	sub.f32 	%f2661, %f2657, %f4644;
	mul.f32 	%f2662, %f2660, %f2660;
	fma.rn.f32 	%f2663, %f2659, %f2659, %f2662;
	fma.rn.f32 	%f2664, %f2661, %f2661, %f2663;
	add.f32 	%f2665, %f2664, 0f3089705F;
	rsqrt.approx.f32 	%f2666, %f2665;
	mul.f32 	%f2667, %f2666, %f2666;
	mul.f32 	%f2668, %f2666, %f2667;
	mul.f32 	%f2669, %f2658, %f2668;
	fma.rn.f32 	%f2670, %f2659, %f2669, %f2652;
	fma.rn.f32 	%f2671, %f2660, %f2669, %f2653;
	fma.rn.f32 	%f2672, %f2661, %f2669, %f2654;
	ld.shared.v4.f32 	{%f2673, %f2674, %f2675, %f2676}, [_ZZ15bodyForceSharedP6float4S0_fiE5s_pos+2352];
	sub.f32 	%f2677, %f2673, %f4642;
	sub.f32 	%f2678, %f2674, %f4643;
	sub.f32 	%f2679, %f2675, %f4644;
	mul.f32 	%f2680, %f2678, %f2678;
	fma.rn.f32 	%f2681, %f2677, %f2677, %f2680;
	fma.rn.f32 	%f2682, %f2679, %f2679, %f2681;
	add.f32 	%f2683, %f2682, 0f3089705F;
	rsqrt.approx.f32 	%f2684, %f2683;
	mul.f32 	%f2685, %f2684, %f2684;
	mul.f32 	%f2686, %f2684, %f2685;
	mul.f32 	%f2687, %f2676, %f2686;
	fma.rn.f32 	%f2688, %f2677, %f2687, %f2670;
	fma.rn.f32 	%f2689, %f2678, %f2687, %f2671;
	fma.rn.f32 	%f2690, %f2679, %f2687, %f2672;
	ld.shared.v4.f32 	{%f2691, %f2692, %f2693, %f2694}, [_ZZ15bodyForceSharedP6float4S0_fiE5s_pos+2368];
	sub.f32 	%f2695, %f2691, %f4642;
	sub.f32 	%f2696, %f2692, %f4643;
	sub.f32 	%f2697, %f2693, %f4644;
	mul.f32 	%f2698, %f2696, %f2696;
	fma.rn.f32 	%f2699, %f2695, %f2695, %f2698;
	fma.rn.f32 	%f2700, %f2697, %f2697, %f2699;
	add.f32 	%f2701, %f2700, 0f3089705F;
	rsqrt.approx.f32 	%f2702, %f2701;
	mul.f32 	%f2703, %f2702, %f2702;
	mul.f32 	%f2704, %f2702, %f2703;
	mul.f32 	%f2705, %f2694, %f2704;
	fma.rn.f32 	%f2706, %f2695, %f2705, %f2688;
	fma.rn.f32 	%f2707, %f2696, %f2705, %f2689;
	fma.rn.f32 	%f2708, %f2697, %f2705, %f2690;
	ld.shared.v4.f32 	{%f2709, %f2710, %f2711, %f2712}, [_ZZ15bodyForceSharedP6float4S0_fiE5s_pos+2384];
	sub.f32 	%f2713, %f2709, %f4642;
	sub.f32 	%f2714, %f2710, %f4643;
	sub.f32 	%f2715, %f2711, %f4644;
	mul.f32 	%f2716, %f2714, %f2714;
	fma.rn.f32 	%f2717, %f2713, %f2713, %f2716;
	fma.rn.f32 	%f2718, %f2715, %f2715, %f2717;
	add.f32 	%f2719, %f2718, 0f3089705F;
	rsqrt.approx.f32 	%f2720, %f2719;
	mul.f32 	%f2721, %f2720, %f2720;
	mul.f32 	%f2722, %f2720, %f2721;
	mul.f32 	%f2723, %f2712, %f2722;
	fma.rn.f32 	%f2724, %f2713, %f2723, %f2706;
	fma.rn.f32 	%f2725, %f2714, %f2723, %f2707;
	fma.rn.f32 	%f2726, %f2715, %f2723, %f2708;
	ld.shared.v4.f32 	{%f2727, %f2728, %f2729, %f2730}, [_ZZ15bodyForceSharedP6float4S0_fiE5s_pos+2400];
	sub.f32 	%f2731, %f2727, %f4642;
	sub.f32 	%f2732, %f2728, %f4643;
	sub.f32 	%f2733, %f2729, %f4644;
	mul.f32 	%f2734, %f2732, %f2732;
	fma.rn.f32 	%f2735, %f2731, %f2731, %f2734;
	fma.rn.f32 	%f2736, %f2733, %f2733, %f2735;
	add.f32 	%f2737, %f2736, 0f3089705F;
	rsqrt.approx.f32 	%f2738, %f2737;
	mul.f32 	%f2739, %f2738, %f2738;
	mul.f32 	%f2740, %f2738, %f2739;
	mul.f32 	%f2741, %f2730, %f2740;
	fma.rn.f32 	%f2742, %f2731, %f2741, %f2724;
	fma.rn.f32 	%f2743, %f2732, %f2741, %f2725;
	fma.rn.f32 	%f2744, %f2733, %f2741, %f2726;
	ld.shared.v4.f32 	{%f2745, %f2746, %f2747, %f2748}, [_ZZ15bodyForceSharedP6float4S0_fiE5s_pos+2416];
	sub.f32 	%f2749, %f2745, %f4642;
	sub.f32 	%f2750, %f2746, %f4643;
	sub.f32 	%f2751, %f2747, %f4644;
	mul.f32 	%f2752, %f2750, %f2750;
	fma.rn.f32 	%f2753, %f2749, %f2749, %f2752;
	fma.rn.f32 	%f2754, %f2751, %f2751, %f2753;
	add.f32 	%f2755, %f2754, 0f3089705F;
	rsqrt.approx.f32 	%f2756, %f2755;
	mul.f32 	%f2757, %f2756, %f2756;
	mul.f32 	%f2758, %f2756, %f2757;
	mul.f32 	%f2759, %f2748, %f2758;
	fma.rn.f32 	%f2760, %f2749, %f2759, %f2742;
	fma.rn.f32 	%f2761, %f2750, %f2759, %f2743;
	fma.rn.f32 	%f2762, %f2751, %f2759, %f2744;
	ld.shared.v4.f32 	{%f2763, %f2764, %f2765, %f2766}, [_ZZ15bodyForceSharedP6float4S0_fiE5s_pos+2432];
	sub.f32 	%f2767, %f2763, %f4642;
	sub.f32 	%f2768, %f2764, %f4643;
	sub.f32 	%f2769, %f2765, %f4644;
	mul.f32 	%f2770, %f2768, %f2768;
	fma.rn.f32 	%f2771, %f2767, %f2767, %f2770;
	fma.rn.f32 	%f2772, %f2769, %f2769, %f2771;
	add.f32 	%f2773, %f2772, 0f3089705F;
	rsqrt.approx.f32 	%f2774, %f2773;
	mul.f32 	%f2775, %f2774, %f2774;
	mul.f32 	%f2776, %f2774, %f2775;
	mul.f32 	%f2777, %f2766, %f2776;
	fma.rn.f32 	%f2778, %f2767, %f2777, %f2760;
	fma.rn.f32 	%f2779, %f2768, %f2777, %f2761;
	fma.rn.f32 	%f2780, %f2769, %f2777, %f2762;
	ld.shared.v4.f32 	{%f2781, %f2782, %f2783, %f2784}, [_ZZ15bodyForceSharedP6float4S0_fiE5s_pos+2448];
	sub.f32 	%f2785, %f2781, %f4642;
	sub.f32 	%f2786, %f2782, %f4643;
	sub.f32 	%f2787, %f2783, %f4644;
	mul.f32 	%f2788, %f2786, %f2786;
	fma.rn.f32 	%f2789, %f2785, %f2785, %f2788;
	fma.rn.f32 	%f2790, %f2787, %f2787, %f2789;
	add.f32 	%f2791, %f2790, 0f3089705F;
	rsqrt.approx.f32 	%f2792, %f2791;
	mul.f32 	%f2793, %f2792, %f2792;
	mul.f32 	%f2794, %f2792, %f2793;
	mul.f32 	%f2795, %f2784, %f2794;
	fma.rn.f32 	%f2796, %f2785, %f2795, %f2778;
	fma.rn.f32 	%f2797, %f2786, %f2795, %f2779;
	fma.rn.f32 	%f2798, %f2787, %f2795, %f2780;
	ld.shared.v4.f32 	{%f2799, %f2800, %f2801, %f2802}, [_ZZ15bodyForceSharedP6float4S0_fiE5s_pos+2464];
	sub.f32 	%f2803, %f2799, %f4642;
	sub.f32 	%f2804, %f2800, %f4643;
	sub.f32 	%f2805, %f2801, %f4644;
	mul.f32 	%f2806, %f2804, %f2804;
	fma.rn.f32 	%f2807, %f2803, %f2803, %f2806;
	fma.rn.f32 	%f2808, %f2805, %f2805, %f2807;
	add.f32 	%f2809, %f2808, 0f3089705F;
	rsqrt.approx.f32 	%f2810, %f2809;
	mul.f32 	%f2811, %f2810, %f2810;
	mul.f32 	%f2812, %f2810, %f2811;
	mul.f32 	%f2813, %f2802, %f2812;
	fma.rn.f32 	%f2814, %f2803, %f2813, %f2796;
	fma.rn.f32 	%f2815, %f2804, %f2813, %f2797;
	fma.rn.f32 	%f2816, %f2805, %f2813, %f2798;
	ld.shared.v4.f32 	{%f2817, %f2818, %f2819, %f2820}, [_ZZ15bodyForceSharedP6float4S0_fiE5s_pos+2480];
	sub.f32 	%f2821, %f2817, %f4642;
	sub.f32 	%f2822, %f2818, %f4643;
	sub.f32 	%f2823, %f2819, %f4644;
	mul.f32 	%f2824, %f2822, %f2822;
	fma.rn.f32 	%f2825, %f2821, %f2821, %f2824;
	fma.rn.f32 	%f2826, %f2823, %f2823, %f2825;
	add.f32 	%f2827, %f2826, 0f3089705F;
	rsqrt.approx.f32 	%f2828, %f2827;
	mul.f32 	%f2829, %f2828, %f2828;
	mul.f32 	%f2830, %f2828, %f2829;
	mul.f32 	%f2831, %f2820, %f2830;
	fma.rn.f32 	%f2832, %f2821, %f2831, %f2814;
	fma.rn.f32 	%f2833, %f2822, %f2831, %f2815;
	fma.rn.f32 	%f2834, %f2823, %f2831, %f2816;
	ld.shared.v4.f32 	{%f2835, %f2836, %f2837, %f2838}, [_ZZ15bodyForceSharedP6float4S0_fiE5s_pos+2496];
	sub.f32 	%f2839, %f2835, %f4642;
	sub.f32 	%f2840, %f2836, %f4643;
	sub.f32 	%f2841, %f2837, %f4644;
	mul.f32 	%f2842, %f2840, %f2840;
	fma.rn.f32 	%f2843, %f2839, %f2839, %f2842;
	fma.rn.f32 	%f2844, %f2841, %f2841, %f2843;
	add.f32 	%f2845, %f2844, 0f3089705F;
	rsqrt.approx.f32 	%f2846, %f2845;
	mul.f32 	%f2847, %f2846, %f2846;
	mul.f32 	%f2848, %f2846, %f2847;
	mul.f32 	%f2849, %f2838, %f2848;
	fma.rn.f32 	%f2850, %f2839, %f2849, %f2832;
	fma.rn.f32 	%f2851, %f2840, %f2849, %f2833;
	fma.rn.f32 	%f2852, %f2841, %f2849, %f2834;
	ld.shared.v4.f32 	{%f2853, %f2854, %f2855, %f2856}, [_ZZ15bodyForceSharedP6float4S0_fiE5s_pos+2512];
	sub.f32 	%f2857, %f2853, %f4642;
	sub.f32 	%f2858, %f2854, %f4643;
	sub.f32 	%f2859, %f2855, %f4644;
	mul.f32 	%f2860, %f2858, %f2858;
	fma.rn.f32 	%f2861, %f2857, %f2857, %f2860;
	fma.rn.f32 	%f2862, %f2859, %f2859, %f2861;
	add.f32 	%f2863, %f2862, 0f3089705F;
	rsqrt.approx.f32 	%f2864, %f2863;
	mul.f32 	%f2865, %f2864, %f2864;
	mul.f32 	%f2866, %f2864, %f2865;
	mul.f32 	%f2867, %f2856, %f2866;
	fma.rn.f32 	%f2868, %f2857, %f2867, %f2850;
	fma.rn.f32 	%f2869, %f2858, %f2867, %f2851;
	fma.rn.f32 	%f2870, %f2859, %f2867, %f2852;
	ld.shared.v4.f32 	{%f2871, %f2872, %f2873, %f2874}, [_ZZ15bodyForceSharedP6float4S0_fiE5s_pos+2528];
	sub.f32 	%f2875, %f2871, %f4642;
	sub.f32 	%f2876, %f2872, %f4643;
	sub.f32 	%f2877, %f2873, %f4644;
	mul.f32 	%f2878, %f2876, %f2876;
	fma.rn.f32 	%f2879, %f2875, %f2875, %f2878;
	fma.rn.f32 	%f2880, %f2877, %f2877, %f2879;
	add.f32 	%f2881, %f2880, 0f3089705F;
	rsqrt.approx.f32 	%f2882, %f2881;
	mul.f32 	%f2883, %f2882, %f2882;
	mul.f32 	%f2884, %f2882, %f2883;
	mul.f32 	%f2885, %f2874, %f2884;
	fma.rn.f32 	%f2886, %f2875, %f2885, %f2868;
	fma.rn.f32 	%f2887, %f2876, %f2885, %f2869;
	fma.rn.f32 	%f2888, %f2877, %f2885, %f2870;
	ld.shared.v4.f32 	{%f2889, %f2890, %f2891, %f2892}, [_ZZ15bodyForceSharedP6float4S0_fiE5s_pos+2544];
	sub.f32 	%f2893, %f2889, %f4642;
	sub.f32 	%f2894, %f2890, %f4643;
	sub.f32 	%f2895, %f2891, %f4644;
	mul.f32 	%f2896, %f2894, %f2894;
	fma.rn.f32 	%f2897, %f2893, %f2893, %f2896;
	fma.rn.f32 	%f2898, %f2895, %f2895, %f2897;
	add.f32 	%f2899, %f2898, 0f3089705F;
	rsqrt.approx.f32 	%f2900, %f2899;
	mul.f32 	%f2901, %f2900, %f2900;
	mul.f32 	%f2902, %f2900, %f2901;
	mul.f32 	%f2903, %f2892, %f2902;
	fma.rn.f32 	%f2904, %f2893, %f2903, %f2886;
	fma.rn.f32 	%f2905, %f2894, %f2903, %f2887;
	fma.rn.f32 	%f2906, %f2895, %f2903, %f2888;
	ld.shared.v4.f32 	{%f2907, %f2908, %f2909, %f2910}, [_ZZ15bodyForceSharedP6float4S0_fiE5s_pos+2560];
	sub.f32 	%f2911, %f2907, %f4642;
	sub.f32 	%f2912, %f2908, %f4643;
	sub.f32 	%f2913, %f2909, %f4644;
	mul.f32 	%f2914, %f2912, %f2912;
	fma.rn.f32 	%f2915, %f2911, %f2911, %f2914;
	fma.rn.f32 	%f2916, %f2913, %f2913, %f2915;
	add.f32 	%f2917, %f2916, 0f3089705F;
	rsqrt.approx.f32 	%f2918, %f2917;
	mul.f32 	%f2919, %f2918, %f2918;
	mul.f32 	%f2920, %f2918, %f2919;
	mul.f32 	%f2921, %f2910, %f2920;
	fma.rn.f32 	%f2922, %f2911, %f2921, %f2904;
	fma.rn.f32 	%f2923, %f2912, %f2921, %f2905;
	fma.rn.f32 	%f2924, %f2913, %f2921, %f2906;
	ld.shared.v4.f32 	{%f2925, %f2926, %f2927, %f2928}, [_ZZ15bodyForceSharedP6float4S0_fiE5s_pos+2576];
	sub.f32 	%f2929, %f2925, %f4642;
	sub.f32 	%f2930, %f2926, %f4643;
	sub.f32 	%f2931, %f2927, %f4644;
	mul.f32 	%f2932, %f2930, %f2930;
	fma.rn.f32 	%f2933, %f2929, %f2929, %f2932;
	fma.rn.f32 	%f2934, %f2931, %f2931, %f2933;
	add.f32 	%f2935, %f2934, 0f3089705F;
	rsqrt.approx.f32 	%f2936, %f2935;
	mul.f32 	%f2937, %f2936, %f2936;
	mul.f32 	%f2938, %f2936, %f2937;
	mul.f32 	%f2939, %f2928, %f2938;
	fma.rn.f32 	%f2940, %f2929, %f2939, %f2922;
	fma.rn.f32 	%f2941, %f2930, %f2939, %f2923;
	fma.rn.f32 	%f2942, %f2931, %f2939, %f2924;
	ld.shared.v4.f32 	{%f2943, %f2944, %f2945, %f2946}, [_ZZ15bodyForceSharedP6float4S0_fiE5s_pos+2592];
	sub.f32 	%f2947, %f2943, %f4642;
	sub.f32 	%f2948, %f2944, %f4643;
	sub.f32 	%f2949, %f2945, %f4644;
	mul.f32 	%f2950, %f2948, %f2948;
	fma.rn.f32 	%f2951, %f2947, %f2947, %f2950;
	fma.rn.f32 	%f2952, %f2949, %f2949, %f2951;
	add.f32 	%f2953, %f2952, 0f3089705F;
	rsqrt.approx.f32 	%f2954, %f2953;
	mul.f32 	%f2955, %f2954, %f2954;
	mul.f32 	%f2956, %f2954, %f2955;
	mul.f32 	%f2957, %f2946, %f2956;
	fma.rn.f32 	%f2958, %f2947, %f2957, %f2940;
	fma.rn.f32 	%f2959, %f2948, %f2957, %f2941;
	fma.rn.f32 	%f2960, %f2949, %f2957, %f2942;
	ld.shared.v4.f32 	{%f2961, %f2962, %f2963, %f2964}, [_ZZ15bodyForceSharedP6float4S0_fiE5s_pos+2608];
	sub.f32 	%f2965, %f2961, %f4642;
	sub.f32 	%f2966, %f2962, %f4643;
	sub.f32 	%f2967, %f2963, %f4644;
	mul.f32 	%f2968, %f2966, %f2966;
	fma.rn.f32 	%f2969, %f2965, %f2965, %f2968;
	fma.rn.f32 	%f2970, %f2967, %f2967, %f2969;
	add.f32 	%f2971, %f2970, 0f3089705F;
	rsqrt.approx.f32 	%f2972, %f2971;
	mul.f32 	%f2973, %f2972, %f2972;
	mul.f32 	%f2974, %f2972, %f2973;
	mul.f32 	%f2975, %f2964, %f2974;
	fma.rn.f32 	%f2976, %f2965, %f2975, %f2958;
	fma.rn.f32 	%f2977, %f2966, %f2975, %f2959;
	fma.rn.f32 	%f2978, %f2967, %f2975, %f2960;
	ld.shared.v4.f32 	{%f2979, %f2980, %f2981, %f2982}, [_ZZ15bodyForceSharedP6float4S0_fiE5s_pos+2624];
	sub.f32 	%f2983, %f2979, %f4642;
	sub.f32 	%f2984, %f2980, %f4643;
	sub.f32 	%f2985, %f2981, %f4644;
	mul.f32 	%f2986, %f2984, %f2984;
	fma.rn.f32 	%f2987, %f2983, %f2983, %f2986;
	fma.rn.f32 	%f2988, %f2985, %f2985, %f2987;
	add.f32 	%f2989, %f2988, 0f3089705F;
	rsqrt.approx.f32 	%f2990, %f2989;
	mul.f32 	%f2991, %f2990, %f2990;
	mul.f32 	%f2992, %f2990, %f2991;
	mul.f32 	%f2993, %f2982, %f2992;
	fma.rn.f32 	%f2994, %f2983, %f2993, %f2976;
	fma.rn.f32 	%f2995, %f2984, %f2993, %f2977;
	fma.rn.f32 	%f2996, %f2985, %f2993, %f2978;
	ld.shared.v4.f32 	{%f2997, %f2998, %f2999, %f3000}, [_ZZ15bodyForceSharedP6float4S0_fiE5s_pos+2640];
	sub.f32 	%f3001, %f2997, %f4642;
	sub.f32 	%f3002, %f2998, %f4643;
	sub.f32 	%f3003, %f2999, %f4644;
	mul.f32 	%f3004, %f3002, %f3002;
	fma.rn.f32 	%f3005, %f3001, %f3001, %f3004;
	fma.rn.f32 	%f3006, %f3003, %f3003, %f3005;
	add.f32 	%f3007, %f3006, 0f3089705F;
	rsqrt.approx.f32 	%f3008, %f3007;
	mul.f32 	%f3009, %f3008, %f3008;
	mul.f32 	%f3010, %f3008, %f3009;
	mul.f32 	%f3011, %f3000, %f3010;
	fma.rn.f32 	%f3012, %f3001, %f3011, %f2994;
	fma.rn.f32 	%f3013, %f3002, %f3011, %f2995;
	fma.rn.f32 	%f3014, %f3003, %f3011, %f2996;
	ld.shared.v4.f32 	{%f3015, %f3016, %f3017, %f3018}, [_ZZ15bodyForceSharedP6float4S0_fiE5s_pos+2656];
	sub.f32 	%f3019, %f3015, %f4642;
	sub.f32 	%f3020, %f3016, %f4643;
	sub.f32 	%f3021, %f3017, %f4644;
	mul.f32 	%f3022, %f3020, %f3020;
	fma.rn.f32 	%f3023, %f3019, %f3019, %f3022;
	fma.rn.f32 	%f3024, %f3021, %f3021, %f3023;
	add.f32 	%f3025, %f3024, 0f3089705F;
	rsqrt.approx.f32 	%f3026, %f3025;
	mul.f32 	%f3027, %f3026, %f3026;
	mul.f32 	%f3028, %f3026, %f3027;
	mul.f32 	%f3029, %f3018, %f3028;
	fma.rn.f32 	%f3030, %f3019, %f3029, %f3012;
	fma.rn.f32 	%f3031, %f3020, %f3029, %f3013;
	fma.rn.f32 	%f3032, %f3021, %f3029, %f3014;
	ld.shared.v4.f32 	{%f3033, %f3034, %f3035, %f3036}, [_ZZ15bodyForceSharedP6float4S0_fiE5s_pos+2672];
	sub.f32 	%f3037, %f3033, %f4642;
	sub.f32 	%f3038, %f3034, %f4643;
	sub.f32 	%f3039, %f3035, %f4644;
	mul.f32 	%f3040, %f3038, %f3038;
	fma.rn.f32 	%f3041, %f3037, %f3037, %f3040;
	fma.rn.f32 	%f3042, %f3039, %f3039, %f3041;
	add.f32 	%f3043, %f3042, 0f3089705F;
	rsqrt.approx.f32 	%f3044, %f3043;
	mul.f32 	%f3045, %f3044, %f3044;
	mul.f32 	%f3046, %f3044, %f3045;
	mul.f32 	%f3047, %f3036, %f3046;
	fma.rn.f32 	%f3048, %f3037, %f3047, %f3030;
	fma.rn.f32 	%f3049, %f3038, %f3047, %f3031;
	fma.rn.f32 	%f3050, %f3039, %f3047, %f3032;
	ld.shared.v4.f32 	{%f3051, %f3052, %f3053, %f3054}, [_ZZ15bodyForceSharedP6float4S0_fiE5s_pos+2688];
	sub.f32 	%f3055, %f3051, %f4642;
	sub.f32 	%f3056, %f3052, %f4643;
	sub.f32 	%f3057, %f3053, %f4644;
	mul.f32 	%f3058, %f3056, %f3056;
	fma.rn.f32 	%f3059, %f3055, %f3055, %f3058;
	fma.rn.f32 	%f3060, %f3057, %f3057, %f3059;
	add.f32 	%f3061, %f3060, 0f3089705F;
	rsqrt.approx.f32 	%f3062, %f3061;
	mul.f32 	%f3063, %f3062, %f3062;
	mul.f32 	%f3064, %f3062, %f3063;
	mul.f32 	%f3065, %f3054, %f3064;
	fma.rn.f32 	%f3066, %f3055, %f3065, %f3048;
	fma.rn.f32 	%f3067, %f3056, %f3065, %f3049;
	fma.rn.f32 	%f3068, %f3057, %f3065, %f3050;
	ld.shared.v4.f32 	{%f3069, %f3070, %f3071, %f3072}, [_ZZ15bodyForceSharedP6float4S0_fiE5s_pos+2704];
	sub.f32 	%f3073, %f3069, %f4642;
	sub.f32 	%f3074, %f3070, %f4643;
	sub.f32 	%f3075, %f3071, %f4644;
	mul.f32 	%f3076, %f3074, %f3074;
	fma.rn.f32 	%f3077, %f3073, %f3073, %f3076;
	fma.rn.f32 	%f3078, %f3075, %f3075, %f3077;
	add.f32 	%f3079, %f3078, 0f3089705F;
	rsqrt.approx.f32 	%f3080, %f3079;
	mul.f32 	%f3081, %f3080, %f3080;
	mul.f32 	%f3082, %f3080, %f3081;
	mul.f32 	%f3083, %f3072, %f3082;
	fma.rn.f32 	%f3084, %f3073, %f3083, %f3066;
	fma.rn.f32 	%f3085, %f3074, %f3083, %f3067;
	fma.rn.f32 	%f3086, %f3075, %f3083, %f3068;
	ld.shared.v4.f32 	{%f3087, %f3088, %f3089, %f3090}, [_ZZ15bodyForceSharedP6float4S0_fiE5s_pos+2720];
	sub.f32 	%f3091, %f3087, %f4642;
	sub.f32 	%f3092, %f3088, %f4643;
	sub.f32 	%f3093, %f3089, %f4644;
	mul.f32 	%f3094, %f3092, %f3092;
	fma.rn.f32 	%f3095, %f3091, %f3091, %f3094;
	fma.rn.f32 	%f3096, %f3093, %f3093, %f3095;
	add.f32 	%f3097, %f3096, 0f3089705F;
	rsqrt.approx.f32 	%f3098, %f3097;
	mul.f32 	%f3099, %f3098, %f3098;
	mul.f32 	%f3100, %f3098, %f3099;
	mul.f32 	%f3101, %f3090, %f3100;
	fma.rn.f32 	%f3102, %f3091, %f3101, %f3084;
	fma.rn.f32 	%f3103, %f3092, %f3101, %f3085;
	fma.rn.f32 	%f3104, %f3093, %f3101, %f3086;
	ld.shared.v4.f32 	{%f3105, %f3106, %f3107, %f3108}, [_ZZ15bodyForceSharedP6float4S0_fiE5s_pos+2736];
	sub.f32 	%f3109, %f3105, %f4642;
	sub.f32 	%f3110, %f3106, %f4643;
	sub.f32 	%f3111, %f3107, %f4644;
	mul.f32 	%f3112, %f3110, %f3110;
	fma.rn.f32 	%f3113, %f3109, %f3109, %f3112;
	fma.rn.f32 	%f3114, %f3111, %f3111, %f3113;
	add.f32 	%f3115, %f3114, 0f3089705F;
	rsqrt.approx.f32 	%f3116, %f3115;
	mul.f32 	%f3117, %f3116, %f3116;
	mul.f32 	%f3118, %f3116, %f3117;
	mul.f32 	%f3119, %f3108, %f3118;
	fma.rn.f32 	%f3120, %f3109, %f3119, %f3102;
	fma.rn.f32 	%f3121, %f3110, %f3119, %f3103;
	fma.rn.f32 	%f3122, %f3111, %f3119, %f3104;
	ld.shared.v4.f32 	{%f3123, %f3124, %f3125, %f3126}, [_ZZ15bodyForceSharedP6float4S0_fiE5s_pos+2752];
	sub.f32 	%f3127, %f3123, %f4642;
	sub.f32 	%f3128, %f3124, %f4643;
	sub.f32 	%f3129, %f3125, %f4644;
	mul.f32 	%f3130, %f3128, %f3128;
	fma.rn.f32 	%f3131, %f3127, %f3127, %f3130;
	fma.rn.f32 	%f3132, %f3129, %f3129, %f3131;
	add.f32 	%f3133, %f3132, 0f3089705F;
	rsqrt.approx.f32 	%f3134, %f3133;
	mul.f32 	%f3135, %f3134, %f3134;
	mul.f32 	%f3136, %f3134, %f3135;
	mul.f32 	%f3137, %f3126, %f3136;
	fma.rn.f32 	%f3138, %f3127, %f3137, %f3120;
	fma.rn.f32 	%f3139, %f3128, %f3137, %f3121;
	fma.rn.f32 	%f3140, %f3129, %f3137, %f3122;
	ld.shared.v4.f32 	{%f3141, %f3142, %f3143, %f3144}, [_ZZ15bodyForceSharedP6float4S0_fiE5s_pos+2768];
	sub.f32 	%f3145, %f3141, %f4642;
	sub.f32 	%f3146, %f3142, %f4643;
	sub.f32 	%f3147, %f3143, %f4644;
	mul.f32 	%f3148, %f3146, %f3146;
	fma.rn.f32 	%f3149, %f3145, %f3145, %f3148;
	fma.rn.f32 	%f3150, %f3147, %f3147, %f3149;
	add.f32 	%f3151, %f3150, 0f3089705F;
	rsqrt.approx.f32 	%f3152, %f3151;
	mul.f32 	%f3153, %f3152, %f3152;
	mul.f32 	%f3154, %f3152, %f3153;
	mul.f32 	%f3155, %f3144, %f3154;
	fma.rn.f32 	%f3156, %f3145, %f3155, %f3138;
	fma.rn.f32 	%f3157, %f3146, %f3155, %f3139;
	fma.rn.f32 	%f3158, %f3147, %f3155, %f3140;
	ld.shared.v4.f32 	{%f3159, %f3160, %f3161, %f3162}, [_ZZ15bodyForceSharedP6float4S0_fiE5s_pos+2784];
	sub.f32 	%f3163, %f3159, %f4642;
	sub.f32 	%f3164, %f3160, %f4643;
	sub.f32 	%f3165, %f3161, %f4644;
	mul.f32 	%f3166, %f3164, %f3164;
	fma.rn.f32 	%f3167, %f3163, %f3163, %f3166;
	fma.rn.f32 	%f3168, %f3165, %f3165, %f3167;
	add.f32 	%f3169, %f3168, 0f3089705F;
	rsqrt.approx.f32 	%f3170, %f3169;
	mul.f32 	%f3171, %f3170, %f3170;
	mul.f32 	%f3172, %f3170, %f3171;
	mul.f32 	%f3173, %f3162, %f3172;
	fma.rn.f32 	%f3174, %f3163, %f3173, %f3156;
	fma.rn.f32 	%f3175, %f3164, %f3173, %f3157;
	fma.rn.f32 	%f3176, %f3165, %f3173, %f3158;
	ld.shared.v4.f32 	{%f3177, %f3178, %f3179, %f3180}, [_ZZ15bodyForceSharedP6float4S0_fiE5s_pos+2800];
	sub.f32 	%f3181, %f3177, %f4642;
	sub.f32 	%f3182, %f3178, %f4643;
	sub.f32 	%f3183, %f3179, %f4644;
	mul.f32 	%f3184, %f3182, %f3182;
	fma.rn.f32 	%f3185, %f3181, %f3181, %f3184;
	fma.rn.f32 	%f3186, %f3183, %f3183, %f3185;
	add.f32 	%f3187, %f3186, 0f3089705F;
	rsqrt.approx.f32 	%f3188, %f3187;
	mul.f32 	%f3189, %f3188, %f3188;
	mul.f32 	%f3190, %f3188, %f3189;
	mul.f32 	%f3191, %f3180, %f3190;
	fma.rn.f32 	%f3192, %f3181, %f3191, %f3174;
	fma.rn.f32 	%f3193, %f3182, %f3191, %f3175;
	fma.rn.f32 	%f3194, %f3183, %f3191, %f3176;
	ld.shared.v4.f32 	{%f3195, %f3196, %f3197, %f3198}, [_ZZ15bodyForceSharedP6float4S0_fiE5s_pos+2816];
	sub.f32 	%f3199, %f3195, %f4642;
	sub.f32 	%f3200, %f3196, %f4643;
	sub.f32 	%f3201, %f3197, %f4644;
	mul.f32 	%f3202, %f3200, %f3200;
	fma.rn.f32 	%f3203, %f3199, %f3199, %f3202;
	fma.rn.f32 	%f3204, %f3201, %f3201, %f3203;
	add.f32 	%f3205, %f3204, 0f3089705F;
	rsqrt.approx.f32 	%f3206, %f3205;
	mul.f32 	%f3207, %f3206, %f3206;
	mul.f32 	%f3208, %f3206, %f3207;
	mul.f32 	%f3209, %f3198, %f3208;
	fma.rn.f32 	%f3210, %f3199, %f3209, %f3192;
	fma.rn.f32 	%f3211, %f3200, %f3209, %f3193;
	fma.rn.f32 	%f3212, %f3201, %f3209, %f3194;
	ld.shared.v4.f32 	{%f3213, %f3214, %f3215, %f3216}, [_ZZ15bodyForceSharedP6float4S0_fiE5s_pos+2832];
	sub.f32 	%f3217, %f3213, %f4642;
	sub.f32 	%f3218, %f3214, %f4643;
	sub.f32 	%f3219, %f3215, %f4644;
	mul.f32 	%f3220, %f3218, %f3218;
	fma.rn.f32 	%f3221, %f3217, %f3217, %f3220;
	fma.rn.f32 	%f3222, %f3219, %f3219, %f3221;
	add.f32 	%f3223, %f3222, 0f3089705F;
	rsqrt.approx.f32 	%f3224, %f3223;
	mul.f32 	%f3225, %f3224, %f3224;
	mul.f32 	%f3226, %f3224, %f3225;
	mul.f32 	%f3227, %f3216, %f3226;
	fma.rn.f32 	%f3228, %f3217, %f3227, %f3210;
	fma.rn.f32 	%f3229, %f3218, %f3227, %f3211;
	fma.rn.f32 	%f3230, %f3219, %f3227, %f3212;
	ld.shared.v4.f32 	{%f3231, %f3232, %f3233, %f3234}, [_ZZ15bodyForceSharedP6float4S0_fiE5s_pos+2848];
	sub.f32 	%f3235, %f3231, %f4642;
	sub.f32 	%f3236, %f3232, %f4643;
	sub.f32 	%f3237, %f3233, %f4644;
	mul.f32 	%f3238, %f3236, %f3236;
	fma.rn.f32 	%f3239, %f3235, %f3235, %f3238;
	fma.rn.f32 	%f3240, %f3237, %f3237, %f3239;
	add.f32 	%f3241, %f3240, 0f3089705F;
	rsqrt.approx.f32 	%f3242, %f3241;
	mul.f32 	%f3243, %f3242, %f3242;
	mul.f32 	%f3244, %f3242, %f3243;
	mul.f32 	%f3245, %f3234, %f3244;
	fma.rn.f32 	%f3246, %f3235, %f3245, %f3228;
	fma.rn.f32 	%f3247, %f3236, %f3245, %f3229;
	fma.rn.f32 	%f3248, %f3237, %f3245, %f3230;
	ld.shared.v4.f32 	{%f3249, %f3250, %f3251, %f3252}, [_ZZ15bodyForceSharedP6float4S0_fiE5s_pos+2864];
	sub.f32 	%f3253, %f3249, %f4642;
	sub.f32 	%f3254, %f3250, %f4643;
	sub.f32 	%f3255, %f3251, %f4644;
	mul.f32 	%f3256, %f3254, %f3254;
	fma.rn.f32 	%f3257, %f3253, %f3253, %f3256;
	fma.rn.f32 	%f3258, %f3255, %f3255, %f3257;
	add.f32 	%f3259, %f3258, 0f3089705F;
	rsqrt.approx.f32 	%f3260, %f3259;
	mul.f32 	%f3261, %f3260, %f3260;
	mul.f32 	%f3262, %f3260, %f3261;
	mul.f32 	%f3263, %f3252, %f3262;
	fma.rn.f32 	%f3264, %f3253, %f3263, %f3246;
	fma.rn.f32 	%f3265, %f3254, %f3263, %f3247;
	fma.rn.f32 	%f3266, %f3255, %f3263, %f3248;
	ld.shared.v4.f32 	{%f3267, %f3268, %f3269, %f3270}, [_ZZ15bodyForceSharedP6float4S0_fiE5s_pos+2880];
	sub.f32 	%f3271, %f3267, %f4642;
	sub.f32 	%f3272, %f3268, %f4643;
	sub.f32 	%f3273, %f3269, %f4644;
	mul.f32 	%f3274, %f3272, %f3272;
	fma.rn.f32 	%f3275, %f3271, %f3271, %f3274;
	fma.rn.f32 	%f3276, %f3273, %f3273, %f3275;
	add.f32 	%f3277, %f3276, 0f3089705F;
	rsqrt.approx.f32 	%f3278, %f3277;
	mul.f32 	%f3279, %f3278, %f3278;
	mul.f32 	%f3280, %f3278, %f3279;
	mul.f32 	%f3281, %f3270, %f3280;
	fma.rn.f32 	%f3282, %f3271, %f3281, %f3264;
	fma.rn.f32 	%f3283, %f3272, %f3281, %f3265;
	fma.rn.f32 	%f3284, %f3273, %f3281, %f3266;
	ld.shared.v4.f32 	{%f3285, %f3286, %f3287, %f3288}, [_ZZ15bodyForceSharedP6float4S0_fiE5s_pos+2896];
	sub.f32 	%f3289, %f3285, %f4642;
	sub.f32 	%f3290, %f3286, %f4643;
	sub.f32 	%f3291, %f3287, %f4644;
	mul.f32 	%f3292, %f3290, %f3290;
	fma.rn.f32 	%f3293, %f3289, %f3289, %f3292;
	fma.rn.f32 	%f3294, %f3291, %f3291, %f3293;
	add.f32 	%f3295, %f3294, 0f3089705F;
	rsqrt.approx.f32 	%f3296, %f3295;
	mul.f32 	%f3297, %f3296, %f3296;
	mul.f32 	%f3298, %f3296, %f3297;
	mul.f32 	%f3299, %f3288, %f3298;
	fma.rn.f32 	%f3300, %f3289, %f3299, %f3282;
	fma.rn.f32 	%f3301, %f3290, %f3299, %f3283;
	fma.rn.f32 	%f3302, %f3291, %f3299, %f3284;
	ld.shared.v4.f32 	{%f3303, %f3304, %f3305, %f3306}, [_ZZ15bodyForceSharedP6float4S0_fiE5s_pos+2912];
	sub.f32 	%f3307, %f3303, %f4642;
	sub.f32 	%f3308, %f3304, %f4643;
	sub.f32 	%f3309, %f3305, %f4644;
	mul.f32 	%f3310, %f3308, %f3308;
	fma.rn.f32 	%f3311, %f3307, %f3307, %f3310;
	fma.rn.f32 	%f3312, %f3309, %f3309, %f3311;
	add.f32 	%f3313, %f3312, 0f3089705F;
	rsqrt.approx.f32 	%f3314, %f3313;
	mul.f32 	%f3315, %f3314, %f3314;
	mul.f32 	%f3316, %f3314, %f3315;
	mul.f32 	%f3317, %f3306, %f3316;
	fma.rn.f32 	%f3318, %f3307, %f3317, %f3300;
	fma.rn.f32 	%f3319, %f3308, %f3317, %f3301;
	fma.rn.f32 	%f3320, %f3309, %f3317, %f3302;
	ld.shared.v4.f32 	{%f3321, %f3322, %f3323, %f3324}, [_ZZ15bodyForceSharedP6float4S0_fiE5s_pos+2928];
	sub.f32 	%f3325, %f3321, %f4642;
	sub.f32 	%f3326, %f3322, %f4643;
	sub.f32 	%f3327, %f3323, %f4644;
	mul.f32 	%f3328, %f3326, %f3326;
	fma.rn.f32 	%f3329, %f3325, %f3325, %f3328;
	fma.rn.f32 	%f3330, %f3327, %f3327, %f3329;
	add.f32 	%f3331, %f3330, 0f3089705F;
	rsqrt.approx.f32 	%f3332, %f3331;
	mul.f32 	%f3333, %f3332, %f3332;
	mul.f32 	%f3334, %f3332, %f3333;
	mul.f32 	%f3335, %f3324, %f3334;
	fma.rn.f32 	%f3336, %f3325, %f3335, %f3318;
	fma.rn.f32 	%f3337, %f3326, %f3335, %f3319;
	fma.rn.f32 	%f3338, %f3327, %f3335, %f3320;
	ld.shared.v4.f32 	{%f3339, %f3340, %f3341, %f3342}, [_ZZ15bodyForceSharedP6float4S0_fiE5s_pos+2944];
	sub.f32 	%f3343, %f3339, %f4642;
	sub.f32 	%f3344, %f3340, %f4643;
	sub.f32 	%f3345, %f3341, %f4644;
	mul.f32 	%f3346, %f3344, %f3344;
	fma.rn.f32 	%f3347, %f3343, %f3343, %f3346;
	fma.rn.f32 	%f3348, %f3345, %f3345, %f3347;
	add.f32 	%f3349, %f3348, 0f3089705F;
	rsqrt.approx.f32 	%f3350, %f3349;
	mul.f32 	%f3351, %f3350, %f3350;
	mul.f32 	%f3352, %f3350, %f3351;
	mul.f32 	%f3353, %f3342, %f3352;
	fma.rn.f32 	%f3354, %f3343, %f3353, %f3336;
	fma.rn.f32 	%f3355, %f3344, %f3353, %f3337;
	fma.rn.f32 	%f3356, %f3345, %f3353, %f3338;
	ld.shared.v4.f32 	{%f3357, %f3358, %f3359, %f3360}, [_ZZ15bodyForceSharedP6float4S0_fiE5s_pos+2960];
	sub.f32 	%f3361, %f3357, %f4642;
	sub.f32 	%f3362, %f3358, %f4643;
	sub.f32 	%f3363, %f3359, %f4644;
	mul.f32 	%f3364, %f3362, %f3362;
	fma.rn.f32 	%f3365, %f3361, %f3361, %f3364;
	fma.rn.f32 	%f3366, %f3363, %f3363, %f3365;
	add.f32 	%f3367, %f3366, 0f3089705F;
	rsqrt.approx.f32 	%f3368, %f3367;
	mul.f32 	%f3369, %f3368, %f3368;
	mul.f32 	%f3370, %f3368, %f3369;
	mul.f32 	%f3371, %f3360, %f3370;
	fma.rn.f32 	%f3372, %f3361, %f3371, %f3354;
	fma.rn.f32 	%f3373, %f3362, %f3371, %f3355;
	fma.rn.f32 	%f3374, %f3363, %f3371, %f3356;
	ld.shared.v4.f32 	{%f3375, %f3376, %f3377, %f3378}, [_ZZ15bodyForceSharedP6float4S0_fiE5s_pos+2976];
	sub.f32 	%f3379, %f3375, %f4642;
	sub.f32 	%f3380, %f3376, %f4643;
	sub.f32 	%f3381, %f3377, %f4644;
	mul.f32 	%f3382, %f3380, %f3380;
	fma.rn.f32 	%f3383, %f3379, %f3379, %f3382;
	fma.rn.f32 	%f3384, %f3381, %f3381, %f3383;
	add.f32 	%f3385, %f3384, 0f3089705F;
	rsqrt.approx.f32 	%f3386, %f3385;
	mul.f32 	%f3387, %f3386, %f3386;
	mul.f32 	%f3388, %f3386, %f3387;
	mul.f32 	%f3389, %f3378, %f3388;
	fma.rn.f32 	%f3390, %f3379, %f3389, %f3372;
	fma.rn.f32 	%f3391, %f3380, %f3389, %f3373;
	fma.rn.f32 	%f3392, %f3381, %f3389, %f3374;
	ld.shared.v4.f32 	{%f3393, %f3394, %f3395, %f3396}, [_ZZ15bodyForceSharedP6float4S0_fiE5s_pos+2992];
	sub.f32 	%f3397, %f3393, %f4642;
	sub.f32 	%f3398, %f3394, %f4643;
	sub.f32 	%f3399, %f3395, %f4644;
	mul.f32 	%f3400, %f3398, %f3398;
	fma.rn.f32 	%f3401, %f3397, %f3397, %f3400;
	fma.rn.f32 	%f3402, %f3399, %f3399, %f3401;
	add.f32 	%f3403, %f3402, 0f3089705F;
	rsqrt.approx.f32 	%f3404, %f3403;
	mul.f32 	%f3405, %f3404, %f3404;
	mul.f32 	%f3406, %f3404, %f3405;
	mul.f32 	%f3407, %f3396, %f3406;
	fma.rn.f32 	%f3408, %f3397, %f3407, %f3390;
	fma.rn.f32 	%f3409, %f3398, %f3407, %f3391;
	fma.rn.f32 	%f3410, %f3399, %f3407, %f3392;
	ld.shared.v4.f32 	{%f3411, %f3412, %f3413, %f3414}, [_ZZ15bodyForceSharedP6float4S0_fiE5s_pos+3008];
	sub.f32 	%f3415, %f3411, %f4642;
	sub.f32 	%f3416, %f3412, %f4643;
	sub.f32 	%f3417, %f3413, %f4644;
	mul.f32 	%f3418, %f3416, %f3416;
	fma.rn.f32 	%f3419, %f3415, %f3415, %f3418;
	fma.rn.f32 	%f3420, %f3417, %f3417, %f3419;
	add.f32 	%f3421, %f3420, 0f3089705F;
	rsqrt.approx.f32 	%f3422, %f3421;
	mul.f32 	%f3423, %f3422, %f3422;
	mul.f32 	%f3424, %f3422, %f3423;
	mul.f32 	%f3425, %f3414, %f3424;
	fma.rn.f32 	%f3426, %f3415, %f3425, %f3408;
	fma.rn.f32 	%f3427, %f3416, %f3425, %f3409;
	fma.rn.f32 	%f3428, %f3417, %f3425, %f3410;
	ld.shared.v4.f32 	{%f3429, %f3430, %f3431, %f3432}, [_ZZ15bodyForceSharedP6float4S0_fiE5s_pos+3024];
	sub.f32 	%f3433, %f3429, %f4642;
	sub.f32 	%f3434, %f3430, %f4643;
	sub.f32 	%f3435, %f3431, %f4644;
	mul.f32 	%f3436, %f3434, %f3434;
	fma.rn.f32 	%f3437, %f3433, %f3433, %f3436;
	fma.rn.f32 	%f3438, %f3435, %f3435, %f3437;
	add.f32 	%f3439, %f3438, 0f3089705F;
	rsqrt.approx.f32 	%f3440, %f3439;
	mul.f32 	%f3441, %f3440, %f3440;
	mul.f32 	%f3442, %f3440, %f3441;
	mul.f32 	%f3443, %f3432, %f3442;
	fma.rn.f32 	%f3444, %f3433, %f3443, %f3426;
	fma.rn.f32 	%f3445, %f3434, %f3443, %f3427;
	fma.rn.f32 	%f3446, %f3435, %f3443, %f3428;
	ld.shared.v4.f32 	{%f3447, %f3448, %f3449, %f3450}, [_ZZ15bodyForceSharedP6float4S0_fiE5s_pos+3040];
	sub.f32 	%f3451, %f3447, %f4642;
	sub.f32 	%f3452, %f3448, %f4643;
	sub.f32 	%f3453, %f3449, %f4644;
	mul.f32 	%f3454, %f3452, %f3452;
	fma.rn.f32 	%f3455, %f3451, %f3451, %f3454;
	fma.rn.f32 	%f3456, %f3453, %f3453, %f3455;
	add.f32 	%f3457, %f3456, 0f3089705F;
	rsqrt.approx.f32 	%f3458, %f3457;
	mul.f32 	%f3459, %f3458, %f3458;
	mul.f32 	%f3460, %f3458, %f3459;
	mul.f32 	%f3461, %f3450, %f3460;
	fma.rn.f32 	%f3462, %f3451, %f3461, %f3444;
	fma.rn.f32 	%f3463, %f3452, %f3461, %f3445;
	fma.rn.f32 	%f3464, %f3453, %f3461, %f3446;
	ld.shared.v4.f32 	{%f3465, %f3466, %f3467, %f3468}, [_ZZ15bodyForceSharedP6float4S0_fiE5s_pos+3056];
	sub.f32 	%f3469, %f3465, %f4642;
	sub.f32 	%f3470, %f3466, %f4643;
	sub.f32 	%f3471, %f3467, %f4644;
	mul.f32 	%f3472, %f3470, %f3470;
	fma.rn.f32 	%f3473, %f3469, %f3469, %f3472;
	fma.rn.f32 	%f3474, %f3471, %f3471, %f3473;
	add.f32 	%f3475, %f3474, 0f3089705F;
	rsqrt.approx.f32 	%f3476, %f3475;
	mul.f32 	%f3477, %f3476, %f3476;
	mul.f32 	%f3478, %f3476, %f3477;
	mul.f32 	%f3479, %f3468, %f3478;
	fma.rn.f32 	%f3480, %f3469, %f3479, %f3462;
	fma.rn.f32 	%f3481, %f3470, %f3479, %f3463;
	fma.rn.f32 	%f3482, %f3471, %f3479, %f3464;
	ld.shared.v4.f32 	{%f3483, %f3484, %f3485, %f3486}, [_ZZ15bodyForceSharedP6float4S0_fiE5s_pos+3072];
	sub.f32 	%f3487, %f3483, %f4642;
	sub.f32 	%f3488, %f3484, %f4643;
	sub.f32 	%f3489, %f3485, %f4644;
	mul.f32 	%f3490, %f3488, %f3488;
	fma.rn.f32 	%f3491, %f3487, %f3487, %f3490;
	fma.rn.f32 	%f3492, %f3489, %f3489, %f3491;
	add.f32 	%f3493, %f3492, 0f3089705F;
	rsqrt.approx.f32 	%f3494, %f3493;
	mul.f32 	%f3495, %f3494, %f3494;
	mul.f32 	%f3496, %f3494, %f3495;
	mul.f32 	%f3497, %f3486, %f3496;
	fma.rn.f32 	%f3498, %f3487, %f3497, %f3480;
	fma.rn.f32 	%f3499, %f3488, %f3497, %f3481;
	fma.rn.f32 	%f3500, %f3489, %f3497, %f3482;
	ld.shared.v4.f32 	{%f3501, %f3502, %f3503, %f3504}, [_ZZ15bodyForceSharedP6float4S0_fiE5s_pos+3088];
	sub.f32 	%f3505, %f3501, %f4642;
	sub.f32 	%f3506, %f3502, %f4643;
	sub.f32 	%f3507, %f3503, %f4644;
	mul.f32 	%f3508, %f3506, %f3506;
	fma.rn.f32 	%f3509, %f3505, %f3505, %f3508;
	fma.rn.f32 	%f3510, %f3507, %f3507, %f3509;
	add.f32 	%f3511, %f3510, 0f3089705F;
	rsqrt.approx.f32 	%f3512, %f3511;
	mul.f32 	%f3513, %f3512, %f3512;
	mul.f32 	%f3514, %f3512, %f3513;
	mul.f32 	%f3515, %f3504, %f3514;
	fma.rn.f32 	%f3516, %f3505, %f3515, %f3498;
	fma.rn.f32 	%f3517, %f3506, %f3515, %f3499;
	fma.rn.f32 	%f3518, %f3507, %f3515, %f3500;
	ld.shared.v4.f32 	{%f3519, %f3520, %f3521, %f3522}, [_ZZ15bodyForceSharedP6float4S0_fiE5s_pos+3104];
	sub.f32 	%f3523, %f3519, %f4642;
	sub.f32 	%f3524, %f3520, %f4643;
	sub.f32 	%f3525, %f3521, %f4644;
	mul.f32 	%f3526, %f3524, %f3524;
	fma.rn.f32 	%f3527, %f3523, %f3523, %f3526;
	fma.rn.f32 	%f3528, %f3525, %f3525, %f3527;
	add.f32 	%f3529, %f3528, 0f3089705F;
	rsqrt.approx.f32 	%f3530, %f3529;
	mul.f32 	%f3531, %f3530, %f3530;
	mul.f32 	%f3532, %f3530, %f3531;
	mul.f32 	%f3533, %f3522, %f3532;
	fma.rn.f32 	%f3534, %f3523, %f3533, %f3516;
	fma.rn.f32 	%f3535, %f3524, %f3533, %f3517;
	fma.rn.f32 	%f3536, %f3525, %f3533, %f3518;
	ld.shared.v4.f32 	{%f3537, %f3538, %f3539, %f3540}, [_ZZ15bodyForceSharedP6float4S0_fiE5s_pos+3120];
	sub.f32 	%f3541, %f3537, %f4642;
	sub.f32 	%f3542, %f3538, %f4643;
	sub.f32 	%f3543, %f3539, %f4644;
	mul.f32 	%f3544, %f3542, %f3542;
	fma.rn.f32 	%f3545, %f3541, %f3541, %f3544;
	fma.rn.f32 	%f3546, %f3543, %f3543, %f3545;
	add.f32 	%f3547, %f3546, 0f3089705F;
	rsqrt.approx.f32 	%f3548, %f3547;
	mul.f32 	%f3549, %f3548, %f3548;
	mul.f32 	%f3550, %f3548, %f3549;
	mul.f32 	%f3551, %f3540, %f3550;
	fma.rn.f32 	%f3552, %f3541, %f3551, %f3534;
	fma.rn.f32 	%f3553, %f3542, %f3551, %f3535;
	fma.rn.f32 	%f3554, %f3543, %f3551, %f3536;
	ld.shared.v4.f32 	{%f3555, %f3556, %f3557, %f3558}, [_ZZ15bodyForceSharedP6float4S0_fiE5s_pos+3136];
	sub.f32 	%f3559, %f3555, %f4642;
	sub.f32 	%f3560, %f3556, %f4643;
	sub.f32 	%f3561, %f3557, %f4644;
	mul.f32 	%f3562, %f3560, %f3560;
	fma.rn.f32 	%f3563, %f3559, %f3559, %f3562;
	fma.rn.f32 	%f3564, %f3561, %f3561, %f3563;
	add.f32 	%f3565, %f3564, 0f3089705F;
	rsqrt.approx.f32 	%f3566, %f3565;
	mul.f32 	%f3567, %f3566, %f3566;
	mul.f32 	%f3568, %f3566, %f3567;
	mul.f32 	%f3569, %f3558, %f3568;
	fma.rn.f32 	%f3570, %f3559, %f3569, %f3552;
	fma.rn.f32 	%f3571, %f3560, %f3569, %f3553;
	fma.rn.f32 	%f3572, %f3561, %f3569, %f3554;
	ld.shared.v4.f32 	{%f3573, %f3574, %f3575, %f3576}, [_ZZ15bodyForceSharedP6float4S0_fiE5s_pos+3152];
	sub.f32 	%f3577, %f3573, %f4642;
	sub.f32 	%f3578, %f3574, %f4643;
	sub.f32 	%f3579, %f3575, %f4644;
	mul.f32 	%f3580, %f3578, %f3578;
	fma.rn.f32 	%f3581, %f3577, %f3577, %f3580;
	fma.rn.f32 	%f3582, %f3579, %f3579, %f3581;
	add.f32 	%f3583, %f3582, 0f3089705F;
	rsqrt.approx.f32 	%f3584, %f3583;
	mul.f32 	%f3585, %f3584, %f3584;
	mul.f32 	%f3586, %f3584, %f3585;
	mul.f32 	%f3587, %f3576, %f3586;
	fma.rn.f32 	%f3588, %f3577, %f3587, %f3570;
	fma.rn.f32 	%f3589, %f3578, %f3587, %f3571;
	fma.rn.f32 	%f3590, %f3579, %f3587, %f3572;
	ld.shared.v4.f32 	{%f3591, %f3592, %f3593, %f3594}, [_ZZ15bodyForceSharedP6float4S0_fiE5s_pos+3168];
	sub.f32 	%f3595, %f3591, %f4642;
	sub.f32 	%f3596, %f3592, %f4643;
	sub.f32 	%f3597, %f3593, %f4644;
	mul.f32 	%f3598, %f3596, %f3596;
	fma.rn.f32 	%f3599, %f3595, %f3595, %f3598;
	fma.rn.f32 	%f3600, %f3597, %f3597, %f3599;
	add.f32 	%f3601, %f3600, 0f3089705F;
	rsqrt.approx.f32 	%f3602, %f3601;
	mul.f32 	%f3603, %f3602, %f3602;
	mul.f32 	%f3604, %f3602, %f3603;
	mul.f32 	%f3605, %f3594, %f3604;
	fma.rn.f32 	%f3606, %f3595, %f3605, %f3588;
	fma.rn.f32 	%f3607, %f3596, %f3605, %f3589;
	fma.rn.f32 	%f3608, %f3597, %f3605, %f3590;
	ld.shared.v4.f32 	{%f3609, %f3610, %f3611, %f3612}, [_ZZ15bodyForceSharedP6float4S0_fiE5s_pos+3184];
	sub.f32 	%f3613, %f3609, %f4642;
	sub.f32 	%f3614, %f3610, %f4643;
	sub.f32 	%f3615, %f3611, %f4644;
	mul.f32 	%f3616, %f3614, %f3614;
	fma.rn.f32 	%f3617, %f3613, %f3613, %f3616;
	fma.rn.f32 	%f3618, %f3615, %f3615, %f3617;
	add.f32 	%f3619, %f3618, 0f3089705F;
	rsqrt.approx.f32 	%f3620, %f3619;
	mul.f32 	%f3621, %f3620, %f3620;
	mul.f32 	%f3622, %f3620, %f3621;
	mul.f32 	%f3623, %f3612, %f3622;
	fma.rn.f32 	%f3624, %f3613, %f3623, %f3606;
	fma.rn.f32 	%f3625, %f3614, %f3623, %f3607;
	fma.rn.f32 	%f3626, %f3615, %f3623, %f3608;
	ld.shared.v4.f32 	{%f3627, %f3628, %f3629, %f3630}, [_ZZ15bodyForceSharedP6float4S0_fiE5s_pos+3200];
	sub.f32 	%f3631, %f3627, %f4642;
	sub.f32 	%f3632, %f3628, %f4643;
	sub.f32 	%f3633, %f3629, %f4644;
	mul.f32 	%f3634, %f3632, %f3632;
	fma.rn.f32 	%f3635, %f3631, %f3631, %f3634;
	fma.rn.f32 	%f3636, %f3633, %f3633, %f3635;
	add.f32 	%f3637, %f3636, 0f3089705F;
	rsqrt.approx.f32 	%f3638, %f3637;
	mul.f32 	%f3639, %f3638, %f3638;
	mul.f32 	%f3640, %f3638, %f3639;
	mul.f32 	%f3641, %f3630, %f3640;
	fma.rn.f32 	%f3642, %f3631, %f3641, %f3624;
	fma.rn.f32 	%f3643, %f3632, %f3641, %f3625;
	fma.rn.f32 	%f3644, %f3633, %f3641, %f3626;
	ld.shared.v4.f32 	{%f3645, %f3646, %f3647, %f3648}, [_ZZ15bodyForceSharedP6float4S0_fiE5s_pos+3216];
	sub.f32 	%f3649, %f3645, %f4642;
	sub.f32 	%f3650, %f3646, %f4643;
	sub.f32 	%f3651, %f3647, %f4644;
	mul.f32 	%f3652, %f3650, %f3650;
	fma.rn.f32 	%f3653, %f3649, %f3649, %f3652;
	fma.rn.f32 	%f3654, %f3651, %f3651, %f3653;
	add.f32 	%f3655, %f3654, 0f3089705F;
	rsqrt.approx.f32 	%f3656, %f3655;
	mul.f32 	%f3657, %f3656, %f3656;
	mul.f32 	%f3658, %f3656, %f3657;
	mul.f32 	%f3659, %f3648, %f3658;
	fma.rn.f32 	%f3660, %f3649, %f3659, %f3642;
	fma.rn.f32 	%f3661, %f3650, %f3659, %f3643;
	fma.rn.f32 	%f3662, %f3651, %f3659, %f3644;
	ld.shared.v4.f32 	{%f3663, %f3664, %f3665, %f3666}, [_ZZ15bodyForceSharedP6float4S0_fiE5s_pos+3232];
	sub.f32 	%f3667, %f3663, %f4642;
	sub.f32 	%f3668, %f3664, %f4643;
	sub.f32 	%f3669, %f3665, %f4644;
	mul.f32 	%f3670, %f3668, %f3668;
	fma.rn.f32 	%f3671, %f3667, %f3667, %f3670;
	fma.rn.f32 	%f3672, %f3669, %f3669, %f3671;
	add.f32 	%f3673, %f3672, 0f3089705F;
	rsqrt.approx.f32 	%f3674, %f3673;
	mul.f32 	%f3675, %f3674, %f3674;
	mul.f32 	%f3676, %f3674, %f3675;
	mul.f32 	%f3677, %f3666, %f3676;
	fma.rn.f32 	%f3678, %f3667, %f3677, %f3660;
	fma.rn.f32 	%f3679, %f3668, %f3677, %f3661;
	fma.rn.f32 	%f3680, %f3669, %f3677, %f3662;
	ld.shared.v4.f32 	{%f3681, %f3682, %f3683, %f3684}, [_ZZ15bodyForceSharedP6float4S0_fiE5s_pos+3248];
	sub.f32 	%f3685, %f3681, %f4642;
	sub.f32 	%f3686, %f3682, %f4643;
	sub.f32 	%f3687, %f3683, %f4644;
	mul.f32 	%f3688, %f3686, %f3686;
	fma.rn.f32 	%f3689, %f3685, %f3685, %f3688;
	fma.rn.f32 	%f3690, %f3687, %f3687, %f3689;
	add.f32 	%f3691, %f3690, 0f3089705F;
	rsqrt.approx.f32 	%f3692, %f3691;
	mul.f32 	%f3693, %f3692, %f3692;
	mul.f32 	%f3694, %f3692, %f3693;
	mul.f32 	%f3695, %f3684, %f3694;
	fma.rn.f32 	%f3696, %f3685, %f3695, %f3678;
	fma.rn.f32 	%f3697, %f3686, %f3695, %f3679;
	fma.rn.f32 	%f3698, %f3687, %f3695, %f3680;
	ld.shared.v4.f32 	{%f3699, %f3700, %f3701, %f3702}, [_ZZ15bodyForceSharedP6float4S0_fiE5s_pos+3264];
	sub.f32 	%f3703, %f3699, %f4642;
	sub.f32 	%f3704, %f3700, %f4643;
	sub.f32 	%f3705, %f3701, %f4644;
	mul.f32 	%f3706, %f3704, %f3704;
	fma.rn.f32 	%f3707, %f3703, %f3703, %f3706;
	fma.rn.f32 	%f3708, %f3705, %f3705, %f3707;
	add.f32 	%f3709, %f3708, 0f3089705F;
	rsqrt.approx.f32 	%f3710, %f3709;
	mul.f32 	%f3711, %f3710, %f3710;
	mul.f32 	%f3712, %f3710, %f3711;
	mul.f32 	%f3713, %f3702, %f3712;
	fma.rn.f32 	%f3714, %f3703, %f3713, %f3696;
	fma.rn.f32 	%f3715, %f3704, %f3713, %f3697;
	fma.rn.f32 	%f3716, %f3705, %f3713, %f3698;
	ld.shared.v4.f32 	{%f3717, %f3718, %f3719, %f3720}, [_ZZ15bodyForceSharedP6float4S0_fiE5s_pos+3280];
	sub.f32 	%f3721, %f3717, %f4642;
	sub.f32 	%f3722, %f3718, %f4643;
	sub.f32 	%f3723, %f3719, %f4644;
	mul.f32 	%f3724, %f3722, %f3722;
	fma.rn.f32 	%f3725, %f3721, %f3721, %f3724;
	fma.rn.f32 	%f3726, %f3723, %f3723, %f3725;
	add.f32 	%f3727, %f3726, 0f3089705F;
	rsqrt.approx.f32 	%f3728, %f3727;
	mul.f32 	%f3729, %f3728, %f3728;
	mul.f32 	%f3730, %f3728, %f3729;
	mul.f32 	%f3731, %f3720, %f3730;
	fma.rn.f32 	%f3732, %f3721, %f3731, %f3714;
	fma.rn.f32 	%f3733, %f3722, %f3731, %f3715;
	fma.rn.f32 	%f3734, %f3723, %f3731, %f3716;
	ld.shared.v4.f32 	{%f3735, %f3736, %f3737, %f3738}, [_ZZ15bodyForceSharedP6float4S0_fiE5s_pos+3296];
	sub.f32 	%f3739, %f3735, %f4642;
	sub.f32 	%f3740, %f3736, %f4643;
	sub.f32 	%f3741, %f3737, %f4644;
	mul.f32 	%f3742, %f3740, %f3740;
	fma.rn.f32 	%f3743, %f3739, %f3739, %f3742;
	fma.rn.f32 	%f3744, %f3741, %f3741, %f3743;
	add.f32 	%f3745, %f3744, 0f3089705F;
	rsqrt.approx.f32 	%f3746, %f3745;
	mul.f32 	%f3747, %f3746, %f3746;
	mul.f32 	%f3748, %f3746, %f3747;
	mul.f32 	%f3749, %f3738, %f3748;
	fma.rn.f32 	%f3750, %f3739, %f3749, %f3732;
	fma.rn.f32 	%f3751, %f3740, %f3749, %f3733;
	fma.rn.f32 	%f3752, %f3741, %f3749, %f3734;
	ld.shared.v4.f32 	{%f3753, %f3754, %f3755, %f3756}, [_ZZ15bodyForceSharedP6float4S0_fiE5s_pos+3312];
	sub.f32 	%f3757, %f3753, %f4642;
	sub.f32 	%f3758, %f3754, %f4643;
	sub.f32 	%f3759, %f3755, %f4644;
	mul.f32 	%f3760, %f3758, %f3758;
	fma.rn.f32 	%f3761, %f3757, %f3757, %f3760;
	fma.rn.f32 	%f3762, %f3759, %f3759, %f3761;
	add.f32 	%f3763, %f3762, 0f3089705F;
	rsqrt.approx.f32 	%f3764, %f3763;
	mul.f32 	%f3765, %f3764, %f3764;
	mul.f32 	%f3766, %f3764, %f3765;
	mul.f32 	%f3767, %f3756, %f3766;
	fma.rn.f32 	%f3768, %f3757, %f3767, %f3750;
	fma.rn.f32 	%f3769, %f3758, %f3767, %f3751;
	fma.rn.f32 	%f3770, %f3759, %f3767, %f3752;
	ld.shared.v4.f32 	{%f3771, %f3772, %f3773, %f3774}, [_ZZ15bodyForceSharedP6float4S0_fiE5s_pos+3328];
	sub.f32 	%f3775, %f3771, %f4642;
	sub.f32 	%f3776, %f3772, %f4643;
	sub.f32 	%f3777, %f3773, %f4644;
	mul.f32 	%f3778, %f3776, %f3776;
	fma.rn.f32 	%f3779, %f3775, %f3775, %f3778;
	fma.rn.f32 	%f3780, %f3777, %f3777, %f3779;
	add.f32 	%f3781, %f3780, 0f3089705F;
	rsqrt.approx.f32 	%f3782, %f3781;
	mul.f32 	%f3783, %f3782, %f3782;
	mul.f32 	%f3784, %f3782, %f3783;
	mul.f32 	%f3785, %f3774, %f3784;
	fma.rn.f32 	%f3786, %f3775, %f3785, %f3768;
	fma.rn.f32 	%f3787, %f3776, %f3785, %f3769;
	fma.rn.f32 	%f3788, %f3777, %f3785, %f3770;
	ld.shared.v4.f32 	{%f3789, %f3790, %f3791, %f3792}, [_ZZ15bodyForceSharedP6float4S0_fiE5s_pos+3344];
	sub.f32 	%f3793, %f3789, %f4642;
	sub.f32 	%f3794, %f3790, %f4643;
	sub.f32 	%f3795, %f3791, %f4644;
	mul.f32 	%f3796, %f3794, %f3794;
	fma.rn.f32 	%f3797, %f3793, %f3793, %f3796;
	fma.rn.f32 	%f3798, %f3795, %f3795, %f3797;
	add.f32 	%f3799, %f3798, 0f3089705F;
	rsqrt.approx.f32 	%f3800, %f3799;
	mul.f32 	%f3801, %f3800, %f3800;
	mul.f32 	%f3802, %f3800, %f3801;
	mul.f32 	%f3803, %f3792, %f3802;
	fma.rn.f32 	%f3804, %f3793, %f3803, %f3786;
	fma.rn.f32 	%f3805, %f3794, %f3803, %f3787;
	fma.rn.f32 	%f3806, %f3795, %f3803, %f3788;
	ld.shared.v4.f32 	{%f3807, %f3808, %f3809, %f3810}, [_ZZ15bodyForceSharedP6float4S0_fiE5s_pos+3360];
	sub.f32 	%f3811, %f3807, %f4642;
	sub.f32 	%f3812, %f3808, %f4643;
	sub.f32 	%f3813, %f3809, %f4644;
	mul.f32 	%f3814, %f3812, %f3812;
	fma.rn.f32 	%f3815, %f3811, %f3811, %f3814;
	fma.rn.f32 	%f3816, %f3813, %f3813, %f3815;
	add.f32 	%f3817, %f3816, 0f3089705F;
	rsqrt.approx.f32 	%f3818, %f3817;
	mul.f32 	%f3819, %f3818, %f3818;
	mul.f32 	%f3820, %f3818, %f3819;
	mul.f32 	%f3821, %f3810, %f3820;
	fma.rn.f32 	%f3822, %f3811, %f3821, %f3804;
	fma.rn.f32 	%f3823, %f3812, %f3821, %f3805;
	fma.rn.f32 	%f3824, %f3813, %f3821, %f3806;
	ld.shared.v4.f32 	{%f3825, %f3826, %f3827, %f3828}, [_ZZ15bodyForceSharedP6float4S0_fiE5s_pos+3376];
	sub.f32 	%f3829, %f3825, %f4642;
	sub.f32 	%f3830, %f3826, %f4643;
	sub.f32 	%f3831, %f3827, %f4644;
	mul.f32 	%f3832, %f3830, %f3830;
	fma.rn.f32 	%f3833, %f3829, %f3829, %f3832;
	fma.rn.f32 	%f3834, %f3831, %f3831, %f3833;
	add.f32 	%f3835, %f3834, 0f3089705F;
	rsqrt.approx.f32 	%f3836, %f3835;
	mul.f32 	%f3837, %f3836, %f3836;
	mul.f32 	%f3838, %f3836, %f3837;
	mul.f32 	%f3839, %f3828, %f3838;
	fma.rn.f32 	%f3840, %f3829, %f3839, %f3822;
	fma.rn.f32 	%f3841, %f3830, %f3839, %f3823;
	fma.rn.f32 	%f3842, %f3831, %f3839, %f3824;
	ld.shared.v4.f32 	{%f3843, %f3844, %f3845, %f3846}, [_ZZ15bodyForceSharedP6float4S0_fiE5s_pos+3392];
	sub.f32 	%f3847, %f3843, %f4642;
	sub.f32 	%f3848, %f3844, %f4643;
	sub.f32 	%f3849, %f3845, %f4644;
	mul.f32 	%f3850, %f3848, %f3848;
	fma.rn.f32 	%f3851, %f3847, %f3847, %f3850;
	fma.rn.f32 	%f3852, %f3849, %f3849, %f3851;
	add.f32 	%f3853, %f3852, 0f3089705F;
	rsqrt.approx.f32 	%f3854, %f3853;
	mul.f32 	%f3855, %f3854, %f3854;
	mul.f32 	%f3856, %f3854, %f3855;
	mul.f32 	%f3857, %f3846, %f3856;
	fma.rn.f32 	%f3858, %f3847, %f3857, %f3840;
	fma.rn.f32 	%f3859, %f3848, %f3857, %f3841;
	fma.rn.f32 	%f3860, %f3849, %f3857, %f3842;
	ld.shared.v4.f32 	{%f3861, %f3862, %f3863, %f3864}, [_ZZ15bodyForceSharedP6float4S0_fiE5s_pos+3408];
	sub.f32 	%f3865, %f3861, %f4642;
	sub.f32 	%f3866, %f3862, %f4643;
	sub.f32 	%f3867, %f3863, %f4644;
	mul.f32 	%f3868, %f3866, %f3866;
	fma.rn.f32 	%f3869, %f3865, %f3865, %f3868;
	fma.rn.f32 	%f3870, %f3867, %f3867, %f3869;
	add.f32 	%f3871, %f3870, 0f3089705F;
	rsqrt.approx.f32 	%f3872, %f3871;
	mul.f32 	%f3873, %f3872, %f3872;
	mul.f32 	%f3874, %f3872, %f3873;
	mul.f32 	%f3875, %f3864, %f3874;
	fma.rn.f32 	%f3876, %f3865, %f3875, %f3858;
	fma.rn.f32 	%f3877, %f3866, %f3875, %f3859;
	fma.rn.f32 	%f3878, %f3867, %f3875, %f3860;
	ld.shared.v4.f32 	{%f3879, %f3880, %f3881, %f3882}, [_ZZ15bodyForceSharedP6float4S0_fiE5s_pos+3424];
	sub.f32 	%f3883, %f3879, %f4642;
	sub.f32 	%f3884, %f3880, %f4643;
	sub.f32 	%f3885, %f3881, %f4644;
	mul.f32 	%f3886, %f3884, %f3884;
	fma.rn.f32 	%f3887, %f3883, %f3883, %f3886;
	fma.rn.f32 	%f3888, %f3885, %f3885, %f3887;
	add.f32 	%f3889, %f3888, 0f3089705F;
	rsqrt.approx.f32 	%f3890, %f3889;
	mul.f32 	%f3891, %f3890, %f3890;
	mul.f32 	%f3892, %f3890, %f3891;
	mul.f32 	%f3893, %f3882, %f3892;
	fma.rn.f32 	%f3894, %f3883, %f3893, %f3876;
	fma.rn.f32 	%f3895, %f3884, %f3893, %f3877;
	fma.rn.f32 	%f3896, %f3885, %f3893, %f3878;
	ld.shared.v4.f32 	{%f3897, %f3898, %f3899, %f3900}, [_ZZ15bodyForceSharedP6float4S0_fiE5s_pos+3440];
	sub.f32 	%f3901, %f3897, %f4642;
	sub.f32 	%f3902, %f3898, %f4643;
	sub.f32 	%f3903, %f3899, %f4644;
	mul.f32 	%f3904, %f3902, %f3902;
	fma.rn.f32 	%f3905, %f3901, %f3901, %f3904;
	fma.rn.f32 	%f3906, %f3903, %f3903, %f3905;
	add.f32 	%f3907, %f3906, 0f3089705F;
	rsqrt.approx.f32 	%f3908, %f3907;
	mul.f32 	%f3909, %f3908, %f3908;
	mul.f32 	%f3910, %f3908, %f3909;
	mul.f32 	%f3911, %f3900, %f3910;
	fma.rn.f32 	%f3912, %f3901, %f3911, %f3894;
	fma.rn.f32 	%f3913, %f3902, %f3911, %f3895;
	fma.rn.f32 	%f3914, %f3903, %f3911, %f3896;
	ld.shared.v4.f32 	{%f3915, %f3916, %f3917, %f3918}, [_ZZ15bodyForceSharedP6float4S0_fiE5s_pos+3456];
	sub.f32 	%f3919, %f3915, %f4642;
	sub.f32 	%f3920, %f3916, %f4643;
	sub.f32 	%f3921, %f3917, %f4644;
	mul.f32 	%f3922, %f3920, %f3920;
	fma.rn.f32 	%f3923, %f3919, %f3919, %f3922;
	fma.rn.f32 	%f3924, %f3921, %f3921, %f3923;
	add.f32 	%f3925, %f3924, 0f3089705F;
	rsqrt.approx.f32 	%f3926, %f3925;
	mul.f32 	%f3927, %f3926, %f3926;
	mul.f32 	%f3928, %f3926, %f3927;
	mul.f32 	%f3929, %f3918, %f3928;
	fma.rn.f32 	%f3930, %f3919, %f3929, %f3912;
	fma.rn.f32 	%f3931, %f3920, %f3929, %f3913;
	fma.rn.f32 	%f3932, %f3921, %f3929, %f3914;
	ld.shared.v4.f32 	{%f3933, %f3934, %f3935, %f3936}, [_ZZ15bodyForceSharedP6float4S0_fiE5s_pos+3472];
	sub.f32 	%f3937, %f3933, %f4642;
	sub.f32 	%f3938, %f3934, %f4643;
	sub.f32 	%f3939, %f3935, %f4644;
	mul.f32 	%f3940, %f3938, %f3938;
	fma.rn.f32 	%f3941, %f3937, %f3937, %f3940;
	fma.rn.f32 	%f3942, %f3939, %f3939, %f3941;
	add.f32 	%f3943, %f3942, 0f3089705F;
	rsqrt.approx.f32 	%f3944, %f3943;
	mul.f32 	%f3945, %f3944, %f3944;
	mul.f32 	%f3946, %f3944, %f3945;
	mul.f32 	%f3947, %f3936, %f3946;
	fma.rn.f32 	%f3948, %f3937, %f3947, %f3930;
	fma.rn.f32 	%f3949, %f3938, %f3947, %f3931;
	fma.rn.f32 	%f3950, %f3939, %f3947, %f3932;
	ld.shared.v4.f32 	{%f3951, %f3952, %f3953, %f3954}, [_ZZ15bodyForceSharedP6float4S0_fiE5s_pos+3488];
	sub.f32 	%f3955, %f3951, %f4642;
	sub.f32 	%f3956, %f3952, %f4643;
	sub.f32 	%f3957, %f3953, %f4644;
	mul.f32 	%f3958, %f3956, %f3956;
	fma.rn.f32 	%f3959, %f3955, %f3955, %f3958;
	fma.rn.f32 	%f3960, %f3957, %f3957, %f3959;
	add.f32 	%f3961, %f3960, 0f3089705F;
	rsqrt.approx.f32 	%f3962, %f3961;
	mul.f32 	%f3963, %f3962, %f3962;
	mul.f32 	%f3964, %f3962, %f3963;
	mul.f32 	%f3965, %f3954, %f3964;
	fma.rn.f32 	%f3966, %f3955, %f3965, %f3948;
	fma.rn.f32 	%f3967, %f3956, %f3965, %f3949;
	fma.rn.f32 	%f3968, %f3957, %f3965, %f3950;
	ld.shared.v4.f32 	{%f3969, %f3970, %f3971, %f3972}, [_ZZ15bodyForceSharedP6float4S0_fiE5s_pos+3504];
	sub.f32 	%f3973, %f3969, %f4642;
	sub.f32 	%f3974, %f3970, %f4643;
	sub.f32 	%f3975, %f3971, %f4644;
	mul.f32 	%f3976, %f3974, %f3974;
	fma.rn.f32 	%f3977, %f3973, %f3973, %f3976;
	fma.rn.f32 	%f3978, %f3975, %f3975, %f3977;
	add.f32 	%f3979, %f3978, 0f3089705F;
	rsqrt.approx.f32 	%f3980, %f3979;
	mul.f32 	%f3981, %f3980, %f3980;
	mul.f32 	%f3982, %f3980, %f3981;
	mul.f32 	%f3983, %f3972, %f3982;
	fma.rn.f32 	%f3984, %f3973, %f3983, %f3966;
	fma.rn.f32 	%f3985, %f3974, %f3983, %f3967;
	fma.rn.f32 	%f3986, %f3975, %f3983, %f3968;
	ld.shared.v4.f32 	{%f3987, %f3988, %f3989, %f3990}, [_ZZ15bodyForceSharedP6float4S0_fiE5s_pos+3520];
	sub.f32 	%f3991, %f3987, %f4642;
	sub.f32 	%f3992, %f3988, %f4643;
	sub.f32 	%f3993, %f3989, %f4644;
	mul.f32 	%f3994, %f3992, %f3992;
	fma.rn.f32 	%f3995, %f3991, %f3991, %f3994;
	fma.rn.f32 	%f3996, %f3993, %f3993, %f3995;
	add.f32 	%f3997, %f3996, 0f3089705F;
	rsqrt.approx.f32 	%f3998, %f3997;
	mul.f32 	%f3999, %f3998, %f3998;
	mul.f32 	%f4000, %f3998, %f3999;
	mul.f32 	%f4001, %f3990, %f4000;
	fma.rn.f32 	%f4002, %f3991, %f4001, %f3984;
	fma.rn.f32 	%f4003, %f3992, %f4001, %f3985;
	fma.rn.f32 	%f4004, %f3993, %f4001, %f3986;
	ld.shared.v4.f32 	{%f4005, %f4006, %f4007, %f4008}, [_ZZ15bodyForceSharedP6float4S0_fiE5s_pos+3536];
	sub.f32 	%f4009, %f4005, %f4642;
	sub.f32 	%f4010, %f4006, %f4643;
	sub.f32 	%f4011, %f4007, %f4644;
	mul.f32 	%f4012, %f4010, %f4010;
	fma.rn.f32 	%f4013, %f4009, %f4009, %f4012;
	fma.rn.f32 	%f4014, %f4011, %f4011, %f4013;
	add.f32 	%f4015, %f4014, 0f3089705F;
	rsqrt.approx.f32 	%f4016, %f4015;
	mul.f32 	%f4017, %f4016, %f4016;
	mul.f32 	%f4018, %f4016, %f4017;
	mul.f32 	%f4019, %f4008, %f4018;
	fma.rn.f32 	%f4020, %f4009, %f4019, %f4002;
	fma.rn.f32 	%f4021, %f4010, %f4019, %f4003;
	fma.rn.f32 	%f4022, %f4011, %f4019, %f4004;
	ld.shared.v4.f32 	{%f4023, %f4024, %f4025, %f4026}, [_ZZ15bodyForceSharedP6float4S0_fiE5s_pos+3552];
	sub.f32 	%f4027, %f4023, %f4642;
	sub.f32 	%f4028, %f4024, %f4643;
	sub.f32 	%f4029, %f4025, %f4644;
	mul.f32 	%f4030, %f4028, %f4028;
	fma.rn.f32 	%f4031, %f4027, %f4027, %f4030;
	fma.rn.f32 	%f4032, %f4029, %f4029, %f4031;
	add.f32 	%f4033, %f4032, 0f3089705F;
	rsqrt.approx.f32 	%f4034, %f4033;
	mul.f32 	%f4035, %f4034, %f4034;
	mul.f32 	%f4036, %f4034, %f4035;
	mul.f32 	%f4037, %f4026, %f4036;
	fma.rn.f32 	%f4038, %f4027, %f4037, %f4020;
	fma.rn.f32 	%f4039, %f4028, %f4037, %f4021;
	fma.rn.f32 	%f4040, %f4029, %f4037, %f4022;
	ld.shared.v4.f32 	{%f4041, %f4042, %f4043, %f4044}, [_ZZ15bodyForceSharedP6float4S0_fiE5s_pos+3568];
	sub.f32 	%f4045, %f4041, %f4642;
	sub.f32 	%f4046, %f4042, %f4643;
	sub.f32 	%f4047, %f4043, %f4644;
	mul.f32 	%f4048, %f4046, %f4046;
	fma.rn.f32 	%f4049, %f4045, %f4045, %f4048;
	fma.rn.f32 	%f4050, %f4047, %f4047, %f4049;
	add.f32 	%f4051, %f4050, 0f3089705F;
	rsqrt.approx.f32 	%f4052, %f4051;
	mul.f32 	%f4053, %f4052, %f4052;
	mul.f32 	%f4054, %f4052, %f4053;
	mul.f32 	%f4055, %f4044, %f4054;
	fma.rn.f32 	%f4056, %f4045, %f4055, %f4038;
	fma.rn.f32 	%f4057, %f4046, %f4055, %f4039;
	fma.rn.f32 	%f4058, %f4047, %f4055, %f4040;
	ld.shared.v4.f32 	{%f4059, %f4060, %f4061, %f4062}, [_ZZ15bodyForceSharedP6float4S0_fiE5s_pos+3584];
	sub.f32 	%f4063, %f4059, %f4642;
	sub.f32 	%f4064, %f4060, %f4643;
	sub.f32 	%f4065, %f4061, %f4644;
	mul.f32 	%f4066, %f4064, %f4064;
	fma.rn.f32 	%f4067, %f4063, %f4063, %f4066;
	fma.rn.f32 	%f4068, %f4065, %f4065, %f4067;
	add.f32 	%f4069, %f4068, 0f3089705F;
	rsqrt.approx.f32 	%f4070, %f4069;
	mul.f32 	%f4071, %f4070, %f4070;
	mul.f32 	%f4072, %f4070, %f4071;
	mul.f32 	%f4073, %f4062, %f4072;
	fma.rn.f32 	%f4074, %f4063, %f4073, %f4056;
	fma.rn.f32 	%f4075, %f4064, %f4073, %f4057;
	fma.rn.f32 	%f4076, %f4065, %f4073, %f4058;
	ld.shared.v4.f32 	{%f4077, %f4078, %f4079, %f4080}, [_ZZ15bodyForceSharedP6float4S0_fiE5s_pos+3600];
	sub.f32 	%f4081, %f4077, %f4642;
	sub.f32 	%f4082, %f4078, %f4643;
	sub.f32 	%f4083, %f4079, %f4644;
	mul.f32 	%f4084, %f4082, %f4082;
	fma.rn.f32 	%f4085, %f4081, %f4081, %f4084;
	fma.rn.f32 	%f4086, %f4083, %f4083, %f4085;
	add.f32 	%f4087, %f4086, 0f3089705F;
	rsqrt.approx.f32 	%f4088, %f4087;
	mul.f32 	%f4089, %f4088, %f4088;
	mul.f32 	%f4090, %f4088, %f4089;
	mul.f32 	%f4091, %f4080, %f4090;
	fma.rn.f32 	%f4092, %f4081, %f4091, %f4074;
	fma.rn.f32 	%f4093, %f4082, %f4091, %f4075;
	fma.rn.f32 	%f4094, %f4083, %f4091, %f4076;
	ld.shared.v4.f32 	{%f4095, %f4096, %f4097, %f4098}, [_ZZ15bodyForceSharedP6float4S0_fiE5s_pos+3616];
	sub.f32 	%f4099, %f4095, %f4642;
	sub.f32 	%f4100, %f4096, %f4643;
	sub.f32 	%f4101, %f4097, %f4644;
	mul.f32 	%f4102, %f4100, %f4100;
	fma.rn.f32 	%f4103, %f4099, %f4099, %f4102;
	fma.rn.f32 	%f4104, %f4101, %f4101, %f4103;
	add.f32 	%f4105, %f4104, 0f3089705F;
	rsqrt.approx.f32 	%f4106, %f4105;
	mul.f32 	%f4107, %f4106, %f4106;
	mul.f32 	%f4108, %f4106, %f4107;
	mul.f32 	%f4109, %f4098, %f4108;
	fma.rn.f32 	%f4110, %f4099, %f4109, %f4092;
	fma.rn.f32 	%f4111, %f4100, %f4109, %f4093;
	fma.rn.f32 	%f4112, %f4101, %f4109, %f4094;
	ld.shared.v4.f32 	{%f4113, %f4114, %f4115, %f4116}, [_ZZ15bodyForceSharedP6float4S0_fiE5s_pos+3632];
	sub.f32 	%f4117, %f4113, %f4642;
	sub.f32 	%f4118, %f4114, %f4643;
	sub.f32 	%f4119, %f4115, %f4644;
	mul.f32 	%f4120, %f4118, %f4118;
	fma.rn.f32 	%f4121, %f4117, %f4117, %f4120;
	fma.rn.f32 	%f4122, %f4119, %f4119, %f4121;
	add.f32 	%f4123, %f4122, 0f3089705F;
	rsqrt.approx.f32 	%f4124, %f4123;
	mul.f32 	%f4125, %f4124, %f4124;
	mul.f32 	%f4126, %f4124, %f4125;
	mul.f32 	%f4127, %f4116, %f4126;
	fma.rn.f32 	%f4128, %f4117, %f4127, %f4110;
	fma.rn.f32 	%f4129, %f4118, %f4127, %f4111;
	fma.rn.f32 	%f4130, %f4119, %f4127, %f4112;
	ld.shared.v4.f32 	{%f4131, %f4132, %f4133, %f4134}, [_ZZ15bodyForceSharedP6float4S0_fiE5s_pos+3648];
	sub.f32 	%f4135, %f4131, %f4642;
	sub.f32 	%f4136, %f4132, %f4643;
	sub.f32 	%f4137, %f4133, %f4644;
	mul.f32 	%f4138, %f4136, %f4136;
	fma.rn.f32 	%f4139, %f4135, %f4135, %f4138;
	fma.rn.f32 	%f4140, %f4137, %f4137, %f4139;
	add.f32 	%f4141, %f4140, 0f3089705F;
	rsqrt.approx.f32 	%f4142, %f4141;
	mul.f32 	%f4143, %f4142, %f4142;
	mul.f32 	%f4144, %f4142, %f4143;
	mul.f32 	%f4145, %f4134, %f4144;
	fma.rn.f32 	%f4146, %f4135, %f4145, %f4128;
	fma.rn.f32 	%f4147, %f4136, %f4145, %f4129;
	fma.rn.f32 	%f4148, %f4137, %f4145, %f4130;
	ld.shared.v4.f32 	{%f4149, %f4150, %f4151, %f4152}, [_ZZ15bodyForceSharedP6float4S0_fiE5s_pos+3664];
	sub.f32 	%f4153, %f4149, %f4642;
	sub.f32 	%f4154, %f4150, %f4643;
	sub.f32 	%f4155, %f4151, %f4644;
	mul.f32 	%f4156, %f4154, %f4154;
	fma.rn.f32 	%f4157, %f4153, %f4153, %f4156;
	fma.rn.f32 	%f4158, %f4155, %f4155, %f4157;
	add.f32 	%f4159, %f4158, 0f3089705F;
	rsqrt.approx.f32 	%f4160, %f4159;
	mul.f32 	%f4161, %f4160, %f4160;
	mul.f32 	%f4162, %f4160, %f4161;
	mul.f32 	%f4163, %f4152, %f4162;
	fma.rn.f32 	%f4164, %f4153, %f4163, %f4146;
	fma.rn.f32 	%f4165, %f4154, %f4163, %f4147;
	fma.rn.f32 	%f4166, %f4155, %f4163, %f4148;
	ld.shared.v4.f32 	{%f4167, %f4168, %f4169, %f4170}, [_ZZ15bodyForceSharedP6float4S0_fiE5s_pos+3680];
	sub.f32 	%f4171, %f4167, %f4642;
	sub.f32 	%f4172, %f4168, %f4643;
	sub.f32 	%f4173, %f4169, %f4644;
	mul.f32 	%f4174, %f4172, %f4172;
	fma.rn.f32 	%f4175, %f4171, %f4171, %f4174;
	fma.rn.f32 	%f4176, %f4173, %f4173, %f4175;
	add.f32 	%f4177, %f4176, 0f3089705F;
	rsqrt.approx.f32 	%f4178, %f4177;
	mul.f32 	%f4179, %f4178, %f4178;
	mul.f32 	%f4180, %f4178, %f4179;
	mul.f32 	%f4181, %f4170, %f4180;
	fma.rn.f32 	%f4182, %f4171, %f4181, %f4164;
	fma.rn.f32 	%f4183, %f4172, %f4181, %f4165;
	fma.rn.f32 	%f4184, %f4173, %f4181, %f4166;
	ld.shared.v4.f32 	{%f4185, %f4186, %f4187, %f4188}, [_ZZ15bodyForceSharedP6float4S0_fiE5s_pos+3696];
	sub.f32 	%f4189, %f4185, %f4642;
	sub.f32 	%f4190, %f4186, %f4643;
	sub.f32 	%f4191, %f4187, %f4644;
	mul.f32 	%f4192, %f4190, %f4190;
	fma.rn.f32 	%f4193, %f4189, %f4189, %f4192;
	fma.rn.f32 	%f4194, %f4191, %f4191, %f4193;
	add.f32 	%f4195, %f4194, 0f3089705F;
	rsqrt.approx.f32 	%f4196, %f4195;
	mul.f32 	%f4197, %f4196, %f4196;
	mul.f32 	%f4198, %f4196, %f4197;
	mul.f32 	%f4199, %f4188, %f4198;
	fma.rn.f32 	%f4200, %f4189, %f4199, %f4182;
	fma.rn.f32 	%f4201, %f4190, %f4199, %f4183;
	fma.rn.f32 	%f4202, %f4191, %f4199, %f4184;
	ld.shared.v4.f32 	{%f4203, %f4204, %f4205, %f4206}, [_ZZ15bodyForceSharedP6float4S0_fiE5s_pos+3712];
	sub.f32 	%f4207, %f4203, %f4642;
	sub.f32 	%f4208, %f4204, %f4643;
	sub.f32 	%f4209, %f4205, %f4644;
	mul.f32 	%f4210, %f4208, %f4208;
	fma.rn.f32 	%f4211, %f4207, %f4207, %f4210;
	fma.rn.f32 	%f4212, %f4209, %f4209, %f4211;
	add.f32 	%f4213, %f4212, 0f3089705F;
	rsqrt.approx.f32 	%f4214, %f4213;
	mul.f32 	%f4215, %f4214, %f4214;
	mul.f32 	%f4216, %f4214, %f4215;
	mul.f32 	%f4217, %f4206, %f4216;
	fma.rn.f32 	%f4218, %f4207, %f4217, %f4200;
	fma.rn.f32 	%f4219, %f4208, %f4217, %f4201;
	fma.rn.f32 	%f4220, %f4209, %f4217, %f4202;
	ld.shared.v4.f32 	{%f4221, %f4222, %f4223, %f4224}, [_ZZ15bodyForceSharedP6float4S0_fiE5s_pos+3728];
	sub.f32 	%f4225, %f4221, %f4642;
	sub.f32 	%f4226, %f4222, %f4643;
	sub.f32 	%f4227, %f4223, %f4644;
	mul.f32 	%f4228, %f4226, %f4226;
	fma.rn.f32 	%f4229, %f4225, %f4225, %f4228;
	fma.rn.f32 	%f4230, %f4227, %f4227, %f4229;
	add.f32 	%f4231, %f4230, 0f3089705F;
	rsqrt.approx.f32 	%f4232, %f4231;
	mul.f32 	%f4233, %f4232, %f4232;
	mul.f32 	%f4234, %f4232, %f4233;
	mul.f32 	%f4235, %f4224, %f4234;
	fma.rn.f32 	%f4236, %f4225, %f4235, %f4218;
	fma.rn.f32 	%f4237, %f4226, %f4235, %f4219;
	fma.rn.f32 	%f4238, %f4227, %f4235, %f4220;
	ld.shared.v4.f32 	{%f4239, %f4240, %f4241, %f4242}, [_ZZ15bodyForceSharedP6float4S0_fiE5s_pos+3744];
	sub.f32 	%f4243, %f4239, %f4642;
	sub.f32 	%f4244, %f4240, %f4643;
	sub.f32 	%f4245, %f4241, %f4644;
	mul.f32 	%f4246, %f4244, %f4244;
	fma.rn.f32 	%f4247, %f4243, %f4243, %f4246;
	fma.rn.f32 	%f4248, %f4245, %f4245, %f4247;
	add.f32 	%f4249, %f4248, 0f3089705F;
	rsqrt.approx.f32 	%f4250, %f4249;
	mul.f32 	%f4251, %f4250, %f4250;
	mul.f32 	%f4252, %f4250, %f4251;
	mul.f32 	%f4253, %f4242, %f4252;
	fma.rn.f32 	%f4254, %f4243, %f4253, %f4236;
	fma.rn.f32 	%f4255, %f4244, %f4253, %f4237;
	fma.rn.f32 	%f4256, %f4245, %f4253, %f4238;
	ld.shared.v4.f32 	{%f4257, %f4258, %f4259, %f4260}, [_ZZ15bodyForceSharedP6float4S0_fiE5s_pos+3760];
	sub.f32 	%f4261, %f4257, %f4642;
	sub.f32 	%f4262, %f4258, %f4643;
	sub.f32 	%f4263, %f4259, %f4644;
	mul.f32 	%f4264, %f4262, %f4262;
	fma.rn.f32 	%f4265, %f4261, %f4261, %f4264;
	fma.rn.f32 	%f4266, %f4263, %f4263, %f4265;
	add.f32 	%f4267, %f4266, 0f3089705F;
	rsqrt.approx.f32 	%f4268, %f4267;
	mul.f32 	%f4269, %f4268, %f4268;
	mul.f32 	%f4270, %f4268, %f4269;
	mul.f32 	%f4271, %f4260, %f4270;
	fma.rn.f32 	%f4272, %f4261, %f4271, %f4254;
	fma.rn.f32 	%f4273, %f4262, %f4271, %f4255;
	fma.rn.f32 	%f4274, %f4263, %f4271, %f4256;
	ld.shared.v4.f32 	{%f4275, %f4276, %f4277, %f4278}, [_ZZ15bodyForceSharedP6float4S0_fiE5s_pos+3776];
	sub.f32 	%f4279, %f4275, %f4642;
	sub.f32 	%f4280, %f4276, %f4643;
	sub.f32 	%f4281, %f4277, %f4644;
	mul.f32 	%f4282, %f4280, %f4280;
	fma.rn.f32 	%f4283, %f4279, %f4279, %f4282;
	fma.rn.f32 	%f4284, %f4281, %f4281, %f4283;
	add.f32 	%f4285, %f4284, 0f3089705F;
	rsqrt.approx.f32 	%f4286, %f4285;
	mul.f32 	%f4287, %f4286, %f4286;
	mul.f32 	%f4288, %f4286, %f4287;
	mul.f32 	%f4289, %f4278, %f4288;
	fma.rn.f32 	%f4290, %f4279, %f4289, %f4272;
	fma.rn.f32 	%f4291, %f4280, %f4289, %f4273;
	fma.rn.f32 	%f4292, %f4281, %f4289, %f4274;
	ld.shared.v4.f32 	{%f4293, %f4294, %f4295, %f4296}, [_ZZ15bodyForceSharedP6float4S0_fiE5s_pos+3792];
	sub.f32 	%f4297, %f4293, %f4642;
	sub.f32 	%f4298, %f4294, %f4643;
	sub.f32 	%f4299, %f4295, %f4644;
	mul.f32 	%f4300, %f4298, %f4298;
	fma.rn.f32 	%f4301, %f4297, %f4297, %f4300;
	fma.rn.f32 	%f4302, %f4299, %f4299, %f4301;
	add.f32 	%f4303, %f4302, 0f3089705F;
	rsqrt.approx.f32 	%f4304, %f4303;
	mul.f32 	%f4305, %f4304, %f4304;
	mul.f32 	%f4306, %f4304, %f4305;
	mul.f32 	%f4307, %f4296, %f4306;
	fma.rn.f32 	%f4308, %f4297, %f4307, %f4290;
	fma.rn.f32 	%f4309, %f4298, %f4307, %f4291;
	fma.rn.f32 	%f4310, %f4299, %f4307, %f4292;
	ld.shared.v4.f32 	{%f4311, %f4312, %f4313, %f4314}, [_ZZ15bodyForceSharedP6float4S0_fiE5s_pos+3808];
	sub.f32 	%f4315, %f4311, %f4642;
	sub.f32 	%f4316, %f4312, %f4643;
	sub.f32 	%f4317, %f4313, %f4644;
	mul.f32 	%f4318, %f4316, %f4316;
	fma.rn.f32 	%f4319, %f4315, %f4315, %f4318;
	fma.rn.f32 	%f4320, %f4317, %f4317, %f4319;
	add.f32 	%f4321, %f4320, 0f3089705F;
	rsqrt.approx.f32 	%f4322, %f4321;
	mul.f32 	%f4323, %f4322, %f4322;
	mul.f32 	%f4324, %f4322, %f4323;
	mul.f32 	%f4325, %f4314, %f4324;
	fma.rn.f32 	%f4326, %f4315, %f4325, %f4308;
	fma.rn.f32 	%f4327, %f4316, %f4325, %f4309;
	fma.rn.f32 	%f4328, %f4317, %f4325, %f4310;
	ld.shared.v4.f32 	{%f4329, %f4330, %f4331, %f4332}, [_ZZ15bodyForceSharedP6float4S0_fiE5s_pos+3824];
	sub.f32 	%f4333, %f4329, %f4642;
	sub.f32 	%f4334, %f4330, %f4643;
	sub.f32 	%f4335, %f4331, %f4644;
	mul.f32 	%f4336, %f4334, %f4334;
	fma.rn.f32 	%f4337, %f4333, %f4333, %f4336;
	fma.rn.f32 	%f4338, %f4335, %f4335, %f4337;
	add.f32 	%f4339, %f4338, 0f3089705F;
	rsqrt.approx.f32 	%f4340, %f4339;
	mul.f32 	%f4341, %f4340, %f4340;
	mul.f32 	%f4342, %f4340, %f4341;
	mul.f32 	%f4343, %f4332, %f4342;
	fma.rn.f32 	%f4344, %f4333, %f4343, %f4326;
	fma.rn.f32 	%f4345, %f4334, %f4343, %f4327;
	fma.rn.f32 	%f4346, %f4335, %f4343, %f4328;
	ld.shared.v4.f32 	{%f4347, %f4348, %f4349, %f4350}, [_ZZ15bodyForceSharedP6float4S0_fiE5s_pos+3840];
	sub.f32 	%f4351, %f4347, %f4642;
	sub.f32 	%f4352, %f4348, %f4643;
	sub.f32 	%f4353, %f4349, %f4644;
	mul.f32 	%f4354, %f4352, %f4352;
	fma.rn.f32 	%f4355, %f4351, %f4351, %f4354;
	fma.rn.f32 	%f4356, %f4353, %f4353, %f4355;
	add.f32 	%f4357, %f4356, 0f3089705F;
	rsqrt.approx.f32 	%f4358, %f4357;
	mul.f32 	%f4359, %f4358, %f4358;
	mul.f32 	%f4360, %f4358, %f4359;
	mul.f32 	%f4361, %f4350, %f4360;
	fma.rn.f32 	%f4362, %f4351, %f4361, %f4344;
	fma.rn.f32 	%f4363, %f4352, %f4361, %f4345;
	fma.rn.f32 	%f4364, %f4353, %f4361, %f4346;
	ld.shared.v4.f32 	{%f4365, %f4366, %f4367, %f4368}, [_ZZ15bodyForceSharedP6float4S0_fiE5s_pos+3856];
	sub.f32 	%f4369, %f4365, %f4642;
	sub.f32 	%f4370, %f4366, %f4643;
	sub.f32 	%f4371, %f4367, %f4644;
	mul.f32 	%f4372, %f4370, %f4370;
	fma.rn.f32 	%f4373, %f4369, %f4369, %f4372;
	fma.rn.f32 	%f4374, %f4371, %f4371, %f4373;
	add.f32 	%f4375, %f4374, 0f3089705F;
	rsqrt.approx.f32 	%f4376, %f4375;
	mul.f32 	%f4377, %f4376, %f4376;
	mul.f32 	%f4378, %f4376, %f4377;
	mul.f32 	%f4379, %f4368, %f4378;
	fma.rn.f32 	%f4380, %f4369, %f4379, %f4362;
	fma.rn.f32 	%f4381, %f4370, %f4379, %f4363;
	fma.rn.f32 	%f4382, %f4371, %f4379, %f4364;
	ld.shared.v4.f32 	{%f4383, %f4384, %f4385, %f4386}, [_ZZ15bodyForceSharedP6float4S0_fiE5s_pos+3872];
	sub.f32 	%f4387, %f4383, %f4642;
	sub.f32 	%f4388, %f4384, %f4643;
	sub.f32 	%f4389, %f4385, %f4644;
	mul.f32 	%f4390, %f4388, %f4388;
	fma.rn.f32 	%f4391, %f4387, %f4387, %f4390;
	fma.rn.f32 	%f4392, %f4389, %f4389, %f4391;
	add.f32 	%f4393, %f4392, 0f3089705F;
	rsqrt.approx.f32 	%f4394, %f4393;
	mul.f32 	%f4395, %f4394, %f4394;
	mul.f32 	%f4396, %f4394, %f4395;
	mul.f32 	%f4397, %f4386, %f4396;
	fma.rn.f32 	%f4398, %f4387, %f4397, %f4380;
	fma.rn.f32 	%f4399, %f4388, %f4397, %f4381;
	fma.rn.f32 	%f4400, %f4389, %f4397, %f4382;
	ld.shared.v4.f32 	{%f4401, %f4402, %f4403, %f4404}, [_ZZ15bodyForceSharedP6float4S0_fiE5s_pos+3888];
	sub.f32 	%f4405, %f4401, %f4642;
	sub.f32 	%f4406, %f4402, %f4643;
	sub.f32 	%f4407, %f4403, %f4644;
	mul.f32 	%f4408, %f4406, %f4406;
	fma.rn.f32 	%f4409, %f4405, %f4405, %f4408;
	fma.rn.f32 	%f4410, %f4407, %f4407, %f4409;
	add.f32 	%f4411, %f4410, 0f3089705F;
	rsqrt.approx.f32 	%f4412, %f4411;
	mul.f32 	%f4413, %f4412, %f4412;
	mul.f32 	%f4414, %f4412, %f4413;
	mul.f32 	%f4415, %f4404, %f4414;
	fma.rn.f32 	%f4416, %f4405, %f4415, %f4398;
	fma.rn.f32 	%f4417, %f4406, %f4415, %f4399;
	fma.rn.f32 	%f4418, %f4407, %f4415, %f4400;
	ld.shared.v4.f32 	{%f4419, %f4420, %f4421, %f4422}, [_ZZ15bodyForceSharedP6float4S0_fiE5s_pos+3904];
	sub.f32 	%f4423, %f4419, %f4642;
	sub.f32 	%f4424, %f4420, %f4643;
	sub.f32 	%f4425, %f4421, %f4644;
	mul.f32 	%f4426, %f4424, %f4424;
	fma.rn.f32 	%f4427, %f4423, %f4423, %f4426;
	fma.rn.f32 	%f4428, %f4425, %f4425, %f4427;
	add.f32 	%f4429, %f4428, 0f3089705F;
	rsqrt.approx.f32 	%f4430, %f4429;
	mul.f32 	%f4431, %f4430, %f4430;
	mul.f32 	%f4432, %f4430, %f4431;
	mul.f32 	%f4433, %f4422, %f4432;
	fma.rn.f32 	%f4434, %f4423, %f4433, %f4416;
	fma.rn.f32 	%f4435, %f4424, %f4433, %f4417;
	fma.rn.f32 	%f4436, %f4425, %f4433, %f4418;
	ld.shared.v4.f32 	{%f4437, %f4438, %f4439, %f4440}, [_ZZ15bodyForceSharedP6float4S0_fiE5s_pos+3920];
	sub.f32 	%f4441, %f4437, %f4642;
	sub.f32 	%f4442, %f4438, %f4643;
	sub.f32 	%f4443, %f4439, %f4644;
	mul.f32 	%f4444, %f4442, %f4442;
	fma.rn.f32 	%f4445, %f4441, %f4441, %f4444;
	fma.rn.f32 	%f4446, %f4443, %f4443, %f4445;
	add.f32 	%f4447, %f4446, 0f3089705F;
	rsqrt.approx.f32 	%f4448, %f4447;
	mul.f32 	%f4449, %f4448, %f4448;
	mul.f32 	%f4450, %f4448, %f4449;
	mul.f32 	%f4451, %f4440, %f4450;
	fma.rn.f32 	%f4452, %f4441, %f4451, %f4434;
	fma.rn.f32 	%f4453, %f4442, %f4451, %f4435;
	fma.rn.f32 	%f4454, %f4443, %f4451, %f4436;
	ld.shared.v4.f32 	{%f4455, %f4456, %f4457, %f4458}, [_ZZ15bodyForceSharedP6float4S0_fiE5s_pos+3936];
	sub.f32 	%f4459, %f4455, %f4642;
	sub.f32 	%f4460, %f4456, %f4643;
	sub.f32 	%f4461, %f4457, %f4644;
	mul.f32 	%f4462, %f4460, %f4460;
	fma.rn.f32 	%f4463, %f4459, %f4459, %f4462;
	fma.rn.f32 	%f4464, %f4461, %f4461, %f4463;
	add.f32 	%f4465, %f4464, 0f3089705F;
	rsqrt.approx.f32 	%f4466, %f4465;
	mul.f32 	%f4467, %f4466, %f4466;
	mul.f32 	%f4468, %f4466, %f4467;
	mul.f32 	%f4469, %f4458, %f4468;
	fma.rn.f32 	%f4470, %f4459, %f4469, %f4452;
	fma.rn.f32 	%f4471, %f4460, %f4469, %f4453;
	fma.rn.f32 	%f4472, %f4461, %f4469, %f4454;
	ld.shared.v4.f32 	{%f4473, %f4474, %f4475, %f4476}, [_ZZ15bodyForceSharedP6float4S0_fiE5s_pos+3952];
	sub.f32 	%f4477, %f4473, %f4642;
	sub.f32 	%f4478, %f4474, %f4643;
	sub.f32 	%f4479, %f4475, %f4644;
	mul.f32 	%f4480, %f4478, %f4478;
	fma.rn.f32 	%f4481, %f4477, %f4477, %f4480;
	fma.rn.f32 	%f4482, %f4479, %f4479, %f4481;
	add.f32 	%f4483, %f4482, 0f3089705F;
	rsqrt.approx.f32 	%f4484, %f4483;
	mul.f32 	%f4485, %f4484, %f4484;
	mul.f32 	%f4486, %f4484, %f4485;
	mul.f32 	%f4487, %f4476, %f4486;
	fma.rn.f32 	%f4488, %f4477, %f4487, %f4470;
	fma.rn.f32 	%f4489, %f4478, %f4487, %f4471;
	fma.rn.f32 	%f4490, %f4479, %f4487, %f4472;
	ld.shared.v4.f32 	{%f4491, %f4492, %f4493, %f4494}, [_ZZ15bodyForceSharedP6float4S0_fiE5s_pos+3968];
	sub.f32 	%f4495, %f4491, %f4642;
	sub.f32 	%f4496, %f4492, %f4643;
	sub.f32 	%f4497, %f4493, %f4644;
	mul.f32 	%f4498, %f4496, %f4496;
	fma.rn.f32 	%f4499, %f4495, %f4495, %f4498;
	fma.rn.f32 	%f4500, %f4497, %f4497, %f4499;
	add.f32 	%f4501, %f4500, 0f3089705F;
	rsqrt.approx.f32 	%f4502, %f4501;
	mul.f32 	%f4503, %f4502, %f4502;
	mul.f32 	%f4504, %f4502, %f4503;
	mul.f32 	%f4505, %f4494, %f4504;
	fma.rn.f32 	%f4506, %f4495, %f4505, %f4488;
	fma.rn.f32 	%f4507, %f4496, %f4505, %f4489;
	fma.rn.f32 	%f4508, %f4497, %f4505, %f4490;
	ld.shared.v4.f32 	{%f4509, %f4510, %f4511, %f4512}, [_ZZ15bodyForceSharedP6float4S0_fiE5s_pos+3984];
	sub.f32 	%f4513, %f4509, %f4642;
	sub.f32 	%f4514, %f4510, %f4643;
	sub.f32 	%f4515, %f4511, %f4644;
	mul.f32 	%f4516, %f4514, %f4514;
	fma.rn.f32 	%f4517, %f4513, %f4513, %f4516;
	fma.rn.f32 	%f4518, %f4515, %f4515, %f4517;
	add.f32 	%f4519, %f4518, 0f3089705F;
	rsqrt.approx.f32 	%f4520, %f4519;
	mul.f32 	%f4521, %f4520, %f4520;
	mul.f32 	%f4522, %f4520, %f4521;
	mul.f32 	%f4523, %f4512, %f4522;
	fma.rn.f32 	%f4524, %f4513, %f4523, %f4506;
	fma.rn.f32 	%f4525, %f4514, %f4523, %f4507;
	fma.rn.f32 	%f4526, %f4515, %f4523, %f4508;
	ld.shared.v4.f32 	{%f4527, %f4528, %f4529, %f4530}, [_ZZ15bodyForceSharedP6float4S0_fiE5s_pos+4000];
	sub.f32 	%f4531, %f4527, %f4642;
	sub.f32 	%f4532, %f4528, %f4643;
	sub.f32 	%f4533, %f4529, %f4644;
	mul.f32 	%f4534, %f4532, %f4532;
	fma.rn.f32 	%f4535, %f4531, %f4531, %f4534;
	fma.rn.f32 	%f4536, %f4533, %f4533, %f4535;
	add.f32 	%f4537, %f4536, 0f3089705F;
	rsqrt.approx.f32 	%f4538, %f4537;
	mul.f32 	%f4539, %f4538, %f4538;
	mul.f32 	%f4540, %f4538, %f4539;
	mul.f32 	%f4541, %f4530, %f4540;
	fma.rn.f32 	%f4542, %f4531, %f4541, %f4524;
	fma.rn.f32 	%f4543, %f4532, %f4541, %f4525;
	fma.rn.f32 	%f4544, %f4533, %f4541, %f4526;
	ld.shared.v4.f32 	{%f4545, %f4546, %f4547, %f4548}, [_ZZ15bodyForceSharedP6float4S0_fiE5s_pos+4016];
	sub.f32 	%f4549, %f4545, %f4642;
	sub.f32 	%f4550, %f4546, %f4643;
	sub.f32 	%f4551, %f4547, %f4644;
	mul.f32 	%f4552, %f4550, %f4550;
	fma.rn.f32 	%f4553, %f4549, %f4549, %f4552;
	fma.rn.f32 	%f4554, %f4551, %f4551, %f4553;
	add.f32 	%f4555, %f4554, 0f3089705F;
	rsqrt.approx.f32 	%f4556, %f4555;
	mul.f32 	%f4557, %f4556, %f4556;
	mul.f32 	%f4558, %f4556, %f4557;
	mul.f32 	%f4559, %f4548, %f4558;
	fma.rn.f32 	%f4560, %f4549, %f4559, %f4542;
	fma.rn.f32 	%f4561, %f4550, %f4559, %f4543;
	fma.rn.f32 	%f4562, %f4551, %f4559, %f4544;
	ld.shared.v4.f32 	{%f4563, %f4564, %f4565, %f4566}, [_ZZ15bodyForceSharedP6float4S0_fiE5s_pos+4032];
	sub.f32 	%f4567, %f4563, %f4642;
	sub.f32 	%f4568, %f4564, %f4643;
	sub.f32 	%f4569, %f4565, %f4644;
	mul.f32 	%f4570, %f4568, %f4568;
	fma.rn.f32 	%f4571, %f4567, %f4567, %f4570;
	fma.rn.f32 	%f4572, %f4569, %f4569, %f4571;
	add.f32 	%f4573, %f4572, 0f3089705F;
	rsqrt.approx.f32 	%f4574, %f4573;
	mul.f32 	%f4575, %f4574, %f4574;
	mul.f32 	%f4576, %f4574, %f4575;
	mul.f32 	%f4577, %f4566, %f4576;
	fma.rn.f32 	%f4578, %f4567, %f4577, %f4560;
	fma.rn.f32 	%f4579, %f4568, %f4577, %f4561;
	fma.rn.f32 	%f4580, %f4569, %f4577, %f4562;
	ld.shared.v4.f32 	{%f4581, %f4582, %f4583, %f4584}, [_ZZ15bodyForceSharedP6float4S0_fiE5s_pos+4048];
	sub.f32 	%f4585, %f4581, %f4642;
	sub.f32 	%f4586, %f4582, %f4643;
	sub.f32 	%f4587, %f4583, %f4644;
	mul.f32 	%f4588, %f4586, %f4586;
	fma.rn.f32 	%f4589, %f4585, %f4585, %f4588;
	fma.rn.f32 	%f4590, %f4587, %f4587, %f4589;
	add.f32 	%f4591, %f4590, 0f3089705F;
	rsqrt.approx.f32 	%f4592, %f4591;
	mul.f32 	%f4593, %f4592, %f4592;
	mul.f32 	%f4594, %f4592, %f4593;
	mul.f32 	%f4595, %f4584, %f4594;
	fma.rn.f32 	%f4596, %f4585, %f4595, %f4578;
	fma.rn.f32 	%f4597, %f4586, %f4595, %f4579;
	fma.rn.f32 	%f4598, %f4587, %f4595, %f4580;
	ld.shared.v4.f32 	{%f4599, %f4600, %f4601, %f4602}, [_ZZ15bodyForceSharedP6float4S0_fiE5s_pos+4064];
	sub.f32 	%f4603, %f4599, %f4642;
	sub.f32 	%f4604, %f4600, %f4643;
	sub.f32 	%f4605, %f4601, %f4644;
	mul.f32 	%f4606, %f4604, %f4604;
	fma.rn.f32 	%f4607, %f4603, %f4603, %f4606;
	fma.rn.f32 	%f4608, %f4605, %f4605, %f4607;
	add.f32 	%f4609, %f4608, 0f3089705F;
	rsqrt.approx.f32 	%f4610, %f4609;
	mul.f32 	%f4611, %f4610, %f4610;
	mul.f32 	%f4612, %f4610, %f4611;
	mul.f32 	%f4613, %f4602, %f4612;
	fma.rn.f32 	%f4614, %f4603, %f4613, %f4596;
	fma.rn.f32 	%f4615, %f4604, %f4613, %f4597;
	fma.rn.f32 	%f4616, %f4605, %f4613, %f4598;
	ld.shared.v4.f32 	{%f4617, %f4618, %f4619, %f4620}, [_ZZ15bodyForceSharedP6float4S0_fiE5s_pos+4080];
	sub.f32 	%f4621, %f4617, %f4642;
	sub.f32 	%f4622, %f4618, %f4643;
	sub.f32 	%f4623, %f4619, %f4644;
	mul.f32 	%f4624, %f4622, %f4622;
	fma.rn.f32 	%f4625, %f4621, %f4621, %f4624;
	fma.rn.f32 	%f4626, %f4623, %f4623, %f4625;
	add.f32 	%f4627, %f4626, 0f3089705F;
	rsqrt.approx.f32 	%f4628, %f4627;
	mul.f32 	%f4629, %f4628, %f4628;
	mul.f32 	%f4630, %f4628, %f4629;
	mul.f32 	%f4631, %f4620, %f4630;
	fma.rn.f32 	%f4646, %f4621, %f4631, %f4614;
	fma.rn.f32 	%f4647, %f4622, %f4631, %f4615;
	fma.rn.f32 	%f4648, %f4623, %f4631, %f4616;
	bar.sync 	0;
	add.s32 	%r16, %r16, 1;
	setp.ne.s32 	%p3, %r16, 0;
	add.s32 	%r15, %r15, %r2;
	@%p3 bra 	$L__BB1_3;
	setp.ge.s32 	%p4, %r3, %r10;
	@%p4 bra 	$L__BB1_8;
	cvta.to.global.u64 	%rd8, %rd3;
	add.s64 	%rd10, %rd8, %rd5;
	ld.global.v4.f32 	{%f4632, %f4633, %f4634, %f4635}, [%rd10];
	fma.rn.f32 	%f4636, %f23, %f4646, %f4632;
	fma.rn.f32 	%f4637, %f23, %f4647, %f4633;
	fma.rn.f32 	%f4638, %f23, %f4648, %f4634;
	fma.rn.f32 	%f4639, %f23, %f4636, %f4642;
	fma.rn.f32 	%f4640, %f23, %f4637, %f4643;
	fma.rn.f32 	%f4641, %f23, %f4638, %f4644;
	st.global.v4.f32 	[%rd2], {%f4639, %f4640, %f4641, %f4645};
	st.global.v4.f32 	[%rd10], {%f4636, %f4637, %f4638, %f4635};
$L__BB1_8:
	ret;

}
	// .globl	_Z25bodyForceThreadCoarseningP6float4S0_fi
.visible .entry _Z25bodyForceThreadCoarseningP6float4S0_fi(
	.param .u64 .ptr .align 1 _Z25bodyForceThreadCoarseningP6float4S0_fi_param_0,
	.param .u64 .ptr .align 1 _Z25bodyForceThreadCoarseningP6float4S0_fi_param_1,
	.param .f32 _Z25bodyForceThreadCoarseningP6float4S0_fi_param_2,
	.param .u32 _Z25bodyForceThreadCoarseningP6float4S0_fi_param_3
)
{
	.reg .pred 	%p<8>;
	.reg .b32 	%r<21>;
	.reg .b32 	%f<8281>;
	.reg .b64 	%rd<22>;
	// demoted variable
	.shared .align 16 .b8 _ZZ25bodyForceThreadCoarseningP6float4S0_fiE5s_pos[4096];
	ld.param.u64 	%rd8, [_Z25bodyForceThreadCoarseningP6float4S0_fi_param_0];
	ld.param.u32 	%r10, [_Z25bodyForceThreadCoarseningP6float4S0_fi_param_3];
	cvta.to.global.u64 	%rd1, %rd8;
	mov.u32 	%r19, %tid.x;
	mov.u32 	%r2, %ntid.x;
	mov.u32 	%r11, %ctaid.x;
	mad.lo.s32 	%r12, %r11, %r2, %r19;
	shl.b32 	%r3, %r12, 1;
	setp.ge.s32 	%p1, %r3, %r10;
	mul.wide.s32 	%rd10, %r3, 16;
	add.s64 	%rd2, %rd1, %rd10;
	mov.f32 	%f8257, 0f00000000;
	mov.f32 	%f8258, %f8257;
	mov.f32 	%f8259, %f8257;
	mov.f32 	%f8260, %f8257;
	@%p1 bra 	$L__BB2_2;
	ld.global.v4.f32 	{%f8257, %f8258, %f8259, %f8260}, [%rd2];
$L__BB2_2:
	add.s32 	%r4, %r3, 1;
	setp.ge.s32 	%p2, %r4, %r10;
	mov.f32 	%f8261, 0f00000000;
	mov.f32 	%f8262, %f8261;
	mov.f32 	%f8263, %f8261;
	mov.f32 	%f8264, %f8261;
	@%p2 bra 	$L__BB2_4;
	ld.global.v4.f32 	{%f8261, %f8262, %f8263, %f8264}, [%rd2+16];
$L__BB2_4:
	setp.lt.s32 	%p3, %r10, 1;
	mov.f32 	%f8275, 0f00000000;
	mov.f32 	%f8276, %f8275;
	mov.f32 	%f8277, %f8275;
	mov.f32 	%f8278, %f8275;
	mov.f32 	%f8279, %f8275;
	mov.f32 	%f8280, %f8275;
	@%p3 bra 	$L__BB2_9;
	add.s32 	%r13, %r10, 255;
	shr.u32 	%r14, %r13, 8;
	neg.s32 	%r20, %r14;
	mul.wide.u32 	%rd11, %r19, 16;
	add.s64 	%rd21, %rd1, %rd11;
	mov.f32 	%f8280, 0f00000000;
	shl.b32 	%r16, %r19, 4;
	mul.wide.u32 	%rd12, %r2, 16;
	mov.f32 	%f8279, %f8280;
	mov.f32 	%f8278, %f8280;
	mov.f32 	%f8277, %f8280;
	mov.f32 	%f8276, %f8280;
	mov.f32 	%f8275, %f8280;
$L__BB2_6:
	setp.ge.s32 	%p4, %r19, %r10;
	mov.f32 	%f8271, 0f00000000;
	mov.f32 	%f8272, %f8271;
	mov.f32 	%f8273, %f8271;
	mov.f32 	%f8274, %f8271;
	@%p4 bra 	$L__BB2_8;
	ld.global.v4.f32 	{%f8271, %f8272, %f8273, %f8274}, [%rd21];
$L__BB2_8:
	mov.u32 	%r17, _ZZ25bodyForceThreadCoarseningP6float4S0_fiE5s_pos;
	add.s32 	%r18, %r17, %r16;
	st.shared.v4.f32 	[%r18], {%f8271, %f8272, %f8273, %f8274};
	bar.sync 	0;
	ld.shared.v4.f32 	{%f49, %f50, %f51, %f52}, [_ZZ25bodyForceThreadCoarseningP6float4S0_fiE5s_pos];
	sub.f32 	%f53, %f49, %f8257;
	sub.f32 	%f54, %f50, %f8258;
	sub.f32 	%f55, %f51, %f8259;
	mul.f32 	%f56, %f54, %f54;
	fma.rn.f32 	%f57, %f53, %f53, %f56;
	fma.rn.f32 	%f58, %f55, %f55, %f57;
	add.f32 	%f59, %f58, 0f3089705F;
	rsqrt.approx.f32 	%f60, %f59;
	mul.f32 	%f61, %f60, %f60;
	mul.f32 	%f62, %f60, %f61;
	mul.f32 	%f63, %f52, %f62;
	fma.rn.f32 	%f64, %f53, %f63, %f8278;
	fma.rn.f32 	%f65, %f54, %f63, %f8279;
	fma.rn.f32 	%f66, %f55, %f63, %f8280;
	sub.f32 	%f67, %f49, %f8261;
	sub.f32 	%f68, %f50, %f8262;
	sub.f32 	%f69, %f51, %f8263;
	mul.f32 	%f70, %f68, %f68;
	fma.rn.f32 	%f71, %f67, %f67, %f70;
	fma.rn.f32 	%f72, %f69, %f69, %f71;
	add.f32 	%f73, %f72, 0f3089705F;
	rsqrt.approx.f32 	%f74, %f73;
	mul.f32 	%f75, %f74, %f74;
	mul.f32 	%f76, %f74, %f75;
	mul.f32 	%f77, %f52, %f76;
	fma.rn.f32 	%f78, %f67, %f77, %f8275;
	fma.rn.f32 	%f79, %f68, %f77, %f8276;
	fma.rn.f32 	%f80, %f69, %f77, %f8277;
	ld.shared.v4.f32 	{%f81, %f82, %f83, %f84}, [_ZZ25bodyForceThreadCoarseningP6float4S0_fiE5s_pos+16];
	sub.f32 	%f85, %f81, %f8257;
	sub.f32 	%f86, %f82, %f8258;
	sub.f32 	%f87, %f83, %f8259;
	mul.f32 	%f88, %f86, %f86;
	fma.rn.f32 	%f89, %f85, %f85, %f88;
	fma.rn.f32 	%f90, %f87, %f87, %f89;
	add.f32 	%f91, %f90, 0f3089705F;
	rsqrt.approx.f32 	%f92, %f91;
	mul.f32 	%f93, %f92, %f92;
	mul.f32 	%f94, %f92, %f93;
	mul.f32 	%f95, %f84, %f94;
	fma.rn.f32 	%f96, %f85, %f95, %f64;
	fma.rn.f32 	%f97, %f86, %f95, %f65;
	fma.rn.f32 	%f98, %f87, %f95, %f66;
	sub.f32 	%f99, %f81, %f8261;
	sub.f32 	%f100, %f82, %f8262;
	sub.f32 	%f101, %f83, %f8263;
	mul.f32 	%f102, %f100, %f100;
	fma.rn.f32 	%f103, %f99, %f99, %f102;
	fma.rn.f32 	%f104, %f101, %f101, %f103;
	add.f32 	%f105, %f104, 0f3089705F;
	rsqrt.approx.f32 	%f106, %f105;
	mul.f32 	%f107, %f106, %f106;
	mul.f32 	%f108, %f106, %f107;
	mul.f32 	%f109, %f84, %f108;
	fma.rn.f32 	%f110, %f99, %f109, %f78;
	fma.rn.f32 	%f111, %f100, %f109, %f79;
	fma.rn.f32 	%f112, %f101, %f109, %f80;
	ld.shared.v4.f32 	{%f113, %f114, %f115, %f116}, [_ZZ25bodyForceThreadCoarseningP6float4S0_fiE5s_pos+32];
	sub.f32 	%f117, %f113, %f8257;
	sub.f32 	%f118, %f114, %f8258;
	sub.f32 	%f119, %f115, %f8259;
	mul.f32 	%f120, %f118, %f118;
	fma.rn.f32 	%f121, %f117, %f117, %f120;
	fma.rn.f32 	%f122, %f119, %f119, %f121;
	add.f32 	%f123, %f122, 0f3089705F;
	rsqrt.approx.f32 	%f124, %f123;
	mul.f32 	%f125, %f124, %f124;
	mul.f32 	%f126, %f124, %f125;
	mul.f32 	%f127, %f116, %f126;
	fma.rn.f32 	%f128, %f117, %f127, %f96;
	fma.rn.f32 	%f129, %f118, %f127, %f97;
	fma.rn.f32 	%f130, %f119, %f127, %f98;
	sub.f32 	%f131, %f113, %f8261;
	sub.f32 	%f132, %f114, %f8262;
	sub.f32 	%f133, %f115, %f8263;
	mul.f32 	%f134, %f132, %f132;
	fma.rn.f32 	%f135, %f131, %f131, %f134;
	fma.rn.f32 	%f136, %f133, %f133, %f135;
	add.f32 	%f137, %f136, 0f3089705F;
	rsqrt.approx.f32 	%f138, %f137;
	mul.f32 	%f139, %f138, %f138;
	mul.f32 	%f140, %f138, %f139;
	mul.f32 	%f141, %f116, %f140;
	fma.rn.f32 	%f142, %f131, %f141, %f110;
	fma.rn.f32 	%f143, %f132, %f141, %f111;
	fma.rn.f32 	%f144, %f133, %f141, %f112;
	ld.shared.v4.f32 	{%f145, %f146, %f147, %f148}, [_ZZ25bodyForceThreadCoarseningP6float4S0_fiE5s_pos+48];
	sub.f32 	%f149, %f145, %f8257;
	sub.f32 	%f150, %f146, %f8258;
	sub.f32 	%f151, %f147, %f8259;
	mul.f32 	%f152, %f150, %f150;
	fma.rn.f32 	%f153, %f149, %f149, %f152;
	fma.rn.f32 	%f154, %f151, %f151, %f153;
	add.f32 	%f155, %f154, 0f3089705F;
	rsqrt.approx.f32 	%f156, %f155;
	mul.f32 	%f157, %f156, %f156;
	mul.f32 	%f158, %f156, %f157;
	mul.f32 	%f159, %f148, %f158;
	fma.rn.f32 	%f160, %f149, %f159, %f128;
	fma.rn.f32 	%f161, %f150, %f159, %f129;
	fma.rn.f32 	%f162, %f151, %f159, %f130;
	sub.f32 	%f163, %f145, %f8261;
	sub.f32 	%f164, %f146, %f8262;
	sub.f32 	%f165, %f147, %f8263;
	mul.f32 	%f166, %f164, %f164;
	fma.rn.f32 	%f167, %f163, %f163, %f166;
	fma.rn.f32 	%f168, %f165, %f165, %f167;
	add.f32 	%f169, %f168, 0f3089705F;
	rsqrt.approx.f32 	%f170, %f169;
	mul.f32 	%f171, %f170, %f170;
	mul.f32 	%f172, %f170, %f171;
	mul.f32 	%f173, %f148, %f172;
	fma.rn.f32 	%f174, %f163, %f173, %f142;
	fma.rn.f32 	%f175, %f164, %f173, %f143;
	fma.rn.f32 	%f176, %f165, %f173, %f144;
	ld.shared.v4.f32 	{%f177, %f178, %f179, %f180}, [_ZZ25bodyForceThreadCoarseningP6float4S0_fiE5s_pos+64];
	sub.f32 	%f181, %f177, %f8257;
	sub.f32 	%f182, %f178, %f8258;
	sub.f32 	%f183, %f179, %f8259;
	mul.f32 	%f184, %f182, %f182;
	fma.rn.f32 	%f185, %f181, %f181, %f184;
	fma.rn.f32 	%f186, %f183, %f183, %f185;
	add.f32 	%f187, %f186, 0f3089705F;
	rsqrt.approx.f32 	%f188, %f187;
	mul.f32 	%f189, %f188, %f188;
	mul.f32 	%f190, %f188, %f189;
	mul.f32 	%f191, %f180, %f190;
	fma.rn.f32 	%f192, %f181, %f191, %f160;
	fma.rn.f32 	%f193, %f182, %f191, %f161;
	fma.rn.f32 	%f194, %f183, %f191, %f162;
	sub.f32 	%f195, %f177, %f8261;
	sub.f32 	%f196, %f178, %f8262;
	sub.f32 	%f197, %f179, %f8263;
	mul.f32 	%f198, %f196, %f196;
	fma.rn.f32 	%f199, %f195, %f195, %f198;
	fma.rn.f32 	%f200, %f197, %f197, %f199;
	add.f32 	%f201, %f200, 0f3089705F;
	rsqrt.approx.f32 	%f202, %f201;
	mul.f32 	%f203, %f202, %f202;
	mul.f32 	%f204, %f202, %f203;
	mul.f32 	%f205, %f180, %f204;
	fma.rn.f32 	%f206, %f195, %f205, %f174;
	fma.rn.f32 	%f207, %f196, %f205, %f175;
	fma.rn.f32 	%f208, %f197, %f205, %f176;
	ld.shared.v4.f32 	{%f209, %f210, %f211, %f212}, [_ZZ25bodyForceThreadCoarseningP6float4S0_fiE5s_pos+80];
	sub.f32 	%f213, %f209, %f8257;
	sub.f32 	%f214, %f210, %f8258;
	sub.f32 	%f215, %f211, %f8259;
	mul.f32 	%f216, %f214, %f214;
	fma.rn.f32 	%f217, %f213, %f213, %f216;
	fma.rn.f32 	%f218, %f215, %f215, %f217;
	add.f32 	%f219, %f218, 0f3089705F;
	rsqrt.approx.f32 	%f220, %f219;
	mul.f32 	%f221, %f220, %f220;
	mul.f32 	%f222, %f220, %f221;
	mul.f32 	%f223, %f212, %f222;
	fma.rn.f32 	%f224, %f213, %f223, %f192;
	fma.rn.f32 	%f225, %f214, %f223, %f193;
	fma.rn.f32 	%f226, %f215, %f223, %f194;
	sub.f32 	%f227, %f209, %f8261;
	sub.f32 	%f228, %f210, %f8262;
	sub.f32 	%f229, %f211, %f8263;
	mul.f32 	%f230, %f228, %f228;
	fma.rn.f32 	%f231, %f227, %f227, %f230;
	fma.rn.f32 	%f232, %f229, %f229, %f231;
	add.f32 	%f233, %f232, 0f3089705F;
	rsqrt.approx.f32 	%f234, %f233;
	mul.f32 	%f235, %f234, %f234;
	mul.f32 	%f236, %f234, %f235;
	mul.f32 	%f237, %f212, %f236;
	fma.rn.f32 	%f238, %f227, %f237, %f206;
	fma.rn.f32 	%f239, %f228, %f237, %f207;
	fma.rn.f32 	%f240, %f229, %f237, %f208;
	ld.shared.v4.f32 	{%f241, %f242, %f243, %f244}, [_ZZ25bodyForceThreadCoarseningP6float4S0_fiE5s_pos+96];
	sub.f32 	%f245, %f241, %f8257;
	sub.f32 	%f246, %f242, %f8258;
	sub.f32 	%f247, %f243, %f8259;
	mul.f32 	%f248, %f246, %f246;
	fma.rn.f32 	%f249, %f245, %f245, %f248;
	fma.rn.f32 	%f250, %f247, %f247, %f249;
	add.f32 	%f251, %f250, 0f3089705F;
	rsqrt.approx.f32 	%f252, %f251;
	mul.f32 	%f253, %f252, %f252;
	mul.f32 	%f254, %f252, %f253;
	mul.f32 	%f255, %f244, %f254;
	fma.rn.f32 	%f256, %f245, %f255, %f224;
	fma.rn.f32 	%f257, %f246, %f255, %f225;
	fma.rn.f32 	%f258, %f247, %f255, %f226;
	sub.f32 	%f259, %f241, %f8261;
	sub.f32 	%f260, %f242, %f8262;
	sub.f32 	%f261, %f243, %f8263;
	mul.f32 	%f262, %f260, %f260;
	fma.rn.f32 	%f263, %f259, %f259, %f262;
	fma.rn.f32 	%f264, %f261, %f261, %f263;
	add.f32 	%f265, %f264, 0f3089705F;
	rsqrt.approx.f32 	%f266, %f265;
	mul.f32 	%f267, %f266, %f266;
	mul.f32 	%f268, %f266, %f267;
	mul.f32 	%f269, %f244, %f268;
	fma.rn.f32 	%f270, %f259, %f269, %f238;
	fma.rn.f32 	%f271, %f260, %f269, %f239;
	fma.rn.f32 	%f272, %f261, %f269, %f240;
	ld.shared.v4.f32 	{%f273, %f274, %f275, %f276}, [_ZZ25bodyForceThreadCoarseningP6float4S0_fiE5s_pos+112];
	sub.f32 	%f277, %f273, %f8257;
	sub.f32 	%f278, %f274, %f8258;
	sub.f32 	%f279, %f275, %f8259;
	mul.f32 	%f280, %f278, %f278;
	fma.rn.f32 	%f281, %f277, %f277, %f280;
	fma.rn.f32 	%f282, %f279, %f279, %f281;
	add.f32 	%f283, %f282, 0f3089705F;
	rsqrt.approx.f32 	%f284, %f283;
	mul.f32 	%f285, %f284, %f284;
	mul.f32 	%f286, %f284, %f285;
	mul.f32 	%f287, %f276, %f286;
	fma.rn.f32 	%f288, %f277, %f287, %f256;
	fma.rn.f32 	%f289, %f278, %f287, %f257;
	fma.rn.f32 	%f290, %f279, %f287, %f258;
	sub.f32 	%f291, %f273, %f8261;
	sub.f32 	%f292, %f274, %f8262;
	sub.f32 	%f293, %f275, %f8263;
	mul.f32 	%f294, %f292, %f292;
	fma.rn.f32 	%f295, %f291, %f291, %f294;
	fma.rn.f32 	%f296, %f293, %f293, %f295;
	add.f32 	%f297, %f296, 0f3089705F;
	rsqrt.approx.f32 	%f298, %f297;
	mul.f32 	%f299, %f298, %f298;
	mul.f32 	%f300, %f298, %f299;
	mul.f32 	%f301, %f276, %f300;
	fma.rn.f32 	%f302, %f291, %f301, %f270;
	fma.rn.f32 	%f303, %f292, %f301, %f271;
	fma.rn.f32 	%f304, %f293, %f301, %f272;
	ld.shared.v4.f32 	{%f305, %f306, %f307, %f308}, [_ZZ25bodyForceThreadCoarseningP6float4S0_fiE5s_pos+128];
	sub.f32 	%f309, %f305, %f8257;
	sub.f32 	%f310, %f306, %f8258;
	sub.f32 	%f311, %f307, %f8259;
	mul.f32 	%f312, %f310, %f310;
	fma.rn.f32 	%f313, %f309, %f309, %f312;
	fma.rn.f32 	%f314, %f311, %f311, %f313;
	add.f32 	%f315, %f314, 0f3089705F;
	rsqrt.approx.f32 	%f316, %f315;
	mul.f32 	%f317, %f316, %f316;
	mul.f32 	%f318, %f316, %f317;
	mul.f32 	%f319, %f308, %f318;
	fma.rn.f32 	%f320, %f309, %f319, %f288;
	fma.rn.f32 	%f321, %f310, %f319, %f289;
	fma.rn.f32 	%f322, %f311, %f319, %f290;
	sub.f32 	%f323, %f305, %f8261;
	sub.f32 	%f324, %f306, %f8262;
	sub.f32 	%f325, %f307, %f8263;
	mul.f32 	%f326, %f324, %f324;
	fma.rn.f32 	%f327, %f323, %f323, %f326;
	fma.rn.f32 	%f328, %f325, %f325, %f327;
	add.f32 	%f329, %f328, 0f3089705F;
	rsqrt.approx.f32 	%f330, %f329;
	mul.f32 	%f331, %f330, %f330;
	mul.f32 	%f332, %f330, %f331;
	mul.f32 	%f333, %f308, %f332;
	fma.rn.f32 	%f334, %f323, %f333, %f302;
	fma.rn.f32 	%f335, %f324, %f333, %f303;
	fma.rn.f32 	%f336, %f325, %f333, %f304;
	ld.shared.v4.f32 	{%f337, %f338, %f339, %f340}, [_ZZ25bodyForceThreadCoarseningP6float4S0_fiE5s_pos+144];
	sub.f32 	%f341, %f337, %f8257;
	sub.f32 	%f342, %f338, %f8258;
	sub.f32 	%f343, %f339, %f8259;
	mul.f32 	%f344, %f342, %f342;
	fma.rn.f32 	%f345, %f341, %f341, %f344;
	fma.rn.f32 	%f346, %f343, %f343, %f345;
	add.f32 	%f347, %f346, 0f3089705F;
	rsqrt.approx.f32 	%f348, %f347;
	mul.f32 	%f349, %f348, %f348;
	mul.f32 	%f350, %f348, %f349;
	mul.f32 	%f351, %f340, %f350;
	fma.rn.f32 	%f352, %f341, %f351, %f320;
	fma.rn.f32 	%f353, %f342, %f351, %f321;
	fma.rn.f32 	%f354, %f343, %f351, %f322;
	sub.f32 	%f355, %f337, %f8261;
	sub.f32 	%f356, %f338, %f8262;
	sub.f32 	%f357, %f339, %f8263;
	mul.f32 	%f358, %f356, %f356;
	fma.rn.f32 	%f359, %f355, %f355, %f358;
	fma.rn.f32 	%f360, %f357, %f357, %f359;
	add.f32 	%f361, %f360, 0f3089705F;
	rsqrt.approx.f32 	%f362, %f361;
	mul.f32 	%f363, %f362, %f362;
	mul.f32 	%f364, %f362, %f363;
	mul.f32 	%f365, %f340, %f364;
	fma.rn.f32 	%f366, %f355, %f365, %f334;
	fma.rn.f32 	%f367, %f356, %f365, %f335;
	fma.rn.f32 	%f368, %f357, %f365, %f336;
	ld.shared.v4.f32 	{%f369, %f370, %f371, %f372}, [_ZZ25bodyForceThreadCoarseningP6float4S0_fiE5s_pos+160];
	sub.f32 	%f373, %f369, %f8257;
	sub.f32 	%f374, %f370, %f8258;
	sub.f32 	%f375, %f371, %f8259;
	mul.f32 	%f376, %f374, %f374;
	fma.rn.f32 	%f377, %f373, %f373, %f376;
	fma.rn.f32 	%f378, %f375, %f375, %f377;
	add.f32 	%f379, %f378, 0f3089705F;
	rsqrt.approx.f32 	%f380, %f379;
	mul.f32 	%f381, %f380, %f380;
	mul.f32 	%f382, %f380, %f381;
	mul.f32 	%f383, %f372, %f382;
	fma.rn.f32 	%f384, %f373, %f383, %f352;
	fma.rn.f32 	%f385, %f374, %f383, %f353;
	fma.rn.f32 	%f386, %f375, %f383, %f354;
	sub.f32 	%f387, %f369, %f8261;
	sub.f32 	%f388, %f370, %f8262;
	sub.f32 	%f389, %f371, %f8263;
	mul.f32 	%f390, %f388, %f388;
	fma.rn.f32 	%f391, %f387, %f387, %f390;
	fma.rn.f32 	%f392, %f389, %f389, %f391;
	add.f32 	%f393, %f392, 0f3089705F;
	rsqrt.approx.f32 	%f394, %f393;
	mul.f32 	%f395, %f394, %f394;
	mul.f32 	%f396, %f394, %f395;
	mul.f32 	%f397, %f372, %f396;
	fma.rn.f32 	%f398, %f387, %f397, %f366;
	fma.rn.f32 	%f399, %f388, %f397, %f367;
	fma.rn.f32 	%f400, %f389, %f397, %f368;
	ld.shared.v4.f32 	{%f401, %f402, %f403, %f404}, [_ZZ25bodyForceThreadCoarseningP6float4S0_fiE5s_pos+176];
	sub.f32 	%f405, %f401, %f8257;
	sub.f32 	%f406, %f402, %f8258;
	sub.f32 	%f407, %f403, %f8259;
	mul.f32 	%f408, %f406, %f406;
	fma.rn.f32 	%f409, %f405, %f405, %f408;
	fma.rn.f32 	%f410, %f407, %f407, %f409;
	add.f32 	%f411, %f410, 0f3089705F;
	rsqrt.approx.f32 	%f412, %f411;
	mul.f32 	%f413, %f412, %f412;
	mul.f32 	%f414, %f412, %f413;
	mul.f32 	%f415, %f404, %f414;
	fma.rn.f32 	%f416, %f405, %f415, %f384;
	fma.rn.f32 	%f417, %f406, %f415, %f385;
	fma.rn.f32 	%f418, %f407, %f415, %f386;
	sub.f32 	%f419, %f401, %f8261;
	sub.f32 	%f420, %f402, %f8262;
	sub.f32 	%f421, %f403, %f8263;
	mul.f32 	%f422, %f420, %f420;
	fma.rn.f32 	%f423, %f419, %f419, %f422;
	fma.rn.f32 	%f424, %f421, %f421, %f423;
	add.f32 	%f425, %f424, 0f3089705F;
	rsqrt.approx.f32 	%f426, %f425;
	mul.f32 	%f427, %f426, %f426;
	mul.f32 	%f428, %f426, %f427;
	mul.f32 	%f429, %f404, %f428;
	fma.rn.f32 	%f430, %f419, %f429, %f398;
	fma.rn.f32 	%f431, %f420, %f429, %f399;
	fma.rn.f32 	%f432, %f421, %f429, %f400;
	ld.shared.v4.f32 	{%f433, %f434, %f435, %f436}, [_ZZ25bodyForceThreadCoarseningP6float4S0_fiE5s_pos+192];
	sub.f32 	%f437, %f433, %f8257;
	sub.f32 	%f438, %f434, %f8258;
	sub.f32 	%f439, %f435, %f8259;
	mul.f32 	%f440, %f438, %f438;
	fma.rn.f32 	%f441, %f437, %f437, %f440;
	fma.rn.f32 	%f442, %f439, %f439, %f441;
	add.f32 	%f443, %f442, 0f3089705F;
	rsqrt.approx.f32 	%f444, %f443;
	mul.f32 	%f445, %f444, %f444;
	mul.f32 	%f446, %f444, %f445;
	mul.f32 	%f447, %f436, %f446;
	fma.rn.f32 	%f448, %f437, %f447, %f416;
	fma.rn.f32 	%f449, %f438, %f447, %f417;
	fma.rn.f32 	%f450, %f439, %f447, %f418;
	sub.f32 	%f451, %f433, %f8261;
	sub.f32 	%f452, %f434, %f8262;
	sub.f32 	%f453, %f435, %f8263;
	mul.f32 	%f454, %f452, %f452;
	fma.rn.f32 	%f455, %f451, %f451, %f454;
	fma.rn.f32 	%f456, %f453, %f453, %f455;
	add.f32 	%f457, %f456, 0f3089705F;
	rsqrt.approx.f32 	%f458, %f457;
	mul.f32 	%f459, %f458, %f458;
	mul.f32 	%f460, %f458, %f459;
	mul.f32 	%f461, %f436, %f460;
	fma.rn.f32 	%f462, %f451, %f461, %f430;
	fma.rn.f32 	%f463, %f452, %f461, %f431;
	fma.rn.f32 	%f464, %f453, %f461, %f432;
	ld.shared.v4.f32 	{%f465, %f466, %f467, %f468}, [_ZZ25bodyForceThreadCoarseningP6float4S0_fiE5s_pos+208];
	sub.f32 	%f469, %f465, %f8257;
	sub.f32 	%f470, %f466, %f8258;
	sub.f32 	%f471, %f467, %f8259;
	mul.f32 	%f472, %f470, %f470;
	fma.rn.f32 	%f473, %f469, %f469, %f472;
	fma.rn.f32 	%f474, %f471, %f471, %f473;
	add.f32 	%f475, %f474, 0f3089705F;
	rsqrt.approx.f32 	%f476, %f475;
	mul.f32 	%f477, %f476, %f476;
	mul.f32 	%f478, %f476, %f477;
	mul.f32 	%f479, %f468, %f478;
	fma.rn.f32 	%f480, %f469, %f479, %f448;
	fma.rn.f32 	%f481, %f470, %f479, %f449;
	fma.rn.f32 	%f482, %f471, %f479, %f450;
	sub.f32 	%f483, %f465, %f8261;
	sub.f32 	%f484, %f466, %f8262;
	sub.f32 	%f485, %f467, %f8263;
	mul.f32 	%f486, %f484, %f484;
	fma.rn.f32 	%f487, %f483, %f483, %f486;
	fma.rn.f32 	%f488, %f485, %f485, %f487;
	add.f32 	%f489, %f488, 0f3089705F;
	rsqrt.approx.f32 	%f490, %f489;
	mul.f32 	%f491, %f490, %f490;
	mul.f32 	%f492, %f490, %f491;
	mul.f32 	%f493, %f468, %f492;
	fma.rn.f32 	%f494, %f483, %f493, %f462;
	fma.rn.f32 	%f495, %f484, %f493, %f463;
	fma.rn.f32 	%f496, %f485, %f493, %f464;
	ld.shared.v4.f32 	{%f497, %f498, %f499, %f500}, [_ZZ25bodyForceThreadCoarseningP6float4S0_fiE5s_pos+224];
	sub.f32 	%f501, %f497, %f8257;
	sub.f32 	%f502, %f498, %f8258;
	sub.f32 	%f503, %f499, %f8259;
	mul.f32 	%f504, %f502, %f502;
	fma.rn.f32 	%f505, %f501, %f501, %f504;
	fma.rn.f32 	%f506, %f503, %f503, %f505;
	add.f32 	%f507, %f506, 0f3089705F;
	rsqrt.approx.f32 	%f508, %f507;
	mul.f32 	%f509, %f508, %f508;
	mul.f32 	%f510, %f508, %f509;
	mul.f32 	%f511, %f500, %f510;
	fma.rn.f32 	%f512, %f501, %f511, %f480;
	fma.rn.f32 	%f513, %f502, %f511, %f481;
	fma.rn.f32 	%f514, %f503, %f511, %f482;
	sub.f32 	%f515, %f497, %f8261;
	sub.f32 	%f516, %f498, %f8262;
	sub.f32 	%f517, %f499, %f8263;
	mul.f32 	%f518, %f516, %f516;
	fma.rn.f32 	%f519, %f515, %f515, %f518;
	fma.rn.f32 	%f520, %f517, %f517, %f519;
	add.f32 	%f521, %f520, 0f3089705F;
	rsqrt.approx.f32 	%f522, %f521;
	mul.f32 	%f523, %f522, %f522;
	mul.f32 	%f524, %f522, %f523;
	mul.f32 	%f525, %f500, %f524;
	fma.rn.f32 	%f526, %f515, %f525, %f494;
	fma.rn.f32 	%f527, %f516, %f525, %f495;
	fma.rn.f32 	%f528, %f517, %f525, %f496;
	ld.shared.v4.f32 	{%f529, %f530, %f531, %f532}, [_ZZ25bodyForceThreadCoarseningP6float4S0_fiE5s_pos+240];
	sub.f32 	%f533, %f529, %f8257;
	sub.f32 	%f534, %f530, %f8258;
	sub.f32 	%f535, %f531, %f8259;
	mul.f32 	%f536, %f534, %f534;
	fma.rn.f32 	%f537, %f533, %f533, %f536;
	fma.rn.f32 	%f538, %f535, %f535, %f537;
	add.f32 	%f539, %f538, 0f3089705F;
	rsqrt.approx.f32 	%f540, %f539;
	mul.f32 	%f541, %f540, %f540;
	mul.f32 	%f542, %f540, %f541;
	mul.f32 	%f543, %f532, %f542;
	fma.rn.f32 	%f544, %f533, %f543, %f512;
	fma.rn.f32 	%f545, %f534, %f543, %f513;
	fma.rn.f32 	%f546, %f535, %f543, %f514;
	sub.f32 	%f547, %f529, %f8261;
	sub.f32 	%f548, %f530, %f8262;
	sub.f32 	%f549, %f531, %f8263;
	mul.f32 	%f550, %f548, %f548;
	fma.rn.f32 	%f551, %f547, %f547, %f550;
	fma.rn.f32 	%f552, %f549, %f549, %f551;
	add.f32 	%f553, %f552, 0f3089705F;
	rsqrt.approx.f32 	%f554, %f553;
	mul.f32 	%f555, %f554, %f554;
	mul.f32 	%f556, %f554, %f555;
	mul.f32 	%f557, %f532, %f556;
	fma.rn.f32 	%f558, %f547, %f557, %f526;
	fma.rn.f32 	%f559, %f548, %f557, %f527;
	fma.rn.f32 	%f560, %f549, %f557, %f528;
	ld.shared.v4.f32 	{%f561, %f562, %f563, %f564}, [_ZZ25bodyForceThreadCoarseningP6float4S0_fiE5s_pos+256];
	sub.f32 	%f565, %f561, %f8257;
	sub.f32 	%f566, %f562, %f8258;
	sub.f32 	%f567, %f563, %f8259;
	mul.f32 	%f568, %f566, %f566;
	fma.rn.f32 	%f569, %f565, %f565, %f568;
	fma.rn.f32 	%f570, %f567, %f567, %f569;
	add.f32 	%f571, %f570, 0f3089705F;
	rsqrt.approx.f32 	%f572, %f571;
	mul.f32 	%f573, %f572, %f572;
	mul.f32 	%f574, %f572, %f573;
	mul.f32 	%f575, %f564, %f574;
	fma.rn.f32 	%f576, %f565, %f575, %f544;
	fma.rn.f32 	%f577, %f566, %f575, %f545;
	fma.rn.f32 	%f578, %f567, %f575, %f546;
	sub.f32 	%f579, %f561, %f8261;
	sub.f32 	%f580, %f562, %f8262;
	sub.f32 	%f581, %f563, %f8263;
	mul.f32 	%f582, %f580, %f580;
	fma.rn.f32 	%f583, %f579, %f579, %f582;
	fma.rn.f32 	%f584, %f581, %f581, %f583;
	add.f32 	%f585, %f584, 0f3089705F;
	rsqrt.approx.f32 	%f586, %f585;
	mul.f32 	%f587, %f586, %f586;
	mul.f32 	%f588, %f586, %f587;
	mul.f32 	%f589, %f564, %f588;
	fma.rn.f32 	%f590, %f579, %f589, %f558;
	fma.rn.f32 	%f591, %f580, %f589, %f559;
	fma.rn.f32 	%f592, %f581, %f589, %f560;
	ld.shared.v4.f32 	{%f593, %f594, %f595, %f596}, [_ZZ25bodyForceThreadCoarseningP6float4S0_fiE5s_pos+272];
	sub.f32 	%f597, %f593, %f8257;
	sub.f32 	%f598, %f594, %f8258;
	sub.f32 	%f599, %f595, %f8259;
	mul.f32 	%f600, %f598, %f598;
	fma.rn.f32 	%f601, %f597, %f597, %f600;
	fma.rn.f32 	%f602, %f599, %f599, %f601;
	add.f32 	%f603, %f602, 0f3089705F;
	rsqrt.approx.f32 	%f604, %f603;
	mul.f32 	%f605, %f604, %f604;
	mul.f32 	%f606, %f604, %f605;
	mul.f32 	%f607, %f596, %f606;
	fma.rn.f32 	%f608, %f597, %f607, %f576;
	fma.rn.f32 	%f609, %f598, %f607, %f577;
	fma.rn.f32 	%f610, %f599, %f607, %f578;
	sub.f32 	%f611, %f593, %f8261;
	sub.f32 	%f612, %f594, %f8262;
	sub.f32 	%f613, %f595, %f8263;
	mul.f32 	%f614, %f612, %f612;
	fma.rn.f32 	%f615, %f611, %f611, %f614;
	fma.rn.f32 	%f616, %f613, %f613, %f615;
	add.f32 	%f617, %f616, 0f3089705F;
	rsqrt.approx.f32 	%f618, %f617;
	mul.f32 	%f619, %f618, %f618;
	mul.f32 	%f620, %f618, %f619;
	mul.f32 	%f621, %f596, %f620;
	fma.rn.f32 	%f622, %f611, %f621, %f590;
	fma.rn.f32 	%f623, %f612, %f621, %f591;
	fma.rn.f32 	%f624, %f613, %f621, %f592;
	ld.shared.v4.f32 	{%f625, %f626, %f627, %f628}, [_ZZ25bodyForceThreadCoarseningP6float4S0_fiE5s_pos+288];
	sub.f32 	%f629, %f625, %f8257;
	sub.f32 	%f630, %f626, %f8258;
	sub.f32 	%f631, %f627, %f8259;
	mul.f32 	%f632, %f630, %f630;
	fma.rn.f32 	%f633, %f629, %f629, %f632;
	fma.rn.f32 	%f634, %f631, %f631, %f633;
	add.f32 	%f635, %f634, 0f3089705F;
	rsqrt.approx.f32 	%f636, %f635;
	mul.f32 	%f637, %f636, %f636;
	mul.f32 	%f638, %f636, %f637;
	mul.f32 	%f639, %f628, %f638;
	fma.rn.f32 	%f640, %f629, %f639, %f608;
	fma.rn.f32 	%f641, %f630, %f639, %f609;
	fma.rn.f32 	%f642, %f631, %f639, %f610;
	sub.f32 	%f643, %f625, %f8261;
	sub.f32 	%f644, %f626, %f8262;
	sub.f32 	%f645, %f627, %f8263;
	mul.f32 	%f646, %f644, %f644;
	fma.rn.f32 	%f647, %f643, %f643, %f646;
	fma.rn.f32 	%f648, %f645, %f645, %f647;
	add.f32 	%f649, %f648, 0f3089705F;
	rsqrt.approx.f32 	%f650, %f649;
	mul.f32 	%f651, %f650, %f650;
	mul.f32 	%f652, %f650, %f651;
	mul.f32 	%f653, %f628, %f652;
	fma.rn.f32 	%f654, %f643, %f653, %f622;
	fma.rn.f32 	%f655, %f644, %f653, %f623;
	fma.rn.f32 	%f656, %f645, %f653, %f624;
	ld.shared.v4.f32 	{%f657, %f658, %f659, %f660}, [_ZZ25bodyForceThreadCoarseningP6float4S0_fiE5s_pos+304];
	sub.f32 	%f661, %f657, %f8257;
	sub.f32 	%f662, %f658, %f8258;
	sub.f32 	%f663, %f659, %f8259;
	mul.f32 	%f664, %f662, %f662;
	fma.rn.f32 	%f665, %f661, %f661, %f664;
	fma.rn.f32 	%f666, %f663, %f663, %f665;
	add.f32 	%f667, %f666, 0f3089705F;
	rsqrt.approx.f32 	%f668, %f667;
	mul.f32 	%f669, %f668, %f668;
	mul.f32 	%f670, %f668, %f669;
	mul.f32 	%f671, %f660, %f670;
	fma.rn.f32 	%f672, %f661, %f671, %f640;
	fma.rn.f32 	%f673, %f662, %f671, %f641;
	fma.rn.f32 	%f674, %f663, %f671, %f642;
	sub.f32 	%f675, %f657, %f8261;
	sub.f32 	%f676, %f658, %f8262;
	sub.f32 	%f677, %f659, %f8263;
	mul.f32 	%f678, %f676, %f676;
	fma.rn.f32 	%f679, %f675, %f675, %f678;
	fma.rn.f32 	%f680, %f677, %f677, %f679;
	add.f32 	%f681, %f680, 0f3089705F;
	rsqrt.approx.f32 	%f682, %f681;
	mul.f32 	%f683, %f682, %f682;
	mul.f32 	%f684, %f682, %f683;
	mul.f32 	%f685, %f660, %f684;
	fma.rn.f32 	%f686, %f675, %f685, %f654;
	fma.rn.f32 	%f687, %f676, %f685, %f655;
	fma.rn.f32 	%f688, %f677, %f685, %f656;
	ld.shared.v4.f32 	{%f689, %f690, %f691, %f692}, [_ZZ25bodyForceThreadCoarseningP6float4S0_fiE5s_pos+320];
	sub.f32 	%f693, %f689, %f8257;
	sub.f32 	%f694, %f690, %f8258;
	sub.f32 	%f695, %f691, %f8259;
	mul.f32 	%f696, %f694, %f694;
	fma.rn.f32 	%f697, %f693, %f693, %f696;
	fma.rn.f32 	%f698, %f695, %f695, %f697;
	add.f32 	%f699, %f698, 0f3089705F;
	rsqrt.approx.f32 	%f700, %f699;
	mul.f32 	%f701, %f700, %f700;
	mul.f32 	%f702, %f700, %f701;
	mul.f32 	%f703, %f692, %f702;
	fma.rn.f32 	%f704, %f693, %f703, %f672;
	fma.rn.f32 	%f705, %f694, %f703, %f673;
	fma.rn.f32 	%f706, %f695, %f703, %f674;
	sub.f32 	%f707, %f689, %f8261;
	sub.f32 	%f708, %f690, %f8262;
	sub.f32 	%f709, %f691, %f8263;
	mul.f32 	%f710, %f708, %f708;
	fma.rn.f32 	%f711, %f707, %f707, %f710;
	fma.rn.f32 	%f712, %f709, %f709, %f711;
	add.f32 	%f713, %f712, 0f3089705F;
	rsqrt.approx.f32 	%f714, %f713;
	mul.f32 	%f715, %f714, %f714;
	mul.f32 	%f716, %f714, %f715;
	mul.f32 	%f717, %f692, %f716;
	fma.rn.f32 	%f718, %f707, %f717, %f686;
	fma.rn.f32 	%f719, %f708, %f717, %f687;
	fma.rn.f32 	%f720, %f709, %f717, %f688;
	ld.shared.v4.f32 	{%f721, %f722, %f723, %f724}, [_ZZ25bodyForceThreadCoarseningP6float4S0_fiE5s_pos+336];
	sub.f32 	%f725, %f721, %f8257;
	sub.f32 	%f726, %f722, %f8258;
	sub.f32 	%f727, %f723, %f8259;
	mul.f32 	%f728, %f726, %f726;
	fma.rn.f32 	%f729, %f725, %f725, %f728;
	fma.rn.f32 	%f730, %f727, %f727, %f729;
	add.f32 	%f731, %f730, 0f3089705F;
	rsqrt.approx.f32 	%f732, %f731;
	mul.f32 	%f733, %f732, %f732;
	mul.f32 	%f734, %f732, %f733;
	mul.f32 	%f735, %f724, %f734;
	fma.rn.f32 	%f736, %f725, %f735, %f704;
	fma.rn.f32 	%f737, %f726, %f735, %f705;
	fma.rn.f32 	%f738, %f727, %f735, %f706;
	sub.f32 	%f739, %f721, %f8261;
	sub.f32 	%f740, %f722, %f8262;
	sub.f32 	%f741, %f723, %f8263;
	mul.f32 	%f742, %f740, %f740;
	fma.rn.f32 	%f743, %f739, %f739, %f742;
	fma.rn.f32 	%f744, %f741, %f741, %f743;
	add.f32 	%f745, %f744, 0f3089705F;
	rsqrt.approx.f32 	%f746, %f745;
	mul.f32 	%f747, %f746, %f746;
	mul.f32 	%f748, %f746, %f747;
	mul.f32 	%f749, %f724, %f748;
	fma.rn.f32 	%f750, %f739, %f749, %f718;
	fma.rn.f32 	%f751, %f740, %f749, %f719;
	fma.rn.f32 	%f752, %f741, %f749, %f720;
	ld.shared.v4.f32 	{%f753, %f754, %f755, %f756}, [_ZZ25bodyForceThreadCoarseningP6float4S0_fiE5s_pos+352];
	sub.f32 	%f757, %f753, %f8257;
	sub.f32 	%f758, %f754, %f8258;
	sub.f32 	%f759, %f755, %f8259;
	mul.f32 	%f760, %f758, %f758;
	fma.rn.f32 	%f761, %f757, %f757, %f760;
	fma.rn.f32 	%f762, %f759, %f759, %f761;
	add.f32 	%f763, %f762, 0f3089705F;
	rsqrt.approx.f32 	%f764, %f763;
	mul.f32 	%f765, %f764, %f764;
	mul.f32 	%f766, %f764, %f765;
	mul.f32 	%f767, %f756, %f766;
	fma.rn.f32 	%f768, %f757, %f767, %f736;
	fma.rn.f32 	%f769, %f758, %f767, %f737;
	fma.rn.f32 	%f770, %f759, %f767, %f738;
	sub.f32 	%f771, %f753, %f8261;
	sub.f32 	%f772, %f754, %f8262;
	sub.f32 	%f773, %f755, %f8263;
	mul.f32 	%f774, %f772, %f772;
	fma.rn.f32 	%f775, %f771, %f771, %f774;
	fma.rn.f32 	%f776, %f773, %f773, %f775;
	add.f32 	%f777, %f776, 0f3089705F;
	rsqrt.approx.f32 	%f778, %f777;
	mul.f32 	%f779, %f778, %f778;
	mul.f32 	%f780, %f778, %f779;
	mul.f32 	%f781, %f756, %f780;
	fma.rn.f32 	%f782, %f771, %f781, %f750;
	fma.rn.f32 	%f783, %f772, %f781, %f751;
	fma.rn.f32 	%f784, %f773, %f781, %f752;
	ld.shared.v4.f32 	{%f785, %f786, %f787, %f788}, [_ZZ25bodyForceThreadCoarseningP6float4S0_fiE5s_pos+368];
	sub.f32 	%f789, %f785, %f8257;
	sub.f32 	%f790, %f786, %f8258;
	sub.f32 	%f791, %f787, %f8259;
	mul.f32 	%f792, %f790, %f790;
	fma.rn.f32 	%f793, %f789, %f789, %f792;
	fma.rn.f32 	%f794, %f791, %f791, %f793;
	add.f32 	%f795, %f794, 0f3089705F;
	rsqrt.approx.f32 	%f796, %f795;
	mul.f32 	%f797, %f796, %f796;
	mul.f32 	%f798, %f796, %f797;
	mul.f32 	%f799, %f788, %f798;
	fma.rn.f32 	%f800, %f789, %f799, %f768;
	fma.rn.f32 	%f801, %f790, %f799, %f769;
	fma.rn.f32 	%f802, %f791, %f799, %f770;
	sub.f32 	%f803, %f785, %f8261;
	sub.f32 	%f804, %f786, %f8262;
	sub.f32 	%f805, %f787, %f8263;
	mul.f32 	%f806, %f804, %f804;
	fma.rn.f32 	%f807, %f803, %f803, %f806;
	fma.rn.f32 	%f808, %f805, %f805, %f807;
	add.f32 	%f809, %f808, 0f3089705F;
	rsqrt.approx.f32 	%f810, %f809;
	mul.f32 	%f811, %f810, %f810;
	mul.f32 	%f812, %f810, %f811;
	mul.f32 	%f813, %f788, %f812;
	fma.rn.f32 	%f814, %f803, %f813, %f782;
	fma.rn.f32 	%f815, %f804, %f813, %f783;
	fma.rn.f32 	%f816, %f805, %f813, %f784;
	ld.shared.v4.f32 	{%f817, %f818, %f819, %f820}, [_ZZ25bodyForceThreadCoarseningP6float4S0_fiE5s_pos+384];
	sub.f32 	%f821, %f817, %f8257;
	sub.f32 	%f822, %f818, %f8258;
	sub.f32 	%f823, %f819, %f8259;
	mul.f32 	%f824, %f822, %f822;
	fma.rn.f32 	%f825, %f821, %f821, %f824;
	fma.rn.f32 	%f826, %f823, %f823, %f825;
	add.f32 	%f827, %f826, 0f3089705F;
	rsqrt.approx.f32 	%f828, %f827;
	mul.f32 	%f829, %f828, %f828;
	mul.f32 	%f830, %f828, %f829;
	mul.f32 	%f831, %f820, %f830;
	fma.rn.f32 	%f832, %f821, %f831, %f800;
	fma.rn.f32 	%f833, %f822, %f831, %f801;
	fma.rn.f32 	%f834, %f823, %f831, %f802;
	sub.f32 	%f835, %f817, %f8261;
	sub.f32 	%f836, %f818, %f8262;
	sub.f32 	%f837, %f819, %f8263;
	mul.f32 	%f838, %f836, %f836;
	fma.rn.f32 	%f839, %f835, %f835, %f838;
	fma.rn.f32 	%f840, %f837, %f837, %f839;
	add.f32 	%f841, %f840, 0f3089705F;
	rsqrt.approx.f32 	%f842, %f841;
	mul.f32 	%f843, %f842, %f842;
	mul.f32 	%f844, %f842, %f843;
	mul.f32 	%f845, %f820, %f844;
	fma.rn.f32 	%f846, %f835, %f845, %f814;
	fma.rn.f32 	%f847, %f836, %f845, %f815;
	fma.rn.f32 	%f848, %f837, %f845, %f816;
	ld.shared.v4.f32 	{%f849, %f850, %f851, %f852}, [_ZZ25bodyForceThreadCoarseningP6float4S0_fiE5s_pos+400];
	sub.f32 	%f853, %f849, %f8257;
	sub.f32 	%f854, %f850, %f8258;
	sub.f32 	%f855, %f851, %f8259;
	mul.f32 	%f856, %f854, %f854;
	fma.rn.f32 	%f857, %f853, %f853, %f856;
	fma.rn.f32 	%f858, %f855, %f855, %f857;
	add.f32 	%f859, %f858, 0f3089705F;
	rsqrt.approx.f32 	%f860, %f859;
	mul.f32 	%f861, %f860, %f860;
	mul.f32 	%f862, %f860, %f861;
	mul.f32 	%f863, %f852, %f862;
	fma.rn.f32 	%f864, %f853, %f863, %f832;
	fma.rn.f32 	%f865, %f854, %f863, %f833;
	fma.rn.f32 	%f866, %f855, %f863, %f834;
	sub.f32 	%f867, %f849, %f8261;
	sub.f32 	%f868, %f850, %f8262;
	sub.f32 	%f869, %f851, %f8263;
	mul.f32 	%f870, %f868, %f868;
	fma.rn.f32 	%f871, %f867, %f867, %f870;
	fma.rn.f32 	%f872, %f869, %f869, %f871;
	add.f32 	%f873, %f872, 0f3089705F;
	rsqrt.approx.f32 	%f874, %f873;
	mul.f32 	%f875, %f874, %f874;
	mul.f32 	%f876, %f874, %f875;
	mul.f32 	%f877, %f852, %f876;
	fma.rn.f32 	%f878, %f867, %f877, %f846;
	fma.rn.f32 	%f879, %f868, %f877, %f847;
	fma.rn.f32 	%f880, %f869, %f877, %f848;
	ld.shared.v4.f32 	{%f881, %f882, %f883, %f884}, [_ZZ25bodyForceThreadCoarseningP6float4S0_fiE5s_pos+416];
	sub.f32 	%f885, %f881, %f8257;
	sub.f32 	%f886, %f882, %f8258;
	sub.f32 	%f887, %f883, %f8259;
	mul.f32 	%f888, %f886, %f886;
	fma.rn.f32 	%f889, %f885, %f885, %f888;
	fma.rn.f32 	%f890, %f887, %f887, %f889;
	add.f32 	%f891, %f890, 0f3089705F;
	rsqrt.approx.f32 	%f892, %f891;
	mul.f32 	%f893, %f892, %f892;
	mul.f32 	%f894, %f892, %f893;
	mul.f32 	%f895, %f884, %f894;
	fma.rn.f32 	%f896, %f885, %f895, %f864;
	fma.rn.f32 	%f897, %f886, %f895, %f865;
	fma.rn.f32 	%f898, %f887, %f895, %f866;
	sub.f32 	%f899, %f881, %f8261;
	sub.f32 	%f900, %f882, %f8262;
	sub.f32 	%f901, %f883, %f8263;
	mul.f32 	%f902, %f900, %f900;
	fma.rn.f32 	%f903, %f899, %f899, %f902;
	fma.rn.f32 	%f904, %f901, %f901, %f903;
	add.f32 	%f905, %f904, 0f3089705F;
	rsqrt.approx.f32 	%f906, %f905;
	mul.f32 	%f907, %f906, %f906;
	mul.f32 	%f908, %f906, %f907;
	mul.f32 	%f909, %f884, %f908;
	fma.rn.f32 	%f910, %f899, %f909, %f878;
	fma.rn.f32 	%f911, %f900, %f909, %f879;
	fma.rn.f32 	%f912, %f901, %f909, %f880;
	ld.shared.v4.f32 	{%f913, %f914, %f915, %f916}, [_ZZ25bodyForceThreadCoarseningP6float4S0_fiE5s_pos+432];
	sub.f32 	%f917, %f913, %f8257;
	sub.f32 	%f918, %f914, %f8258;
	sub.f32 	%f919, %f915, %f8259;
	mul.f32 	%f920, %f918, %f918;
	fma.rn.f32 	%f921, %f917, %f917, %f920;
	fma.rn.f32 	%f922, %f919, %f919, %f921;
	add.f32 	%f923, %f922, 0f3089705F;
	rsqrt.approx.f32 	%f924, %f923;
	mul.f32 	%f925, %f924, %f924;
	mul.f32 	%f926, %f924, %f925;
	mul.f32 	%f927, %f916, %f926;
	fma.rn.f32 	%f928, %f917, %f927, %f896;
	fma.rn.f32 	%f929, %f918, %f927, %f897;
	fma.rn.f32 	%f930, %f919, %f927, %f898;
	sub.f32 	%f931, %f913, %f8261;
	sub.f32 	%f932, %f914, %f8262;
	sub.f32 	%f933, %f915, %f8263;
	mul.f32 	%f934, %f932, %f932;
	fma.rn.f32 	%f935, %f931, %f931, %f934;
	fma.rn.f32 	%f936, %f933, %f933, %f935;
	add.f32 	%f937, %f936, 0f3089705F;
	rsqrt.approx.f32 	%f938, %f937;
	mul.f32 	%f939, %f938, %f938;
	mul.f32 	%f940, %f938, %f939;
	mul.f32 	%f941, %f916, %f940;
	fma.rn.f32 	%f942, %f931, %f941, %f910;
	fma.rn.f32 	%f943, %f932, %f941, %f911;
	fma.rn.f32 	%f944, %f933, %f941, %f912;
	ld.shared.v4.f32 	{%f945, %f946, %f947, %f948}, [_ZZ25bodyForceThreadCoarseningP6float4S0_fiE5s_pos+448];
	sub.f32 	%f949, %f945, %f8257;
	sub.f32 	%f950, %f946, %f8258;
	sub.f32 	%f951, %f947, %f8259;
	mul.f32 	%f952, %f950, %f950;
	fma.rn.f32 	%f953, %f949, %f949, %f952;
	fma.rn.f32 	%f954, %f951, %f951, %f953;
	add.f32 	%f955, %f954, 0f3089705F;
	rsqrt.approx.f32 	%f956, %f955;
	mul.f32 	%f957, %f956, %f956;
	mul.f32 	%f958, %f956, %f957;
	mul.f32 	%f959, %f948, %f958;
	fma.rn.f32 	%f960, %f949, %f959, %f928;
	fma.rn.f32 	%f961, %f950, %f959, %f929;
	fma.rn.f32 	%f962, %f951, %f959, %f930;
	sub.f32 	%f963, %f945, %f8261;
	sub.f32 	%f964, %f946, %f8262;
	sub.f32 	%f965, %f947, %f8263;
	mul.f32 	%f966, %f964, %f964;
	fma.rn.f32 	%f967, %f963, %f963, %f966;
	fma.rn.f32 	%f968, %f965, %f965, %f967;
	add.f32 	%f969, %f968, 0f3089705F;
	rsqrt.approx.f32 	%f970, %f969;
	mul.f32 	%f971, %f970, %f970;
	mul.f32 	%f972, %f970, %f971;
	mul.f32 	%f973, %f948, %f972;
	fma.rn.f32 	%f974, %f963, %f973, %f942;
	fma.rn.f32 	%f975, %f964, %f973, %f943;
	fma.rn.f32 	%f976, %f965, %f973, %f944;
	ld.shared.v4.f32 	{%f977, %f978, %f979, %f980}, [_ZZ25bodyForceThreadCoarseningP6float4S0_fiE5s_pos+464];
	sub.f32 	%f981, %f977, %f8257;
	sub.f32 	%f982, %f978, %f8258;
	sub.f32 	%f983, %f979, %f8259;
	mul.f32 	%f984, %f982, %f982;
	fma.rn.f32 	%f985, %f981, %f981, %f984;
	fma.rn.f32 	%f986, %f983, %f983, %f985;
	add.f32 	%f987, %f986, 0f3089705F;
	rsqrt.approx.f32 	%f988, %f987;
	mul.f32 	%f989, %f988, %f988;
	mul.f32 	%f990, %f988, %f989;
	mul.f32 	%f991, %f980, %f990;
	fma.rn.f32 	%f992, %f981, %f991, %f960;
	fma.rn.f32 	%f993, %f982, %f991, %f961;
	fma.rn.f32 	%f994, %f983, %f991, %f962;
	sub.f32 	%f995, %f977, %f8261;
	sub.f32 	%f996, %f978, %f8262;
	sub.f32 	%f997, %f979, %f8263;
	mul.f32 	%f998, %f996, %f996;
	fma.rn.f32 	%f999, %f995, %f995, %f998;
	fma.rn.f32 	%f1000, %f997, %f997, %f999;
	add.f32 	%f1001, %f1000, 0f3089705F;
	rsqrt.approx.f32 	%f1002, %f1001;
	mul.f32 	%f1003, %f1002, %f1002;
	mul.f32 	%f1004, %f1002, %f1003;
	mul.f32 	%f1005, %f980, %f1004;
	fma.rn.f32 	%f1006, %f995, %f1005, %f974;
	fma.rn.f32 	%f1007, %f996, %f1005, %f975;
	fma.rn.f32 	%f1008, %f997, %f1005, %f976;
	ld.shared.v4.f32 	{%f1009, %f1010, %f1011, %f1012}, [_ZZ25bodyForceThreadCoarseningP6float4S0_fiE5s_pos+480];
	sub.f32 	%f1013, %f1009, %f8257;
	sub.f32 	%f1014, %f1010, %f8258;
	sub.f32 	%f1015, %f1011, %f8259;
	mul.f32 	%f1016, %f1014, %f1014;
	fma.rn.f32 	%f1017, %f1013, %f1013, %f1016;
	fma.rn.f32 	%f1018, %f1015, %f1015, %f1017;
	add.f32 	%f1019, %f1018, 0f3089705F;
	rsqrt.approx.f32 	%f1020, %f1019;
	mul.f32 	%f1021, %f1020, %f1020;
	mul.f32 	%f1022, %f1020, %f1021;
	mul.f32 	%f1023, %f1012, %f1022;
	fma.rn.f32 	%f1024, %f1013, %f1023, %f992;
	fma.rn.f32 	%f1025, %f1014, %f1023, %f993;
	fma.rn.f32 	%f1026, %f1015, %f1023, %f994;
	sub.f32 	%f1027, %f1009, %f8261;
	sub.f32 	%f1028, %f1010, %f8262;
	sub.f32 	%f1029, %f1011, %f8263;
	mul.f32 	%f1030, %f1028, %f1028;
	fma.rn.f32 	%f1031, %f1027, %f1027, %f1030;
	fma.rn.f32 	%f1032, %f1029, %f1029, %f1031;
	add.f32 	%f1033, %f1032, 0f3089705F;
	rsqrt.approx.f32 	%f1034, %f1033;
	mul.f32 	%f1035, %f1034, %f1034;
	mul.f32 	%f1036, %f1034, %f1035;
	mul.f32 	%f1037, %f1012, %f1036;
	fma.rn.f32 	%f1038, %f1027, %f1037, %f1006;
	fma.rn.f32 	%f1039, %f1028, %f1037, %f1007;
	fma.rn.f32 	%f1040, %f1029, %f1037, %f1008;
	ld.shared.v4.f32 	{%f1041, %f1042, %f1043, %f1044}, [_ZZ25bodyForceThreadCoarseningP6float4S0_fiE5s_pos+496];
	sub.f32 	%f1045, %f1041, %f8257;
	sub.f32 	%f1046, %f1042, %f8258;
	sub.f32 	%f1047, %f1043, %f8259;
	mul.f32 	%f1048, %f1046, %f1046;
	fma.rn.f32 	%f1049, %f1045, %f1045, %f1048;
	fma.rn.f32 	%f1050, %f1047, %f1047, %f1049;
	add.f32 	%f1051, %f1050, 0f3089705F;
	rsqrt.approx.f32 	%f1052, %f1051;
	mul.f32 	%f1053, %f1052, %f1052;
	mul.f32 	%f1054, %f1052, %f1053;
	mul.f32 	%f1055, %f1044, %f1054;
	fma.rn.f32 	%f1056, %f1045, %f1055, %f1024;
	fma.rn.f32 	%f1057, %f1046, %f1055, %f1025;
	fma.rn.f32 	%f1058, %f1047, %f1055, %f1026;
	sub.f32 	%f1059, %f1041, %f8261;
	sub.f32 	%f1060, %f1042, %f8262;
	sub.f32 	%f1061, %f1043, %f8263;
	mul.f32 	%f1062, %f1060, %f1060;
	fma.rn.f32 	%f1063, %f1059, %f1059, %f1062;
	fma.rn.f32 	%f1064, %f1061, %f1061, %f1063;
	add.f32 	%f1065, %f1064, 0f3089705F;
	rsqrt.approx.f32 	%f1066, %f1065;
	mul.f32 	%f1067, %f1066, %f1066;
	mul.f32 	%f1068, %f1066, %f1067;
	mul.f32 	%f1069, %f1044, %f1068;
	fma.rn.f32 	%f1070, %f1059, %f1069, %f1038;
	fma.rn.f32 	%f1071, %f1060, %f1069, %f1039;
	fma.rn.f32 	%f1072, %f1061, %f1069, %f1040;
	ld.shared.v4.f32 	{%f1073, %f1074, %f1075, %f1076}, [_ZZ25bodyForceThreadCoarseningP6float4S0_fiE5s_pos+512];
	sub.f32 	%f1077, %f1073, %f8257;
	sub.f32 	%f1078, %f1074, %f8258;
	sub.f32 	%f1079, %f1075, %f8259;
	mul.f32 	%f1080, %f1078, %f1078;
	fma.rn.f32 	%f1081, %f1077, %f1077, %f1080;
	fma.rn.f32 	%f1082, %f1079, %f1079, %f1081;
	add.f32 	%f1083, %f1082, 0f3089705F;
	rsqrt.approx.f32 	%f1084, %f1083;
	mul.f32 	%f1085, %f1084, %f1084;
	mul.f32 	%f1086, %f1084, %f1085;
	mul.f32 	%f1087, %f1076, %f1086;
	fma.rn.f32 	%f1088, %f1077, %f1087, %f1056;
	fma.rn.f32 	%f1089, %f1078, %f1087, %f1057;
	fma.rn.f32 	%f1090, %f1079, %f1087, %f1058;
	sub.f32 	%f1091, %f1073, %f8261;
	sub.f32 	%f1092, %f1074, %f8262;
	sub.f32 	%f1093, %f1075, %f8263;
	mul.f32 	%f1094, %f1092, %f1092;
	fma.rn.f32 	%f1095, %f1091, %f1091, %f1094;
	fma.rn.f32 	%f1096, %f1093, %f1093, %f1095;
	add.f32 	%f1097, %f1096, 0f3089705F;
	rsqrt.approx.f32 	%f1098, %f1097;
	mul.f32 	%f1099, %f1098, %f1098;
	mul.f32 	%f1100, %f1098, %f1099;
	mul.f32 	%f1101, %f1076, %f1100;
	fma.rn.f32 	%f1102, %f1091, %f1101, %f1070;
	fma.rn.f32 	%f1103, %f1092, %f1101, %f1071;
	fma.rn.f32 	%f1104, %f1093, %f1101, %f1072;
	ld.shared.v4.f32 	{%f1105, %f1106, %f1107, %f1108}, [_ZZ25bodyForceThreadCoarseningP6float4S0_fiE5s_pos+528];
	sub.f32 	%f1109, %f1105, %f8257;
	sub.f32 	%f1110, %f1106, %f8258;
	sub.f32 	%f1111, %f1107, %f8259;
	mul.f32 	%f1112, %f1110, %f1110;
	fma.rn.f32 	%f1113, %f1109, %f1109, %f1112;
	fma.rn.f32 	%f1114, %f1111, %f1111, %f1113;
	add.f32 	%f1115, %f1114, 0f3089705F;
	rsqrt.approx.f32 	%f1116, %f1115;
	mul.f32 	%f1117, %f1116, %f1116;
	mul.f32 	%f1118, %f1116, %f1117;
	mul.f32 	%f1119, %f1108, %f1118;
	fma.rn.f32 	%f1120, %f1109, %f1119, %f1088;
	fma.rn.f32 	%f1121, %f1110, %f1119, %f1089;
	fma.rn.f32 	%f1122, %f1111, %f1119, %f1090;
	sub.f32 	%f1123, %f1105, %f8261;
	sub.f32 	%f1124, %f1106, %f8262;
	sub.f32 	%f1125, %f1107, %f8263;
	mul.f32 	%f1126, %f1124, %f1124;
	fma.rn.f32 	%f1127, %f1123, %f1123, %f1126;
	fma.rn.f32 	%f1128, %f1125, %f1125, %f1127;
	add.f32 	%f1129, %f1128, 0f3089705F;
	rsqrt.approx.f32 	%f1130, %f1129;
	mul.f32 	%f1131, %f1130, %f1130;
	mul.f32 	%f1132, %f1130, %f1131;
	mul.f32 	%f1133, %f1108, %f1132;
	fma.rn.f32 	%f1134, %f1123, %f1133, %f1102;
	fma.rn.f32 	%f1135, %f1124, %f1133, %f1103;
	fma.rn.f32 	%f1136, %f1125, %f1133, %f1104;
	ld.shared.v4.f32 	{%f1137, %f1138, %f1139, %f1140}, [_ZZ25bodyForceThreadCoarseningP6float4S0_fiE5s_pos+544];
	sub.f32 	%f1141, %f1137, %f8257;
	sub.f32 	%f1142, %f1138, %f8258;
	sub.f32 	%f1143, %f1139, %f8259;
	mul.f32 	%f1144, %f1142, %f1142;
	fma.rn.f32 	%f1145, %f1141, %f1141, %f1144;
	fma.rn.f32 	%f1146, %f1143, %f1143, %f1145;
	add.f32 	%f1147, %f1146, 0f3089705F;
	rsqrt.approx.f32 	%f1148, %f1147;
	mul.f32 	%f1149, %f1148, %f1148;
	mul.f32 	%f1150, %f1148, %f1149;
	mul.f32 	%f1151, %f1140, %f1150;
	fma.rn.f32 	%f1152, %f1141, %f1151, %f1120;
	fma.rn.f32 	%f1153, %f1142, %f1151, %f1121;
	fma.rn.f32 	%f1154, %f1143, %f1151, %f1122;
	sub.f32 	%f1155, %f1137, %f8261;
	sub.f32 	%f1156, %f1138, %f8262;
	sub.f32 	%f1157, %f1139, %f8263;
	mul.f32 	%f1158, %f1156, %f1156;
	fma.rn.f32 	%f1159, %f1155, %f1155, %f1158;
	fma.rn.f32 	%f1160, %f1157, %f1157, %f1159;
	add.f32 	%f1161, %f1160, 0f3089705F;
	rsqrt.approx.f32 	%f1162, %f1161;
	mul.f32 	%f1163, %f1162, %f1162;
	mul.f32 	%f1164, %f1162, %f1163;
	mul.f32 	%f1165, %f1140, %f1164;
	fma.rn.f32 	%f1166, %f1155, %f1165, %f1134;
	fma.rn.f32 	%f1167, %f1156, %f1165, %f1135;
	fma.rn.f32 	%f1168, %f1157, %f1165, %f1136;
	ld.shared.v4.f32 	{%f1169, %f1170, %f1171, %f1172}, [_ZZ25bodyForceThreadCoarseningP6float4S0_fiE5s_pos+560];
	sub.f32 	%f1173, %f1169, %f8257;
	sub.f32 	%f1174, %f1170, %f8258;
	sub.f32 	%f1175, %f1171, %f8259;
	mul.f32 	%f1176, %f1174, %f1174;
	fma.rn.f32 	%f1177, %f1173, %f1173, %f1176;
	fma.rn.f32 	%f1178, %f1175, %f1175, %f1177;
	add.f32 	%f1179, %f1178, 0f3089705F;
	rsqrt.approx.f32 	%f1180, %f1179;
	mul.f32 	%f1181, %f1180, %f1180;
	mul.f32 	%f1182, %f1180, %f1181;
	mul.f32 	%f1183, %f1172, %f1182;
	fma.rn.f32 	%f1184, %f1173, %f1183, %f1152;
	fma.rn.f32 	%f1185, %f1174, %f1183, %f1153;
	fma.rn.f32 	%f1186, %f1175, %f1183, %f1154;
	sub.f32 	%f1187, %f1169, %f8261;
	sub.f32 	%f1188, %f1170, %f8262;
	sub.f32 	%f1189, %f1171, %f8263;
	mul.f32 	%f1190, %f1188, %f1188;
	fma.rn.f32 	%f1191, %f1187, %f1187, %f1190;
	fma.rn.f32 	%f1192, %f1189, %f1189, %f1191;
	add.f32 	%f1193, %f1192, 0f3089705F;
	rsqrt.approx.f32 	%f1194, %f1193;
	mul.f32 	%f1195, %f1194, %f1194;
	mul.f32 	%f1196, %f1194, %f1195;
	mul.f32 	%f1197, %f1172, %f1196;
	fma.rn.f32 	%f1198, %f1187, %f1197, %f1166;
	fma.rn.f32 	%f1199, %f1188, %f1197, %f1167;
	fma.rn.f32 	%f1200, %f1189, %f1197, %f1168;
	ld.shared.v4.f32 	{%f1201, %f1202, %f1203, %f1204}, [_ZZ25bodyForceThreadCoarseningP6float4S0_fiE5s_pos+576];
	sub.f32 	%f1205, %f1201, %f8257;
	sub.f32 	%f1206, %f1202, %f8258;
	sub.f32 	%f1207, %f1203, %f8259;
	mul.f32 	%f1208, %f1206, %f1206;
	fma.rn.f32 	%f1209, %f1205, %f1205, %f1208;
	fma.rn.f32 	%f1210, %f1207, %f1207, %f1209;
	add.f32 	%f1211, %f1210, 0f3089705F;
	rsqrt.approx.f32 	%f1212, %f1211;
	mul.f32 	%f1213, %f1212, %f1212;
	mul.f32 	%f1214, %f1212, %f1213;
	mul.f32 	%f1215, %f1204, %f1214;
	fma.rn.f32 	%f1216, %f1205, %f1215, %f1184;
	fma.rn.f32 	%f1217, %f1206, %f1215, %f1185;
	fma.rn.f32 	%f1218, %f1207, %f1215, %f1186;
	sub.f32 	%f1219, %f1201, %f8261;
	sub.f32 	%f1220, %f1202, %f8262;
	sub.f32 	%f1221, %f1203, %f8263;
	mul.f32 	%f1222, %f1220, %f1220;
	fma.rn.f32 	%f1223, %f1219, %f1219, %f1222;
	fma.rn.f32 	%f1224, %f1221, %f1221, %f1223;
	add.f32 	%f1225, %f1224, 0f3089705F;
	rsqrt.approx.f32 	%f1226, %f1225;
	mul.f32 	%f1227, %f1226, %f1226;
	mul.f32 	%f1228, %f1226, %f1227;
	mul.f32 	%f1229, %f1204, %f1228;
	fma.rn.f32 	%f1230, %f1219, %f1229, %f1198;
	fma.rn.f32 	%f1231, %f1220, %f1229, %f1199;
	fma.rn.f32 	%f1232, %f1221, %f1229, %f1200;
	ld.shared.v4.f32 	{%f1233, %f1234, %f1235, %f1236}, [_ZZ25bodyForceThreadCoarseningP6float4S0_fiE5s_pos+592];
	sub.f32 	%f1237, %f1233, %f8257;
	sub.f32 	%f1238, %f1234, %f8258;
	sub.f32 	%f1239, %f1235, %f8259;
	mul.f32 	%f1240, %f1238, %f1238;
	fma.rn.f32 	%f1241, %f1237, %f1237, %f1240;
	fma.rn.f32 	%f1242, %f1239, %f1239, %f1241;
	add.f32 	%f1243, %f1242, 0f3089705F;
	rsqrt.approx.f32 	%f1244, %f1243;
	mul.f32 	%f1245, %f1244, %f1244;
	mul.f32 	%f1246, %f1244, %f1245;
	mul.f32 	%f1247, %f1236, %f1246;
	fma.rn.f32 	%f1248, %f1237, %f1247, %f1216;
	fma.rn.f32 	%f1249, %f1238, %f1247, %f1217;
	fma.rn.f32 	%f1250, %f1239, %f1247, %f1218;
	sub.f32 	%f1251, %f1233, %f8261;
	sub.f32 	%f1252, %f1234, %f8262;
	sub.f32 	%f1253, %f1235, %f8263;
	mul.f32 	%f1254, %f1252, %f1252;
	fma.rn.f32 	%f1255, %f1251, %f1251, %f1254;
	fma.rn.f32 	%f1256, %f1253, %f1253, %f1255;
	add.f32 	%f1257, %f1256, 0f3089705F;
	rsqrt.approx.f32 	%f1258, %f1257;
	mul.f32 	%f1259, %f1258, %f1258;
	mul.f32 	%f1260, %f1258, %f1259;
	mul.f32 	%f1261, %f1236, %f1260;
	fma.rn.f32 	%f1262, %f1251, %f1261, %f1230;
	fma.rn.f32 	%f1263, %f1252, %f1261, %f1231;
	fma.rn.f32 	%f1264, %f1253, %f1261, %f1232;
	ld.shared.v4.f32 	{%f1265, %f1266, %f1267, %f1268}, [_ZZ25bodyForceThreadCoarseningP6float4S0_fiE5s_pos+608];
	sub.f32 	%f1269, %f1265, %f8257;
	sub.f32 	%f1270, %f1266, %f8258;
	sub.f32 	%f1271, %f1267, %f8259;
	mul.f32 	%f1272, %f1270, %f1270;
	fma.rn.f32 	%f1273, %f1269, %f1269, %f1272;
	fma.rn.f32 	%f1274, %f1271, %f1271, %f1273;
	add.f32 	%f1275, %f1274, 0f3089705F;
	rsqrt.approx.f32 	%f1276, %f1275;
	mul.f32 	%f1277, %f1276, %f1276;
	mul.f32 	%f1278, %f1276, %f1277;
	mul.f32 	%f1279, %f1268, %f1278;
	fma.rn.f32 	%f1280, %f1269, %f1279, %f1248;
	fma.rn.f32 	%f1281, %f1270, %f1279, %f1249;
	fma.rn.f32 	%f1282, %f1271, %f1279, %f1250;
	sub.f32 	%f1283, %f1265, %f8261;
	sub.f32 	%f1284, %f1266, %f8262;
	sub.f32 	%f1285, %f1267, %f8263;
	mul.f32 	%f1286, %f1284, %f1284;
	fma.rn.f32 	%f1287, %f1283, %f1283, %f1286;
	fma.rn.f32 	%f1288, %f1285, %f1285, %f1287;
	add.f32 	%f1289, %f1288, 0f3089705F;
	rsqrt.approx.f32 	%f1290, %f1289;
	mul.f32 	%f1291, %f1290, %f1290;
	mul.f32 	%f1292, %f1290, %f1291;
	mul.f32 	%f1293, %f1268, %f1292;
	fma.rn.f32 	%f1294, %f1283, %f1293, %f1262;
	fma.rn.f32 	%f1295, %f1284, %f1293, %f1263;
	fma.rn.f32 	%f1296, %f1285, %f1293, %f1264;
	ld.shared.v4.f32 	{%f1297, %f1298, %f1299, %f1300}, [_ZZ25bodyForceThreadCoarseningP6float4S0_fiE5s_pos+624];
	sub.f32 	%f1301, %f1297, %f8257;
	sub.f32 	%f1302, %f1298, %f8258;
	sub.f32 	%f1303, %f1299, %f8259;
	mul.f32 	%f1304, %f1302, %f1302;
	fma.rn.f32 	%f1305, %f1301, %f1301, %f1304;
	fma.rn.f32 	%f1306, %f1303, %f1303, %f1305;
	add.f32 	%f1307, %f1306, 0f3089705F;
	rsqrt.approx.f32 	%f1308, %f1307;
	mul.f32 	%f1309, %f1308, %f1308;
	mul.f32 	%f1310, %f1308, %f1309;
	mul.f32 	%f1311, %f1300, %f1310;
	fma.rn.f32 	%f1312, %f1301, %f1311, %f1280;
	fma.rn.f32 	%f1313, %f1302, %f1311, %f1281;
	fma.rn.f32 	%f1314, %f1303, %f1311, %f1282;
	sub.f32 	%f1315, %f1297, %f8261;
	sub.f32 	%f1316, %f1298, %f8262;
	sub.f32 	%f1317, %f1299, %f8263;
	mul.f32 	%f1318, %f1316, %f1316;
	fma.rn.f32 	%f1319, %f1315, %f1315, %f1318;
	fma.rn.f32 	%f1320, %f1317, %f1317, %f1319;
	add.f32 	%f1321, %f1320, 0f3089705F;
	rsqrt.approx.f32 	%f1322, %f1321;
	mul.f32 	%f1323, %f1322, %f1322;
	mul.f32 	%f1324, %f1322, %f1323;
	mul.f32 	%f1325, %f1300, %f1324;
	fma.rn.f32 	%f1326, %f1315, %f1325, %f1294;
	fma.rn.f32 	%f1327, %f1316, %f1325, %f1295;
	fma.rn.f32 	%f1328, %f1317, %f1325, %f1296;
	ld.shared.v4.f32 	{%f1329, %f1330, %f1331, %f1332}, [_ZZ25bodyForceThreadCoarseningP6float4S0_fiE5s_pos+640];
	sub.f32 	%f1333, %f1329, %f8257;
	sub.f32 	%f1334, %f1330, %f8258;
	sub.f32 	%f1335, %f1331, %f8259;
	mul.f32 	%f1336, %f1334, %f1334;
	fma.rn.f32 	%f1337, %f1333, %f1333, %f1336;
	fma.rn.f32 	%f1338, %f1335, %f1335, %f1337;
	add.f32 	%f1339, %f1338, 0f3089705F;
	rsqrt.approx.f32 	%f1340, %f1339;
	mul.f32 	%f1341, %f1340, %f1340;
	mul.f32 	%f1342, %f1340, %f1341;
	mul.f32 	%f1343, %f1332, %f1342;
	fma.rn.f32 	%f1344, %f1333, %f1343, %f1312;
	fma.rn.f32 	%f1345, %f1334, %f1343, %f1313;
	fma.rn.f32 	%f1346, %f1335, %f1343, %f1314;
	sub.f32 	%f1347, %f1329, %f8261;
	sub.f32 	%f1348, %f1330, %f8262;
	sub.f32 	%f1349, %f1331, %f8263;
	mul.f32 	%f1350, %f1348, %f1348;
	fma.rn.f32 	%f1351, %f1347, %f1347, %f1350;
	fma.rn.f32 	%f1352, %f1349, %f1349, %f1351;
	add.f32 	%f1353, %f1352, 0f3089705F;
	rsqrt.approx.f32 	%f1354, %f1353;
	mul.f32 	%f1355, %f1354, %f1354;
	mul.f32 	%f1356, %f1354, %f1355;
	mul.f32 	%f1357, %f1332, %f1356;
	fma.rn.f32 	%f1358, %f1347, %f1357, %f1326;
	fma.rn.f32 	%f1359, %f1348, %f1357, %f1327;
	fma.rn.f32 	%f1360, %f1349, %f1357, %f1328;
	ld.shared.v4.f32 	{%f1361, %f1362, %f1363, %f1364}, [_ZZ25bodyForceThreadCoarseningP6float4S0_fiE5s_pos+656];
	sub.f32 	%f1365, %f1361, %f8257;
	sub.f32 	%f1366, %f1362, %f8258;
	sub.f32 	%f1367, %f1363, %f8259;
	mul.f32 	%f1368, %f1366, %f1366;
	fma.rn.f32 	%f1369, %f1365, %f1365, %f1368;
	fma.rn.f32 	%f1370, %f1367, %f1367, %f1369;
	add.f32 	%f1371, %f1370, 0f3089705F;
	rsqrt.approx.f32 	%f1372, %f1371;
	mul.f32 	%f1373, %f1372, %f1372;
	mul.f32 	%f1374, %f1372, %f1373;
	mul.f32 	%f1375, %f1364, %f1374;
	fma.rn.f32 	%f1376, %f1365, %f1375, %f1344;
	fma.rn.f32 	%f1377, %f1366, %f1375, %f1345;
	fma.rn.f32 	%f1378, %f1367, %f1375, %f1346;
	sub.f32 	%f1379, %f1361, %f8261;
	sub.f32 	%f1380, %f1362, %f8262;
	sub.f32 	%f1381, %f1363, %f8263;
	mul.f32 	%f1382, %f1380, %f1380;
	fma.rn.f32 	%f1383, %f1379, %f1379, %f1382;
	fma.rn.f32 	%f1384, %f1381, %f1381, %f1383;
	add.f32 	%f1385, %f1384, 0f3089705F;
	rsqrt.approx.f32 	%f1386, %f1385;
	mul.f32 	%f1387, %f1386, %f1386;
	mul.f32 	%f1388, %f1386, %f1387;
	mul.f32 	%f1389, %f1364, %f1388;
	fma.rn.f32 	%f1390, %f1379, %f1389, %f1358;
	fma.rn.f32 	%f1391, %f1380, %f1389, %f1359;
	fma.rn.f32 	%f1392, %f1381, %f1389, %f1360;
	ld.shared.v4.f32 	{%f1393, %f1394, %f1395, %f1396}, [_ZZ25bodyForceThreadCoarseningP6float4S0_fiE5s_pos+672];
	sub.f32 	%f1397, %f1393, %f8257;
	sub.f32 	%f1398, %f1394, %f8258;
	sub.f32 	%f1399, %f1395, %f8259;
	mul.f32 	%f1400, %f1398, %f1398;
	fma.rn.f32 	%f1401, %f1397, %f1397, %f1400;
	fma.rn.f32 	%f1402, %f1399, %f1399, %f1401;
	add.f32 	%f1403, %f1402, 0f3089705F;
	rsqrt.approx.f32 	%f1404, %f1403;
	mul.f32 	%f1405, %f1404, %f1404;
	mul.f32 	%f1406, %f1404, %f1405;
	mul.f32 	%f1407, %f1396, %f1406;
	fma.rn.f32 	%f1408, %f1397, %f1407, %f1376;
	fma.rn.f32 	%f1409, %f1398, %f1407, %f1377;
	fma.rn.f32 	%f1410, %f1399, %f1407, %f1378;
	sub.f32 	%f1411, %f1393, %f8261;
	sub.f32 	%f1412, %f1394, %f8262;
	sub.f32 	%f1413, %f1395, %f8263;
	mul.f32 	%f1414, %f1412, %f1412;
	fma.rn.f32 	%f1415, %f1411, %f1411, %f1414;
	fma.rn.f32 	%f1416, %f1413, %f1413, %f1415;
	add.f32 	%f1417, %f1416, 0f3089705F;
	rsqrt.approx.f32 	%f1418, %f1417;
	mul.f32 	%f1419, %f1418, %f1418;
	mul.f32 	%f1420, %f1418, %f1419;
	mul.f32 	%f1421, %f1396, %f1420;
	fma.rn.f32 	%f1422, %f1411, %f1421, %f1390;
	fma.rn.f32 	%f1423, %f1412, %f1421, %f1391;
	fma.rn.f32 	%f1424, %f1413, %f1421, %f1392;
	ld.shared.v4.f32 	{%f1425, %f1426, %f1427, %f1428}, [_ZZ25bodyForceThreadCoarseningP6float4S0_fiE5s_pos+688];
	sub.f32 	%f1429, %f1425, %f8257;
	sub.f32 	%f1430, %f1426, %f8258;
	sub.f32 	%f1431, %f1427, %f8259;
	mul.f32 	%f1432, %f1430, %f1430;
	fma.rn.f32 	%f1433, %f1429, %f1429, %f1432;
	fma.rn.f32 	%f1434, %f1431, %f1431, %f1433;
	add.f32 	%f1435, %f1434, 0f3089705F;
	rsqrt.approx.f32 	%f1436, %f1435;
	mul.f32 	%f1437, %f1436, %f1436;
	mul.f32 	%f1438, %f1436, %f1437;
	mul.f32 	%f1439, %f1428, %f1438;
	fma.rn.f32 	%f1440, %f1429, %f1439, %f1408;
	fma.rn.f32 	%f1441, %f1430, %f1439, %f1409;
	fma.rn.f32 	%f1442, %f1431, %f1439, %f1410;
	sub.f32 	%f1443, %f1425, %f8261;
	sub.f32 	%f1444, %f1426, %f8262;
	sub.f32 	%f1445, %f1427, %f8263;
	mul.f32 	%f1446, %f1444, %f1444;
	fma.rn.f32 	%f1447, %f1443, %f1443, %f1446;
	fma.rn.f32 	%f1448, %f1445, %f1445, %f1447;
	add.f32 	%f1449, %f1448, 0f3089705F;
	rsqrt.approx.f32 	%f1450, %f1449;
	mul.f32 	%f1451, %f1450, %f1450;
	mul.f32 	%f1452, %f1450, %f1451;
	mul.f32 	%f1453, %f1428, %f1452;
	fma.rn.f32 	%f1454, %f1443, %f1453, %f1422;
	fma.rn.f32 	%f1455, %f1444, %f1453, %f1423;
	fma.rn.f32 	%f1456, %f1445, %f1453, %f1424;
	ld.shared.v4.f32 	{%f1457, %f1458, %f1459, %f1460}, [_ZZ25bodyForceThreadCoarseningP6float4S0_fiE5s_pos+704];
	sub.f32 	%f1461, %f1457, %f8257;
	sub.f32 	%f1462, %f1458, %f8258;
	sub.f32 	%f1463, %f1459, %f8259;
	mul.f32 	%f1464, %f1462, %f1462;
	fma.rn.f32 	%f1465, %f1461, %f1461, %f1464;
	fma.rn.f32 	%f1466, %f1463, %f1463, %f1465;
	add.f32 	%f1467, %f1466, 0f3089705F;
	rsqrt.approx.f32 	%f1468, %f1467;
	mul.f32 	%f1469, %f1468, %f1468;
	mul.f32 	%f1470, %f1468, %f1469;
	mul.f32 	%f1471, %f1460, %f1470;
	fma.rn.f32 	%f1472, %f1461, %f1471, %f1440;
	fma.rn.f32 	%f1473, %f1462, %f1471, %f1441;
	fma.rn.f32 	%f1474, %f1463, %f1471, %f1442;
	sub.f32 	%f1475, %f1457, %f8261;
	sub.f32 	%f1476, %f1458, %f8262;
	sub.f32 	%f1477, %f1459, %f8263;
	mul.f32 	%f1478, %f1476, %f1476;
	fma.rn.f32 	%f1479, %f1475, %f1475, %f1478;
	fma.rn.f32 	%f1480, %f1477, %f1477, %f1479;
	add.f32 	%f1481, %f1480, 0f3089705F;
	rsqrt.approx.f32 	%f1482, %f1481;
	mul.f32 	%f1483, %f1482, %f1482;
	mul.f32 	%f1484, %f1482, %f1483;
	mul.f32 	%f1485, %f1460, %f1484;
	fma.rn.f32 	%f1486, %f1475, %f1485, %f1454;
	fma.rn.f32 	%f1487, %f1476, %f1485, %f1455;
	fma.rn.f32 	%f1488, %f1477, %f1485, %f1456;
	ld.shared.v4.f32 	{%f1489, %f1490, %f1491, %f1492}, [_ZZ25bodyForceThreadCoarseningP6float4S0_fiE5s_pos+720];
	sub.f32 	%f1493, %f1489, %f8257;
	sub.f32 	%f1494, %f1490, %f8258;
	sub.f32 	%f1495, %f1491, %f8259;
	mul.f32 	%f1496, %f1494, %f1494;
	fma.rn.f32 	%f1497, %f1493, %f1493, %f1496;
	fma.rn.f32 	%f1498, %f1495, %f1495, %f1497;
	add.f32 	%f1499, %f1498, 0f3089705F;
	rsqrt.approx.f32 	%f1500, %f1499;
	mul.f32 	%f1501, %f1500, %f1500;
	mul.f32 	%f1502, %f1500, %f1501;
	mul.f32 	%f1503, %f1492, %f1502;
	fma.rn.f32 	%f1504, %f1493, %f1503, %f1472;
	fma.rn.f32 	%f1505, %f1494, %f1503, %f1473;
	fma.rn.f32 	%f1506, %f1495, %f1503, %f1474;
	sub.f32 	%f1507, %f1489, %f8261;
	sub.f32 	%f1508, %f1490, %f8262;
	sub.f32 	%f1509, %f1491, %f8263;
	mul.f32 	%f1510, %f1508, %f1508;
	fma.rn.f32 	%f1511, %f1507, %f1507, %f1510;
	fma.rn.f32 	%f1512, %f1509, %f1509, %f1511;
	add.f32 	%f1513, %f1512, 0f3089705F;
	rsqrt.approx.f32 	%f1514, %f1513;
	mul.f32 	%f1515, %f1514, %f1514;
	mul.f32 	%f1516, %f1514, %f1515;
	mul.f32 	%f1517, %f1492, %f1516;
	fma.rn.f32 	%f1518, %f1507, %f1517, %f1486;
	fma.rn.f32 	%f1519, %f1508, %f1517, %f1487;
	fma.rn.f32 	%f1520, %f1509, %f1517, %f1488;
	ld.shared.v4.f32 	{%f1521, %f1522, %f1523, %f1524}, [_ZZ25bodyForceThreadCoarseningP6float4S0_fiE5s_pos+736];
	sub.f32 	%f1525, %f1521, %f8257;
	sub.f32 	%f1526, %f1522, %f8258;
	sub.f32 	%f1527, %f1523, %f8259;
	mul.f32 	%f1528, %f1526, %f1526;
	fma.rn.f32 	%f1529, %f1525, %f1525, %f1528;
	fma.rn.f32 	%f1530, %f1527, %f1527, %f1529;
	add.f32 	%f1531, %f1530, 0f3089705F;
	rsqrt.approx.f32 	%f1532, %f1531;
	mul.f32 	%f1533, %f1532, %f1532;
	mul.f32 	%f1534, %f1532, %f1533;
	mul.f32 	%f1535, %f1524, %f1534;
	fma.rn.f32 	%f1536, %f1525, %f1535, %f1504;
	fma.rn.f32 	%f1537, %f1526, %f1535, %f1505;
	fma.rn.f32 	%f1538, %f1527, %f1535, %f1506;
	sub.f32 	%f1539, %f1521, %f8261;
	sub.f32 	%f1540, %f1522, %f8262;
	sub.f32 	%f1541, %f1523, %f8263;
	mul.f32 	%f1542, %f1540, %f1540;
	fma.rn.f32 	%f1543, %f1539, %f1539, %f1542;
	fma.rn.f32 	%f1544, %f1541, %f1541, %f1543;
	add.f32 	%f1545, %f1544, 0f3089705F;
	rsqrt.approx.f32 	%f1546, %f1545;
	mul.f32 	%f1547, %f1546, %f1546;
	mul.f32 	%f1548, %f1546, %f1547;
	mul.f32 	%f1549, %f1524, %f1548;
	fma.rn.f32 	%f1550, %f1539, %f1549, %f1518;
	fma.rn.f32 	%f1551, %f1540, %f1549, %f1519;
	fma.rn.f32 	%f1552, %f1541, %f1549, %f1520;
	ld.shared.v4.f32 	{%f1553, %f1554, %f1555, %f1556}, [_ZZ25bodyForceThreadCoarseningP6float4S0_fiE5s_pos+752];
	sub.f32 	%f1557, %f1553, %f8257;
	sub.f32 	%f1558, %f1554, %f8258;
	sub.f32 	%f1559, %f1555, %f8259;
	mul.f32 	%f1560, %f1558, %f1558;
	fma.rn.f32 	%f1561, %f1557, %f1557, %f1560;
	fma.rn.f32 	%f1562, %f1559, %f1559, %f1561;
	add.f32 	%f1563, %f1562, 0f3089705F;
	rsqrt.approx.f32 	%f1564, %f1563;
	mul.f32 	%f1565, %f1564, %f1564;
	mul.f32 	%f1566, %f1564, %f1565;
	mul.f32 	%f1567, %f1556, %f1566;
	fma.rn.f32 	%f1568, %f1557, %f1567, %f1536;
	fma.rn.f32 	%f1569, %f1558, %f1567, %f1537;
	fma.rn.f32 	%f1570, %f1559, %f1567, %f1538;
	sub.f32 	%f1571, %f1553, %f8261;
	sub.f32 	%f1572, %f1554, %f8262;
	sub.f32 	%f1573, %f1555, %f8263;
	mul.f32 	%f1574, %f1572, %f1572;
	fma.rn.f32 	%f1575, %f1571, %f1571, %f1574;
	fma.rn.f32 	%f1576, %f1573, %f1573, %f1575;
	add.f32 	%f1577, %f1576, 0f3089705F;
	rsqrt.approx.f32 	%f1578, %f1577;
	mul.f32 	%f1579, %f1578, %f1578;
	mul.f32 	%f1580, %f1578, %f1579;
	mul.f32 	%f1581, %f1556, %f1580;
	fma.rn.f32 	%f1582, %f1571, %f1581, %f1550;
	fma.rn.f32 	%f1583, %f1572, %f1581, %f1551;
	fma.rn.f32 	%f1584, %f1573, %f1581, %f1552;
	ld.shared.v4.f32 	{%f1585, %f1586, %f1587, %f1588}, [_ZZ25bodyForceThreadCoarseningP6float4S0_fiE5s_pos+768];
	sub.f32 	%f1589, %f1585, %f8257;
	sub.f32 	%f1590, %f1586, %f8258;
	sub.f32 	%f1591, %f1587, %f8259;
	mul.f32 	%f1592, %f1590, %f1590;
	fma.rn.f32 	%f1593, %f1589, %f1589, %f1592;
	fma.rn.f32 	%f1594, %f1591, %f1591, %f1593;
	add.f32 	%f1595, %f1594, 0f3089705F;
	rsqrt.approx.f32 	%f1596, %f1595;
	mul.f32 	%f1597, %f1596, %f1596;
	mul.f32 	%f1598, %f1596, %f1597;
	mul.f32 	%f1599, %f1588, %f1598;
	fma.rn.f32 	%f1600, %f1589, %f1599, %f1568;
	fma.rn.f32 	%f1601, %f1590, %f1599, %f1569;
	fma.rn.f32 	%f1602, %f1591, %f1599, %f1570;
	sub.f32 	%f1603, %f1585, %f8261;
	sub.f32 	%f1604, %f1586, %f8262;
	sub.f32 	%f1605, %f1587, %f8263;
	mul.f32 	%f1606, %f1604, %f1604;
	fma.rn.f32 	%f1607, %f1603, %f1603, %f1606;
	fma.rn.f32 	%f1608, %f1605, %f1605, %f1607;
	add.f32 	%f1609, %f1608, 0f3089705F;
	rsqrt.approx.f32 	%f1610, %f1609;
	mul.f32 	%f1611, %f1610, %f1610;
	mul.f32 	%f1612, %f1610, %f1611;
	mul.f32 	%f1613, %f1588, %f1612;
	fma.rn.f32 	%f1614, %f1603, %f1613, %f1582;
	fma.rn.f32 	%f1615, %f1604, %f1613, %f1583;
	fma.rn.f32 	%f1616, %f1605, %f1613, %f1584;
	ld.shared.v4.f32 	{%f1617, %f1618, %f1619, %f1620}, [_ZZ25bodyForceThreadCoarseningP6float4S0_fiE5s_pos+784];
	sub.f32 	%f1621, %f1617, %f8257;
	sub.f32 	%f1622, %f1618, %f8258;
	sub.f32 	%f1623, %f1619, %f8259;
	mul.f32 	%f1624, %f1622, %f1622;
	fma.rn.f32 	%f1625, %f1621, %f1621, %f1624;
	fma.rn.f32 	%f1626, %f1623, %f1623, %f1625;
	add.f32 	%f1627, %f1626, 0f3089705F;
	rsqrt.approx.f32 	%f1628, %f1627;
	mul.f32 	%f1629, %f1628, %f1628;
	mul.f32 	%f1630, %f1628, %f1629;
	mul.f32 	%f1631, %f1620, %f1630;
	fma.rn.f32 	%f1632, %f1621, %f1631, %f1600;
	fma.rn.f32 	%f1633, %f1622, %f1631, %f1601;
	fma.rn.f32 	%f1634, %f1623, %f1631, %f1602;
	sub.f32 	%f1635, %f1617, %f8261;
	sub.f32 	%f1636, %f1618, %f8262;
	sub.f32 	%f1637, %f1619, %f8263;
	mul.f32 	%f1638, %f1636, %f1636;
	fma.rn.f32 	%f1639, %f1635, %f1635, %f1638;
	fma.rn.f32 	%f1640, %f1637, %f1637, %f1639;
	add.f32 	%f1641, %f1640, 0f3089705F;
	rsqrt.approx.f32 	%f1642, %f1641;
	mul.f32 	%f1643, %f1642, %f1642;
	mul.f32 	%f1644, %f1642, %f1643;
	mul.f32 	%f1645, %f1620, %f1644;
	fma.rn.f32 	%f1646, %f1635, %f1645, %f1614;
	fma.rn.f32 	%f1647, %f1636, %f1645, %f1615;
	fma.rn.f32 	%f1648, %f1637, %f1645, %f1616;
	ld.shared.v4.f32 	{%f1649, %f1650, %f1651, %f1652}, [_ZZ25bodyForceThreadCoarseningP6float4S0_fiE5s_pos+800];
	sub.f32 	%f1653, %f1649, %f8257;
	sub.f32 	%f1654, %f1650, %f8258;
	sub.f32 	%f1655, %f1651, %f8259;
	mul.f32 	%f1656, %f1654, %f1654;
	fma.rn.f32 	%f1657, %f1653, %f1653, %f1656;
	fma.rn.f32 	%f1658, %f1655, %f1655, %f1657;
	add.f32 	%f1659, %f1658, 0f3089705F;
	rsqrt.approx.f32 	%f1660, %f1659;
	mul.f32 	%f1661, %f1660, %f1660;
	mul.f32 	%f1662, %f1660, %f1661;
	mul.f32 	%f1663, %f1652, %f1662;
	fma.rn.f32 	%f1664, %f1653, %f1663, %f1632;
	fma.rn.f32 	%f1665, %f1654, %f1663, %f1633;
	fma.rn.f32 	%f1666, %f1655, %f1663, %f1634;
	sub.f32 	%f1667, %f1649, %f8261;
	sub.f32 	%f1668, %f1650, %f8262;
	sub.f32 	%f1669, %f1651, %f8263;
	mul.f32 	%f1670, %f1668, %f1668;
	fma.rn.f32 	%f1671, %f1667, %f1667, %f1670;
	fma.rn.f32 	%f1672, %f1669, %f1669, %f1671;
	add.f32 	%f1673, %f1672, 0f3089705F;
	rsqrt.approx.f32 	%f1674, %f1673;
	mul.f32 	%f1675, %f1674, %f1674;
	mul.f32 	%f1676, %f1674, %f1675;
	mul.f32 	%f1677, %f1652, %f1676;
	fma.rn.f32 	%f1678, %f1667, %f1677, %f1646;
	fma.rn.f32 	%f1679, %f1668, %f1677, %f1647;
	fma.rn.f32 	%f1680, %f1669, %f1677, %f1648;
	ld.shared.v4.f32 	{%f1681, %f1682, %f1683, %f1684}, [_ZZ25bodyForceThreadCoarseningP6float4S0_fiE5s_pos+816];
	sub.f32 	%f1685, %f1681, %f8257;
	sub.f32 	%f1686, %f1682, %f8258;
	sub.f32 	%f1687, %f1683, %f8259;
	mul.f32 	%f1688, %f1686, %f1686;
	fma.rn.f32 	%f1689, %f1685, %f1685, %f1688;
	fma.rn.f32 	%f1690, %f1687, %f1687, %f1689;
	add.f32 	%f1691, %f1690, 0f3089705F;
	rsqrt.approx.f32 	%f1692, %f1691;
	mul.f32 	%f1693, %f1692, %f1692;
	mul.f32 	%f1694, %f1692, %f1693;
	mul.f32 	%f1695, %f1684, %f1694;
	fma.rn.f32 	%f1696, %f1685, %f1695, %f1664;
	fma.rn.f32 	%f1697, %f1686, %f1695, %f1665;
	fma.rn.f32 	%f1698, %f1687, %f1695, %f1666;
	sub.f32 	%f1699, %f1681, %f8261;
	sub.f32 	%f1700, %f1682, %f8262;
	sub.f32 	%f1701, %f1683, %f8263;
	mul.f32 	%f1702, %f1700, %f1700;
	fma.rn.f32 	%f1703, %f1699, %f1699, %f1702;
	fma.rn.f32 	%f1704, %f1701, %f1701, %f1703;
	add.f32 	%f1705, %f1704, 0f3089705F;
	rsqrt.approx.f32 	%f1706, %f1705;
	mul.f32 	%f1707, %f1706, %f1706;
	mul.f32 	%f1708, %f1706, %f1707;
	mul.f32 	%f1709, %f1684, %f1708;
	fma.rn.f32 	%f1710, %f1699, %f1709, %f1678;
	fma.rn.f32 	%f1711, %f1700, %f1709, %f1679;
	fma.rn.f32 	%f1712, %f1701, %f1709, %f1680;
	ld.shared.v4.f32 	{%f1713, %f1714, %f1715, %f1716}, [_ZZ25bodyForceThreadCoarseningP6float4S0_fiE5s_pos+832];
	sub.f32 	%f1717, %f1713, %f8257;
	sub.f32 	%f1718, %f1714, %f8258;
	sub.f32 	%f1719, %f1715, %f8259;
	mul.f32 	%f1720, %f1718, %f1718;
	fma.rn.f32 	%f1721, %f1717, %f1717, %f1720;
	fma.rn.f32 	%f1722, %f1719, %f1719, %f1721;
	add.f32 	%f1723, %f1722, 0f3089705F;
	rsqrt.approx.f32 	%f1724, %f1723;
	mul.f32 	%f1725, %f1724, %f1724;
	mul.f32 	%f1726, %f1724, %f1725;
	mul.f32 	%f1727, %f1716, %f1726;
	fma.rn.f32 	%f1728, %f1717, %f1727, %f1696;
	fma.rn.f32 	%f1729, %f1718, %f1727, %f1697;
	fma.rn.f32 	%f1730, %f1719, %f1727, %f1698;
	sub.f32 	%f1731, %f1713, %f8261;
	sub.f32 	%f1732, %f1714, %f8262;
	sub.f32 	%f1733, %f1715, %f8263;
	mul.f32 	%f1734, %f1732, %f1732;
	fma.rn.f32 	%f1735, %f1731, %f1731, %f1734;
	fma.rn.f32 	%f1736, %f1733, %f1733, %f1735;
	add.f32 	%f1737, %f1736, 0f3089705F;
	rsqrt.approx.f32 	%f1738, %f1737;
	mul.f32 	%f1739, %f1738, %f1738;
	mul.f32 	%f1740, %f1738, %f1739;
	mul.f32 	%f1741, %f1716, %f1740;
	fma.rn.f32 	%f1742, %f1731, %f1741, %f1710;
	fma.rn.f32 	%f1743, %f1732, %f1741, %f1711;
	fma.rn.f32 	%f1744, %f1733, %f1741, %f1712;
	ld.shared.v4.f32 	{%f1745, %f1746, %f1747, %f1748}, [_ZZ25bodyForceThreadCoarseningP6float4S0_fiE5s_pos+848];
	sub.f32 	%f1749, %f1745, %f8257;
	sub.f32 	%f1750, %f1746, %f8258;
	sub.f32 	%f1751, %f1747, %f8259;
	mul.f32 	%f1752, %f1750, %f1750;
	fma.rn.f32 	%f1753, %f1749, %f1749, %f1752;
	fma.rn.f32 	%f1754, %f1751, %f1751, %f1753;
	add.f32 	%f1755, %f1754, 0f3089705F;
	rsqrt.approx.f32 	%f1756, %f1755;
	mul.f32 	%f1757, %f1756, %f1756;
	mul.f32 	%f1758, %f1756, %f1757;
	mul.f32 	%f1759, %f1748, %f1758;
	fma.rn.f32 	%f1760, %f1749, %f1759, %f1728;
	fma.rn.f32 	%f1761, %f1750, %f1759, %f1729;
	fma.rn.f32 	%f1762, %f1751, %f1759, %f1730;
	sub.f32 	%f1763, %f1745, %f8261;
	sub.f32 	%f1764, %f1746, %f8262;
	sub.f32 	%f1765, %f1747, %f8263;
	mul.f32 	%f1766, %f1764, %f1764;
	fma.rn.f32 	%f1767, %f1763, %f1763, %f1766;
	fma.rn.f32 	%f1768, %f1765, %f1765, %f1767;
	add.f32 	%f1769, %f1768, 0f3089705F;
	rsqrt.approx.f32 	%f1770, %f1769;
	mul.f32 	%f1771, %f1770, %f1770;
	mul.f32 	%f1772, %f1770, %f1771;
	mul.f32 	%f1773, %f1748, %f1772;
	fma.rn.f32 	%f1774, %f1763, %f1773, %f1742;
	fma.rn.f32 	%f1775, %f1764, %f1773, %f1743;
	fma.rn.f32 	%f1776, %f1765, %f1773, %f1744;
	ld.shared.v4.f32 	{%f1777, %f1778, %f1779, %f1780}, [_ZZ25bodyForceThreadCoarseningP6float4S0_fiE5s_pos+864];
	sub.f32 	%f1781, %f1777, %f8257;
	sub.f32 	%f1782, %f1778, %f8258;
	sub.f32 	%f1783, %f1779, %f8259;
	mul.f32 	%f1784, %f1782, %f1782;
	fma.rn.f32 	%f1785, %f1781, %f1781, %f1784;
	fma.rn.f32 	%f1786, %f1783, %f1783, %f1785;
	add.f32 	%f1787, %f1786, 0f3089705F;
	rsqrt.approx.f32 	%f1788, %f1787;
	mul.f32 	%f1789, %f1788, %f1788;
	mul.f32 	%f1790, %f1788, %f1789;
	mul.f32 	%f1791, %f1780, %f1790;
	fma.rn.f32 	%f1792, %f1781, %f1791, %f1760;
	fma.rn.f32 	%f1793, %f1782, %f1791, %f1761;
	fma.rn.f32 	%f1794, %f1783, %f1791, %f1762;
	sub.f32 	%f1795, %f1777, %f8261;
	sub.f32 	%f1796, %f1778, %f8262;
	sub.f32 	%f1797, %f1779, %f8263;
	mul.f32 	%f1798, %f1796, %f1796;
	fma.rn.f32 	%f1799, %f1795, %f1795, %f1798;
	fma.rn.f32 	%f1800, %f1797, %f1797, %f1799;
	add.f32 	%f1801, %f1800, 0f3089705F;
	rsqrt.approx.f32 	%f1802, %f1801;
	mul.f32 	%f1803, %f1802, %f1802;
	mul.f32 	%f1804, %f1802, %f1803;
	mul.f32 	%f1805, %f1780, %f1804;
	fma.rn.f32 	%f1806, %f1795, %f1805, %f1774;
	fma.rn.f32 	%f1807, %f1796, %f1805, %f1775;
	fma.rn.f32 	%f1808, %f1797, %f1805, %f1776;
	ld.shared.v4.f32 	{%f1809, %f1810, %f1811, %f1812}, [_ZZ25bodyForceThreadCoarseningP6float4S0_fiE5s_pos+880];
	sub.f32 	%f1813, %f1809, %f8257;
	sub.f32 	%f1814, %f1810, %f8258;
	sub.f32 	%f1815, %f1811, %f8259;
	mul.f32 	%f1816, %f1814, %f1814;
	fma.rn.f32 	%f1817, %f1813, %f1813, %f1816;
	fma.rn.f32 	%f1818, %f1815, %f1815, %f1817;
	add.f32 	%f1819, %f1818, 0f3089705F;
	rsqrt.approx.f32 	%f1820, %f1819;
	mul.f32 	%f1821, %f1820, %f1820;
	mul.f32 	%f1822, %f1820, %f1821;
	mul.f32 	%f1823, %f1812, %f1822;
	fma.rn.f32 	%f1824, %f1813, %f1823, %f1792;
	fma.rn.f32 	%f1825, %f1814, %f1823, %f1793;
	fma.rn.f32 	%f1826, %f1815, %f1823, %f1794;
	sub.f32 	%f1827, %f1809, %f8261;
	sub.f32 	%f1828, %f1810, %f8262;
	sub.f32 	%f1829, %f1811, %f8263;
	mul.f32 	%f1830, %f1828, %f1828;
	fma.rn.f32 	%f1831, %f1827, %f1827, %f1830;
	fma.rn.f32 	%f1832, %f1829, %f1829, %f1831;
	add.f32 	%f1833, %f1832, 0f3089705F;
	rsqrt.approx.f32 	%f1834, %f1833;
	mul.f32 	%f1835, %f1834, %f1834;
	mul.f32 	%f1836, %f1834, %f1835;
	mul.f32 	%f1837, %f1812, %f1836;
	fma.rn.f32 	%f1838, %f1827, %f1837, %f1806;
	fma.rn.f32 	%f1839, %f1828, %f1837, %f1807;
	fma.rn.f32 	%f1840, %f1829, %f1837, %f1808;
	ld.shared.v4.f32 	{%f1841, %f1842, %f1843, %f1844}, [_ZZ25bodyForceThreadCoarseningP6float4S0_fiE5s_pos+896];
	sub.f32 	%f1845, %f1841, %f8257;
	sub.f32 	%f1846, %f1842, %f8258;
	sub.f32 	%f1847, %f1843, %f8259;
	mul.f32 	%f1848, %f1846, %f1846;
	fma.rn.f32 	%f1849, %f1845, %f1845, %f1848;
	fma.rn.f32 	%f1850, %f1847, %f1847, %f1849;
	add.f32 	%f1851, %f1850, 0f3089705F;
	rsqrt.approx.f32 	%f1852, %f1851;
	mul.f32 	%f1853, %f1852, %f1852;
	mul.f32 	%f1854, %f1852, %f1853;
	mul.f32 	%f1855, %f1844, %f1854;
	fma.rn.f32 	%f1856, %f1845, %f1855, %f1824;
	fma.rn.f32 	%f1857, %f1846, %f1855, %f1825;
	fma.rn.f32 	%f1858, %f1847, %f1855, %f1826;
	sub.f32 	%f1859, %f1841, %f8261;
	sub.f32 	%f1860, %f1842, %f8262;
	sub.f32 	%f1861, %f1843, %f8263;
	mul.f32 	%f1862, %f1860, %f1860;
	fma.rn.f32 	%f1863, %f1859, %f1859, %f1862;
	fma.rn.f32 	%f1864, %f1861, %f1861, %f1863;
	add.f32 	%f1865, %f1864, 0f3089705F;
	rsqrt.approx.f32 	%f1866, %f1865;
	mul.f32 	%f1867, %f1866, %f1866;
	mul.f32 	%f1868, %f1866, %f1867;
	mul.f32 	%f1869, %f1844, %f1868;
	fma.rn.f32 	%f1870, %f1859, %f1869, %f1838;
	fma.rn.f32 	%f1871, %f1860, %f1869, %f1839;
	fma.rn.f32 	%f1872, %f1861, %f1869, %f1840;
	ld.shared.v4.f32 	{%f1873, %f1874, %f1875, %f1876}, [_ZZ25bodyForceThreadCoarseningP6float4S0_fiE5s_pos+912];
	sub.f32 	%f1877, %f1873, %f8257;
	sub.f32 	%f1878, %f1874, %f8258;
	sub.f32 	%f1879, %f1875, %f8259;
	mul.f32 	%f1880, %f1878, %f1878;
	fma.rn.f32 	%f1881, %f1877, %f1877, %f1880;
	fma.rn.f32 	%f1882, %f1879, %f1879, %f1881;
	add.f32 	%f1883, %f1882, 0f3089705F;
	rsqrt.approx.f32 	%f1884, %f1883;
	mul.f32 	%f1885, %f1884, %f1884;
	mul.f32 	%f1886, %f1884, %f1885;
	mul.f32 	%f1887, %f1876, %f1886;
	fma.rn.f32 	%f1888, %f1877, %f1887, %f1856;
	fma.rn.f32 	%f1889, %f1878, %f1887, %f1857;
	fma.rn.f32 	%f1890, %f1879, %f1887, %f1858;
	sub.f32 	%f1891, %f1873, %f8261;
	sub.f32 	%f1892, %f1874, %f8262;
	sub.f32 	%f1893, %f1875, %f8263;
	mul.f32 	%f1894, %f1892, %f1892;
	fma.rn.f32 	%f1895, %f1891, %f1891, %f1894;
	fma.rn.f32 	%f1896, %f1893, %f1893, %f1895;
	add.f32 	%f1897, %f1896, 0f3089705F;
	rsqrt.approx.f32 	%f1898, %f1897;
	mul.f32 	%f1899, %f1898, %f1898;
	mul.f32 	%f1900, %f1898, %f1899;
	mul.f32 	%f1901, %f1876, %f1900;
	fma.rn.f32 	%f1902, %f1891, %f1901, %f1870;
	fma.rn.f32 	%f1903, %f1892, %f1901, %f1871;
	fma.rn.f32 	%f1904, %f1893, %f1901, %f1872;
	ld.shared.v4.f32 	{%f1905, %f1906, %f1907, %f1908}, [_ZZ25bodyForceThreadCoarseningP6float4S0_fiE5s_pos+928];
	sub.f32 	%f1909, %f1905, %f8257;
	sub.f32 	%f1910, %f1906, %f8258;
	sub.f32 	%f1911, %f1907, %f8259;
	mul.f32 	%f1912, %f1910, %f1910;
	fma.rn.f32 	%f1913, %f1909, %f1909, %f1912;
	fma.rn.f32 	%f1914, %f1911, %f1911, %f1913;
	add.f32 	%f1915, %f1914, 0f3089705F;
	rsqrt.approx.f32 	%f1916, %f1915;
	mul.f32 	%f1917, %f1916, %f1916;
	mul.f32 	%f1918, %f1916, %f1917;
	mul.f32 	%f1919, %f1908, %f1918;
	fma.rn.f32 	%f1920, %f1909, %f1919, %f1888;
	fma.rn.f32 	%f1921, %f1910, %f1919, %f1889;
	fma.rn.f32 	%f1922, %f1911, %f1919, %f1890;
	sub.f32 	%f1923, %f1905, %f8261;
	sub.f32 	%f1924, %f1906, %f8262;
	sub.f32 	%f1925, %f1907, %f8263;
	mul.f32 	%f1926, %f1924, %f1924;
	fma.rn.f32 	%f1927, %f1923, %f1923, %f1926;
	fma.rn.f32 	%f1928, %f1925, %f1925, %f1927;
	add.f32 	%f1929, %f1928, 0f3089705F;
	rsqrt.approx.f32 	%f1930, %f1929;
	mul.f32 	%f1931, %f1930, %f1930;
	mul.f32 	%f1932, %f1930, %f1931;
	mul.f32 	%f1933, %f1908, %f1932;
	fma.rn.f32 	%f1934, %f1923, %f1933, %f1902;
	fma.rn.f32 	%f1935, %f1924, %f1933, %f1903;
	fma.rn.f32 	%f1936, %f1925, %f1933, %f1904;
	ld.shared.v4.f32 	{%f1937, %f1938, %f1939, %f1940}, [_ZZ25bodyForceThreadCoarseningP6float4S0_fiE5s_pos+944];
	sub.f32 	%f1941, %f1937, %f8257;
	sub.f32 	%f1942, %f1938, %f8258;
	sub.f32 	%f1943, %f1939, %f8259;
	mul.f32 	%f1944, %f1942, %f1942;
	fma.rn.f32 	%f1945, %f1941, %f1941, %f1944;
	fma.rn.f32 	%f1946, %f1943, %f1943, %f1945;
	add.f32 	%f1947, %f1946, 0f3089705F;
	rsqrt.approx.f32 	%f1948, %f1947;
	mul.f32 	%f1949, %f1948, %f1948;
	mul.f32 	%f1950, %f1948, %f1949;
	mul.f32 	%f1951, %f1940, %f1950;
	fma.rn.f32 	%f1952, %f1941, %f1951, %f1920;
	fma.rn.f32 	%f1953, %f1942, %f1951, %f1921;
	fma.rn.f32 	%f1954, %f1943, %f1951, %f1922;
	sub.f32 	%f1955, %f1937, %f8261;
	sub.f32 	%f1956, %f1938, %f8262;
	sub.f32 	%f1957, %f1939, %f8263;
	mul.f32 	%f1958, %f1956, %f1956;
	fma.rn.f32 	%f1959, %f1955, %f1955, %f1958;
	fma.rn.f32 	%f1960, %f1957, %f1957, %f1959;
	add.f32 	%f1961, %f1960, 0f3089705F;
	rsqrt.approx.f32 	%f1962, %f1961;
	mul.f32 	%f1963, %f1962, %f1962;
	mul.f32 	%f1964, %f1962, %f1963;
	mul.f32 	%f1965, %f1940, %f1964;
	fma.rn.f32 	%f1966, %f1955, %f1965, %f1934;
	fma.rn.f32 	%f1967, %f1956, %f1965, %f1935;
	fma.rn.f32 	%f1968, %f1957, %f1965, %f1936;
	ld.shared.v4.f32 	{%f1969, %f1970, %f1971, %f1972}, [_ZZ25bodyForceThreadCoarseningP6float4S0_fiE5s_pos+960];
	sub.f32 	%f1973, %f1969, %f8257;
	sub.f32 	%f1974, %f1970, %f8258;
	sub.f32 	%f1975, %f1971, %f8259;
	mul.f32 	%f1976, %f1974, %f1974;
	fma.rn.f32 	%f1977, %f1973, %f1973, %f1976;
	fma.rn.f32 	%f1978, %f1975, %f1975, %f1977;
	add.f32 	%f1979, %f1978, 0f3089705F;
	rsqrt.approx.f32 	%f1980, %f1979;
	mul.f32 	%f1981, %f1980, %f1980;
	mul.f32 	%f1982, %f1980, %f1981;
	mul.f32 	%f1983, %f1972, %f1982;
	fma.rn.f32 	%f1984, %f1973, %f1983, %f1952;
	fma.rn.f32 	%f1985, %f1974, %f1983, %f1953;
	fma.rn.f32 	%f1986, %f1975, %f1983, %f1954;
	sub.f32 	%f1987, %f1969, %f8261;
	sub.f32 	%f1988, %f1970, %f8262;
	sub.f32 	%f1989, %f1971, %f8263;
	mul.f32 	%f1990, %f1988, %f1988;
	fma.rn.f32 	%f1991, %f1987, %f1987, %f1990;
	fma.rn.f32 	%f1992, %f1989, %f1989, %f1991;
	add.f32 	%f1993, %f1992, 0f3089705F;
	rsqrt.approx.f32 	%f1994, %f1993;
	mul.f32 	%f1995, %f1994, %f1994;
	mul.f32 	%f1996, %f1994, %f1995;
	mul.f32 	%f1997, %f1972, %f1996;
	fma.rn.f32 	%f1998, %f1987, %f1997, %f1966;
	fma.rn.f32 	%f1999, %f1988, %f1997, %f1967;
	fma.rn.f32 	%f2000, %f1989, %f1997, %f1968;
	ld.shared.v4.f32 	{%f2001, %f2002, %f2003, %f2004}, [_ZZ25bodyForceThreadCoarseningP6float4S0_fiE5s_pos+976];
	sub.f32 	%f2005, %f2001, %f8257;
	sub.f32 	%f2006, %f2002, %f8258;
	sub.f32 	%f2007, %f2003, %f8259;
	mul.f32 	%f2008, %f2006, %f2006;
	fma.rn.f32 	%f2009, %f2005, %f2005, %f2008;
	fma.rn.f32 	%f2010, %f2007, %f2007, %f2009;
	add.f32 	%f2011, %f2010, 0f3089705F;
	rsqrt.approx.f32 	%f2012, %f2011;
	mul.f32 	%f2013, %f2012, %f2012;
	mul.f32 	%f2014, %f2012, %f2013;
	mul.f32 	%f2015, %f2004, %f2014;
	fma.rn.f32 	%f2016, %f2005, %f2015, %f1984;
	fma.rn.f32 	%f2017, %f2006, %f2015, %f1985;
	fma.rn.f32 	%f2018, %f2007, %f2015, %f1986;
	sub.f32 	%f2019, %f2001, %f8261;
	sub.f32 	%f2020, %f2002, %f8262;
	sub.f32 	%f2021, %f2003, %f8263;
	mul.f32 	%f2022, %f2020, %f2020;
	fma.rn.f32 	%f2023, %f2019, %f2019, %f2022;
	fma.rn.f32 	%f2024, %f2021, %f2021, %f2023;
	add.f32 	%f2025, %f2024, 0f3089705F;
	rsqrt.approx.f32 	%f2026, %f2025;
	mul.f32 	%f2027, %f2026, %f2026;
	mul.f32 	%f2028, %f2026, %f2027;
	mul.f32 	%f2029, %f2004, %f2028;
	fma.rn.f32 	%f2030, %f2019, %f2029, %f1998;
	fma.rn.f32 	%f2031, %f2020, %f2029, %f1999;
	fma.rn.f32 	%f2032, %f2021, %f2029, %f2000;
	ld.shared.v4.f32 	{%f2033, %f2034, %f2035, %f2036}, [_ZZ25bodyForceThreadCoarseningP6float4S0_fiE5s_pos+992];
	sub.f32 	%f2037, %f2033, %f8257;
	sub.f32 	%f2038, %f2034, %f8258;
	sub.f32 	%f2039, %f2035, %f8259;
	mul.f32 	%f2040, %f2038, %f2038;
	fma.rn.f32 	%f2041, %f2037, %f2037, %f2040;
	fma.rn.f32 	%f2042, %f2039, %f2039, %f2041;
	add.f32 	%f2043, %f2042, 0f3089705F;
	rsqrt.approx.f32 	%f2044, %f2043;
	mul.f32 	%f2045, %f2044, %f2044;
	mul.f32 	%f2046, %f2044, %f2045;
	mul.f32 	%f2047, %f2036, %f2046;
	fma.rn.f32 	%f2048, %f2037, %f2047, %f2016;
	fma.rn.f32 	%f2049, %f2038, %f2047, %f2017;
	fma.rn.f32 	%f2050, %f2039, %f2047, %f2018;
	sub.f32 	%f2051, %f2033, %f8261;
	sub.f32 	%f2052, %f2034, %f8262;
	sub.f32 	%f2053, %f2035, %f8263;
	mul.f32 	%f2054, %f2052, %f2052;
	fma.rn.f32 	%f2055, %f2051, %f2051, %f2054;
	fma.rn.f32 	%f2056, %f2053, %f2053, %f2055;
	add.f32 	%f2057, %f2056, 0f3089705F;
	rsqrt.approx.f32 	%f2058, %f2057;
	mul.f32 	%f2059, %f2058, %f2058;
	mul.f32 	%f2060, %f2058, %f2059;
	mul.f32 	%f2061, %f2036, %f2060;
	fma.rn.f32 	%f2062, %f2051, %f2061, %f2030;
	fma.rn.f32 	%f2063, %f2052, %f2061, %f2031;
	fma.rn.f32 	%f2064, %f2053, %f2061, %f2032;
	ld.shared.v4.f32 	{%f2065, %f2066, %f2067, %f2068}, [_ZZ25bodyForceThreadCoarseningP6float4S0_fiE5s_pos+1008];
	sub.f32 	%f2069, %f2065, %f8257;
	sub.f32 	%f2070, %f2066, %f8258;
	sub.f32 	%f2071, %f2067, %f8259;
	mul.f32 	%f2072, %f2070, %f2070;
	fma.rn.f32 	%f2073, %f2069, %f2069, %f2072;
	fma.rn.f32 	%f2074, %f2071, %f2071, %f2073;
	add.f32 	%f2075, %f2074, 0f3089705F;
	rsqrt.approx.f32 	%f2076, %f2075;
	mul.f32 	%f2077, %f2076, %f2076;
	mul.f32 	%f2078, %f2076, %f2077;
	mul.f32 	%f2079, %f2068, %f2078;
	fma.rn.f32 	%f2080, %f2069, %f2079, %f2048;
	fma.rn.f32 	%f2081, %f2070, %f2079, %f2049;
	fma.rn.f32 	%f2082, %f2071, %f2079, %f2050;
	sub.f32 	%f2083, %f2065, %f8261;
	sub.f32 	%f2084, %f2066, %f8262;
	sub.f32 	%f2085, %f2067, %f8263;
	mul.f32 	%f2086, %f2084, %f2084;
	fma.rn.f32 	%f2087, %f2083, %f2083, %f2086;
	fma.rn.f32 	%f2088, %f2085, %f2085, %f2087;
	add.f32 	%f2089, %f2088, 0f3089705F;
	rsqrt.approx.f32 	%f2090, %f2089;
	mul.f32 	%f2091, %f2090, %f2090;
	mul.f32 	%f2092, %f2090, %f2091;
	mul.f32 	%f2093, %f2068, %f2092;
	fma.rn.f32 	%f2094, %f2083, %f2093, %f2062;
	fma.rn.f32 	%f2095, %f2084, %f2093, %f2063;
	fma.rn.f32 	%f2096, %f2085, %f2093, %f2064;
	ld.shared.v4.f32 	{%f2097, %f2098, %f2099, %f2100}, [_ZZ25bodyForceThreadCoarseningP6float4S0_fiE5s_pos+1024];
	sub.f32 	%f2101, %f2097, %f8257;
	sub.f32 	%f2102, %f2098, %f8258;
	sub.f32 	%f2103, %f2099, %f8259;
	mul.f32 	%f2104, %f2102, %f2102;
	fma.rn.f32 	%f2105, %f2101, %f2101, %f2104;
	fma.rn.f32 	%f2106, %f2103, %f2103, %f2105;
	add.f32 	%f2107, %f2106, 0f3089705F;
	rsqrt.approx.f32 	%f2108, %f2107;
	mul.f32 	%f2109, %f2108, %f2108;
	mul.f32 	%f2110, %f2108, %f2109;
	mul.f32 	%f2111, %f2100, %f2110;
	fma.rn.f32 	%f2112, %f2101, %f2111, %f2080;
	fma.rn.f32 	%f2113, %f2102, %f2111, %f2081;
	fma.rn.f32 	%f2114, %f2103, %f2111, %f2082;
	sub.f32 	%f2115, %f2097, %f8261;
	sub.f32 	%f2116, %f2098, %f8262;
	sub.f32 	%f2117, %f2099, %f8263;
	mul.f32 	%f2118, %f2116, %f2116;
	fma.rn.f32 	%f2119, %f2115, %f2115, %f2118;
	fma.rn.f32 	%f2120, %f2117, %f2117, %f2119;
	add.f32 	%f2121, %f2120, 0f3089705F;
	rsqrt.approx.f32 	%f2122, %f2121;
	mul.f32 	%f2123, %f2122, %f2122;
	mul.f32 	%f2124, %f2122, %f2123;
	mul.f32 	%f2125, %f2100, %f2124;
	fma.rn.f32 	%f2126, %f2115, %f2125, %f2094;
	fma.rn.f32 	%f2127, %f2116, %f2125, %f2095;
	fma.rn.f32 	%f2128, %f2117, %f2125, %f2096;
	ld.shared.v4.f32 	{%f2129, %f2130, %f2131, %f2132}, [_ZZ25bodyForceThreadCoarseningP6float4S0_fiE5s_pos+1040];
	sub.f32 	%f2133, %f2129, %f8257;
	sub.f32 	%f2134, %f2130, %f8258;
	sub.f32 	%f2135, %f2131, %f8259;
	mul.f32 	%f2136, %f2134, %f2134;
	fma.rn.f32 	%f2137, %f2133, %f2133, %f2136;
	fma.rn.f32 	%f2138, %f2135, %f2135, %f2137;
	add.f32 	%f2139, %f2138, 0f3089705F;
	rsqrt.approx.f32 	%f2140, %f2139;
	mul.f32 	%f2141, %f2140, %f2140;
	mul.f32 	%f2142, %f2140, %f2141;
	mul.f32 	%f2143, %f2132, %f2142;
	fma.rn.f32 	%f2144, %f2133, %f2143, %f2112;
	fma.rn.f32 	%f2145, %f2134, %f2143, %f2113;
	fma.rn.f32 	%f2146, %f2135, %f2143, %f2114;
	sub.f32 	%f2147, %f2129, %f8261;
	sub.f32 	%f2148, %f2130, %f8262;
	sub.f32 	%f2149, %f2131, %f8263;
	mul.f32 	%f2150, %f2148, %f2148;
	fma.rn.f32 	%f2151, %f2147, %f2147, %f2150;
	fma.rn.f32 	%f2152, %f2149, %f2149, %f2151;
	add.f32 	%f2153, %f2152, 0f3089705F;
	rsqrt.approx.f32 	%f2154, %f2153;
	mul.f32 	%f2155, %f2154, %f2154;
	mul.f32 	%f2156, %f2154, %f2155;
	mul.f32 	%f2157, %f2132, %f2156;
	fma.rn.f32 	%f2158, %f2147, %f2157, %f2126;
	fma.rn.f32 	%f2159, %f2148, %f2157, %f2127;
	fma.rn.f32 	%f2160, %f2149, %f2157, %f2128;
	ld.shared.v4.f32 	{%f2161, %f2162, %f2163, %f2164}, [_ZZ25bodyForceThreadCoarseningP6float4S0_fiE5s_pos+1056];
	sub.f32 	%f2165, %f2161, %f8257;
	sub.f32 	%f2166, %f2162, %f8258;
	sub.f32 	%f2167, %f2163, %f8259;
	mul.f32 	%f2168, %f2166, %f2166;
	fma.rn.f32 	%f2169, %f2165, %f2165, %f2168;
	fma.rn.f32 	%f2170, %f2167, %f2167, %f2169;
	add.f32 	%f2171, %f2170, 0f3089705F;
	rsqrt.approx.f32 	%f2172, %f2171;
	mul.f32 	%f2173, %f2172, %f2172;
	mul.f32 	%f2174, %f2172, %f2173;
	mul.f32 	%f2175, %f2164, %f2174;
	fma.rn.f32 	%f2176, %f2165, %f2175, %f2144;
	fma.rn.f32 	%f2177, %f2166, %f2175, %f2145;
	fma.rn.f32 	%f2178, %f2167, %f2175, %f2146;
	sub.f32 	%f2179, %f2161, %f8261;
	sub.f32 	%f2180, %f2162, %f8262;
	sub.f32 	%f2181, %f2163, %f8263;
	mul.f32 	%f2182, %f2180, %f2180;
	fma.rn.f32 	%f2183, %f2179, %f2179, %f2182;
	fma.rn.f32 	%f2184, %f2181, %f2181, %f2183;
	add.f32 	%f2185, %f2184, 0f3089705F;
	rsqrt.approx.f32 	%f2186, %f2185;
	mul.f32 	%f2187, %f2186, %f2186;
	mul.f32 	%f2188, %f2186, %f2187;
	mul.f32 	%f2189, %f2164, %f2188;
	fma.rn.f32 	%f2190, %f2179, %f2189, %f2158;
	fma.rn.f32 	%f2191, %f2180, %f2189, %f2159;
	fma.rn.f32 	%f2192, %f2181, %f2189, %f2160;
	ld.shared.v4.f32 	{%f2193, %f2194, %f2195, %f2196}, [_ZZ25bodyForceThreadCoarseningP6float4S0_fiE5s_pos+1072];
	sub.f32 	%f2197, %f2193, %f8257;
	sub.f32 	%f2198, %f2194, %f8258;
	sub.f32 	%f2199, %f2195, %f8259;
	mul.f32 	%f2200, %f2198, %f2198;
	fma.rn.f32 	%f2201, %f2197, %f2197, %f2200;
	fma.rn.f32 	%f2202, %f2199, %f2199, %f2201;
	add.f32 	%f2203, %f2202, 0f3089705F;
	rsqrt.approx.f32 	%f2204, %f2203;
	mul.f32 	%f2205, %f2204, %f2204;
	mul.f32 	%f2206, %f2204, %f2205;
	mul.f32 	%f2207, %f2196, %f2206;
	fma.rn.f32 	%f2208, %f2197, %f2207, %f2176;
	fma.rn.f32 	%f2209, %f2198, %f2207, %f2177;
	fma.rn.f32 	%f2210, %f2199, %f2207, %f2178;
	sub.f32 	%f2211, %f2193, %f8261;
	sub.f32 	%f2212, %f2194, %f8262;
	sub.f32 	%f2213, %f2195, %f8263;
	mul.f32 	%f2214, %f2212, %f2212;
	fma.rn.f32 	%f2215, %f2211, %f2211, %f2214;
	fma.rn.f32 	%f2216, %f2213, %f2213, %f2215;
	add.f32 	%f2217, %f2216, 0f3089705F;
	rsqrt.approx.f32 	%f2218, %f2217;
	mul.f32 	%f2219, %f2218, %f2218;
	mul.f32 	%f2220, %f2218, %f2219;
	mul.f32 	%f2221, %f2196, %f2220;
	fma.rn.f32 	%f2222, %f2211, %f2221, %f2190;
	fma.rn.f32 	%f2223, %f2212, %f2221, %f2191;
	fma.rn.f32 	%f2224, %f2213, %f2221, %f2192;
	ld.shared.v4.f32 	{%f2225, %f2226, %f2227, %f2228}, [_ZZ25bodyForceThreadCoarseningP6float4S0_fiE5s_pos+1088];
	sub.f32 	%f2229, %f2225, %f8257;
	sub.f32 	%f2230, %f2226, %f8258;
	sub.f32 	%f2231, %f2227, %f8259;
	mul.f32 	%f2232, %f2230, %f2230;
	fma.rn.f32 	%f2233, %f2229, %f2229, %f2232;
	fma.rn.f32 	%f2234, %f2231, %f2231, %f2233;
	add.f32 	%f2235, %f2234, 0f3089705F;
	rsqrt.approx.f32 	%f2236, %f2235;
	mul.f32 	%f2237, %f2236, %f2236;
	mul.f32 	%f2238, %f2236, %f2237;
	mul.f32 	%f2239, %f2228, %f2238;
	fma.rn.f32 	%f2240, %f2229, %f2239, %f2208;
	fma.rn.f32 	%f2241, %f2230, %f2239, %f2209;
	fma.rn.f32 	%f2242, %f2231, %f2239, %f2210;
	sub.f32 	%f2243, %f2225, %f8261;
	sub.f32 	%f2244, %f2226, %f8262;
	sub.f32 	%f2245, %f2227, %f8263;
	mul.f32 	%f2246, %f2244, %f2244;
	fma.rn.f32 	%f2247, %f2243, %f2243, %f2246;
	fma.rn.f32 	%f2248, %f2245, %f2245, %f2247;
	add.f32 	%f2249, %f2248, 0f3089705F;
	rsqrt.approx.f32 	%f2250, %f2249;
	mul.f32 	%f2251, %f2250, %f2250;
	mul.f32 	%f2252, %f2250, %f2251;
	mul.f32 	%f2253, %f2228, %f2252;
	fma.rn.f32 	%f2254, %f2243, %f2253, %f2222;
	fma.rn.f32 	%f2255, %f2244, %f2253, %f2223;
	fma.rn.f32 	%f2256, %f2245, %f2253, %f2224;
	ld.shared.v4.f32 	{%f2257, %f2258, %f2259, %f2260}, [_ZZ25bodyForceThreadCoarseningP6float4S0_fiE5s_pos+1104];
	sub.f32 	%f2261, %f2257, %f8257;
	sub.f32 	%f2262, %f2258, %f8258;
	sub.f32 	%f2263, %f2259, %f8259;
	mul.f32 	%f2264, %f2262, %f2262;
	fma.rn.f32 	%f2265, %f2261, %f2261, %f2264;
	fma.rn.f32 	%f2266, %f2263, %f2263, %f2265;
	add.f32 	%f2267, %f2266, 0f3089705F;
	rsqrt.approx.f32 	%f2268, %f2267;
	mul.f32 	%f2269, %f2268, %f2268;
	mul.f32 	%f2270, %f2268, %f2269;
	mul.f32 	%f2271, %f2260, %f2270;
	fma.rn.f32 	%f2272, %f2261, %f2271, %f2240;
	fma.rn.f32 	%f2273, %f2262, %f2271, %f2241;
	fma.rn.f32 	%f2274, %f2263, %f2271, %f2242;
	sub.f32 	%f2275, %f2257, %f8261;
	sub.f32 	%f2276, %f2258, %f8262;
	sub.f32 	%f2277, %f2259, %f8263;
	mul.f32 	%f2278, %f2276, %f2276;
	fma.rn.f32 	%f2279, %f2275, %f2275, %f2278;
	fma.rn.f32 	%f2280, %f2277, %f2277, %f2279;
	add.f32 	%f2281, %f2280, 0f3089705F;
	rsqrt.approx.f32 	%f2282, %f2281;
	mul.f32 	%f2283, %f2282, %f2282;
	mul.f32 	%f2284, %f2282, %f2283;
	mul.f32 	%f2285, %f2260, %f2284;
	fma.rn.f32 	%f2286, %f2275, %f2285, %f2254;
	fma.rn.f32 	%f2287, %f2276, %f2285, %f2255;
	fma.rn.f32 	%f2288, %f2277, %f2285, %f2256;
	ld.shared.v4.f32 	{%f2289, %f2290, %f2291, %f2292}, [_ZZ25bodyForceThreadCoarseningP6float4S0_fiE5s_pos+1120];
	sub.f32 	%f2293, %f2289, %f8257;
	sub.f32 	%f2294, %f2290, %f8258;
	sub.f32 	%f2295, %f2291, %f8259;
	mul.f32 	%f2296, %f2294, %f2294;
	fma.rn.f32 	%f2297, %f2293, %f2293, %f2296;
	fma.rn.f32 	%f2298, %f2295, %f2295, %f2297;
	add.f32 	%f2299, %f2298, 0f3089705F;
	rsqrt.approx.f32 	%f2300, %f2299;
	mul.f32 	%f2301, %f2300, %f2300;
	mul.f32 	%f2302, %f2300, %f2301;
	mul.f32 	%f2303, %f2292, %f2302;
	fma.rn.f32 	%f2304, %f2293, %f2303, %f2272;
	fma.rn.f32 	%f2305, %f2294, %f2303, %f2273;
	fma.rn.f32 	%f2306, %f2295, %f2303, %f2274;
	sub.f32 	%f2307, %f2289, %f8261;
	sub.f32 	%f2308, %f2290, %f8262;
	sub.f32 	%f2309, %f2291, %f8263;
	mul.f32 	%f2310, %f2308, %f2308;
	fma.rn.f32 	%f2311, %f2307, %f2307, %f2310;
	fma.rn.f32 	%f2312, %f2309, %f2309, %f2311;
	add.f32 	%f2313, %f2312, 0f3089705F;
	rsqrt.approx.f32 	%f2314, %f2313;
	mul.f32 	%f2315, %f2314, %f2314;
	mul.f32 	%f2316, %f2314, %f2315;
	mul.f32 	%f2317, %f2292, %f2316;
	fma.rn.f32 	%f2318, %f2307, %f2317, %f2286;
	fma.rn.f32 	%f2319, %f2308, %f2317, %f2287;
	fma.rn.f32 	%f2320, %f2309, %f2317, %f2288;
	ld.shared.v4.f32 	{%f2321, %f2322, %f2323, %f2324}, [_ZZ25bodyForceThreadCoarseningP6float4S0_fiE5s_pos+1136];
	sub.f32 	%f2325, %f2321, %f8257;
	sub.f32 	%f2326, %f2322, %f8258;
	sub.f32 	%f2327, %f2323, %f8259;
	mul.f32 	%f2328, %f2326, %f2326;
	fma.rn.f32 	%f2329, %f2325, %f2325, %f2328;
	fma.rn.f32 	%f2330, %f2327, %f2327, %f2329;
	add.f32 	%f2331, %f2330, 0f3089705F;
	rsqrt.approx.f32 	%f2332, %f2331;
	mul.f32 	%f2333, %f2332, %f2332;
	mul.f32 	%f2334, %f2332, %f2333;
	mul.f32 	%f2335, %f2324, %f2334;
	fma.rn.f32 	%f2336, %f2325, %f2335, %f2304;
	fma.rn.f32 	%f2337, %f2326, %f2335, %f2305;
	fma.rn.f32 	%f2338, %f2327, %f2335, %f2306;
	sub.f32 	%f2339, %f2321, %f8261;
	sub.f32 	%f2340, %f2322, %f8262;
	sub.f32 	%f2341, %f2323, %f8263;
	mul.f32 	%f2342, %f2340, %f2340;
	fma.rn.f32 	%f2343, %f2339, %f2339, %f2342;
	fma.rn.f32 	%f2344, %f2341, %f2341, %f2343;
	add.f32 	%f2345, %f2344, 0f3089705F;
	rsqrt.approx.f32 	%f2346, %f2345;
	mul.f32 	%f2347, %f2346, %f2346;
	mul.f32 	%f2348, %f2346, %f2347;
	mul.f32 	%f2349, %f2324, %f2348;
	fma.rn.f32 	%f2350, %f2339, %f2349, %f2318;
	fma.rn.f32 	%f2351, %f2340, %f2349, %f2319;
	fma.rn.f32 	%f2352, %f2341, %f2349, %f2320;
	ld.shared.v4.f32 	{%f2353, %f2354, %f2355, %f2356}, [_ZZ25bodyForceThreadCoarseningP6float4S0_fiE5s_pos+1152];
	sub.f32 	%f2357, %f2353, %f8257;
	sub.f32 	%f2358, %f2354, %f8258;
	sub.f32 	%f2359, %f2355, %f8259;
	mul.f32 	%f2360, %f2358, %f2358;
	fma.rn.f32 	%f2361, %f2357, %f2357, %f2360;
	fma.rn.f32 	%f2362, %f2359, %f2359, %f2361;
	add.f32 	%f2363, %f2362, 0f3089705F;
	rsqrt.approx.f32 	%f2364, %f2363;
	mul.f32 	%f2365, %f2364, %f2364;
	mul.f32 	%f2366, %f2364, %f2365;
	mul.f32 	%f2367, %f2356, %f2366;
	fma.rn.f32 	%f2368, %f2357, %f2367, %f2336;
	fma.rn.f32 	%f2369, %f2358, %f2367, %f2337;
	fma.rn.f32 	%f2370, %f2359, %f2367, %f2338;
	sub.f32 	%f2371, %f2353, %f8261;
	sub.f32 	%f2372, %f2354, %f8262;
	sub.f32 	%f2373, %f2355, %f8263;
	mul.f32 	%f2374, %f2372, %f2372;
	fma.rn.f32 	%f2375, %f2371, %f2371, %f2374;
	fma.rn.f32 	%f2376, %f2373, %f2373, %f2375;
	add.f32 	%f2377, %f2376, 0f3089705F;
	rsqrt.approx.f32 	%f2378, %f2377;
	mul.f32 	%f2379, %f2378, %f2378;
	mul.f32 	%f2380, %f2378, %f2379;
	mul.f32 	%f2381, %f2356, %f2380;
	fma.rn.f32 	%f2382, %f2371, %f2381, %f2350;
	fma.rn.f32 	%f2383, %f2372, %f2381, %f2351;
	fma.rn.f32 	%f2384, %f2373, %f2381, %f2352;
	ld.shared.v4.f32 	{%f2385, %f2386, %f2387, %f2388}, [_ZZ25bodyForceThreadCoarseningP6float4S0_fiE5s_pos+1168];
	sub.f32 	%f2389, %f2385, %f8257;
	sub.f32 	%f2390, %f2386, %f8258;
	sub.f32 	%f2391, %f2387, %f8259;
	mul.f32 	%f2392, %f2390, %f2390;
	fma.rn.f32 	%f2393, %f2389, %f2389, %f2392;
	fma.rn.f32 	%f2394, %f2391, %f2391, %f2393;
	add.f32 	%f2395, %f2394, 0f3089705F;
	rsqrt.approx.f32 	%f2396, %f2395;
	mul.f32 	%f2397, %f2396, %f2396;
	mul.f32 	%f2398, %f2396, %f2397;
	mul.f32 	%f2399, %f2388, %f2398;
	fma.rn.f32 	%f2400, %f2389, %f2399, %f2368;
	fma.rn.f32 	%f2401, %f2390, %f2399, %f2369;
	fma.rn.f32 	%f2402, %f2391, %f2399, %f2370;
	sub.f32 	%f2403, %f2385, %f8261;
	sub.f32 	%f2404, %f2386, %f8262;
	sub.f32 	%f2405, %f2387, %f8263;
	mul.f32 	%f2406, %f2404, %f2404;
	fma.rn.f32 	%f2407, %f2403, %f2403, %f2406;
	fma.rn.f32 	%f2408, %f2405, %f2405, %f2407;
	add.f32 	%f2409, %f2408, 0f3089705F;
	rsqrt.approx.f32 	%f2410, %f2409;
	mul.f32 	%f2411, %f2410, %f2410;
	mul.f32 	%f2412, %f2410, %f2411;
	mul.f32 	%f2413, %f2388, %f2412;
	fma.rn.f32 	%f2414, %f2403, %f2413, %f2382;
	fma.rn.f32 	%f2415, %f2404, %f2413, %f2383;
	fma.rn.f32 	%f2416, %f2405, %f2413, %f2384;
	ld.shared.v4.f32 	{%f2417, %f2418, %f2419, %f2420}, [_ZZ25bodyForceThreadCoarseningP6float4S0_fiE5s_pos+1184];
	sub.f32 	%f2421, %f2417, %f8257;
	sub.f32 	%f2422, %f2418, %f8258;
	sub.f32 	%f2423, %f2419, %f8259;
	mul.f32 	%f2424, %f2422, %f2422;
	fma.rn.f32 	%f2425, %f2421, %f2421, %f2424;
	fma.rn.f32 	%f2426, %f2423, %f2423, %f2425;
	add.f32 	%f2427, %f2426, 0f3089705F;
	rsqrt.approx.f32 	%f2428, %f2427;
	mul.f32 	%f2429, %f2428, %f2428;
	mul.f32 	%f2430, %f2428, %f2429;
	mul.f32 	%f2431, %f2420, %f2430;
	fma.rn.f32 	%f2432, %f2421, %f2431, %f2400;
	fma.rn.f32 	%f2433, %f2422, %f2431, %f2401;
	fma.rn.f32 	%f2434, %f2423, %f2431, %f2402;
	sub.f32 	%f2435, %f2417, %f8261;
	sub.f32 	%f2436, %f2418, %f8262;
	sub.f32 	%f2437, %f2419, %f8263;
	mul.f32 	%f2438, %f2436, %f2436;
	fma.rn.f32 	%f2439, %f2435, %f2435, %f2438;
	fma.rn.f32 	%f2440, %f2437, %f2437, %f2439;
	add.f32 	%f2441, %f2440, 0f3089705F;
	rsqrt.approx.f32 	%f2442, %f2441;
	mul.f32 	%f2443, %f2442, %f2442;
	mul.f32 	%f2444, %f2442, %f2443;
	mul.f32 	%f2445, %f2420, %f2444;
	fma.rn.f32 	%f2446, %f2435, %f2445, %f2414;
	fma.rn.f32 	%f2447, %f2436, %f2445, %f2415;
	fma.rn.f32 	%f2448, %f2437, %f2445, %f2416;
	ld.shared.v4.f32 	{%f2449, %f2450, %f2451, %f2452}, [_ZZ25bodyForceThreadCoarseningP6float4S0_fiE5s_pos+1200];
	sub.f32 	%f2453, %f2449, %f8257;
	sub.f32 	%f2454, %f2450, %f8258;
	sub.f32 	%f2455, %f2451, %f8259;
	mul.f32 	%f2456, %f2454, %f2454;
	fma.rn.f32 	%f2457, %f2453, %f2453, %f2456;
	fma.rn.f32 	%f2458, %f2455, %f2455, %f2457;
	add.f32 	%f2459, %f2458, 0f3089705F;
	rsqrt.approx.f32 	%f2460, %f2459;
	mul.f32 	%f2461, %f2460, %f2460;
	mul.f32 	%f2462, %f2460, %f2461;
	mul.f32 	%f2463, %f2452, %f2462;
	fma.rn.f32 	%f2464, %f2453, %f2463, %f2432;
	fma.rn.f32 	%f2465, %f2454, %f2463, %f2433;
	fma.rn.f32 	%f2466, %f2455, %f2463, %f2434;
	sub.f32 	%f2467, %f2449, %f8261;
	sub.f32 	%f2468, %f2450, %f8262;
	sub.f32 	%f2469, %f2451, %f8263;
	mul.f32 	%f2470, %f2468, %f2468;
	fma.rn.f32 	%f2471, %f2467, %f2467, %f2470;
	fma.rn.f32 	%f2472, %f2469, %f2469, %f2471;
	add.f32 	%f2473, %f2472, 0f3089705F;
	rsqrt.approx.f32 	%f2474, %f2473;
	mul.f32 	%f2475, %f2474, %f2474;
	mul.f32 	%f2476, %f2474, %f2475;
	mul.f32 	%f2477, %f2452, %f2476;
	fma.rn.f32 	%f2478, %f2467, %f2477, %f2446;
	fma.rn.f32 	%f2479, %f2468, %f2477, %f2447;
	fma.rn.f32 	%f2480, %f2469, %f2477, %f2448;
	ld.shared.v4.f32 	{%f2481, %f2482, %f2483, %f2484}, [_ZZ25bodyForceThreadCoarseningP6float4S0_fiE5s_pos+1216];
	sub.f32 	%f2485, %f2481, %f8257;
	sub.f32 	%f2486, %f2482, %f8258;
	sub.f32 	%f2487, %f2483, %f8259;
	mul.f32 	%f2488, %f2486, %f2486;
	fma.rn.f32 	%f2489, %f2485, %f2485, %f2488;
	fma.rn.f32 	%f2490, %f2487, %f2487, %f2489;
	add.f32 	%f2491, %f2490, 0f3089705F;
	rsqrt.approx.f32 	%f2492, %f2491;
	mul.f32 	%f2493, %f2492, %f2492;
	mul.f32 	%f2494, %f2492, %f2493;
	mul.f32 	%f2495, %f2484, %f2494;
	fma.rn.f32 	%f2496, %f2485, %f2495, %f2464;
	fma.rn.f32 	%f2497, %f2486, %f2495, %f2465;
	fma.rn.f32 	%f2498, %f2487, %f2495, %f2466;
	sub.f32 	%f2499, %f2481, %f8261;
	sub.f32 	%f2500, %f2482, %f8262;
	sub.f32 	%f2501, %f2483, %f8263;
	mul.f32 	%f2502, %f2500, %f2500;
	fma.rn.f32 	%f2503, %f2499, %f2499, %f2502;
	fma.rn.f32 	%f2504, %f2501, %f2501, %f2503;
	add.f32 	%f2505, %f2504, 0f3089705F;
	rsqrt.approx.f32 	%f2506, %f2505;
	mul.f32 	%f2507, %f2506, %f2506;
	mul.f32 	%f2508, %f2506, %f2507;
	mul.f32 	%f2509, %f2484, %f2508;
	fma.rn.f32 	%f2510, %f2499, %f2509, %f2478;
	fma.rn.f32 	%f2511, %f2500, %f2509, %f2479;
	fma.rn.f32 	%f2512, %f2501, %f2509, %f2480;
	ld.shared.v4.f32 	{%f2513, %f2514, %f2515, %f2516}, [_ZZ25bodyForceThreadCoarseningP6float4S0_fiE5s_pos+1232];
	sub.f32 	%f2517, %f2513, %f8257;
	sub.f32 	%f2518, %f2514, %f8258;
	sub.f32 	%f2519, %f2515, %f8259;
	mul.f32 	%f2520, %f2518, %f2518;
	fma.rn.f32 	%f2521, %f2517, %f2517, %f2520;
	fma.rn.f32 	%f2522, %f2519, %f2519, %f2521;
	add.f32 	%f2523, %f2522, 0f3089705F;
	rsqrt.approx.f32 	%f2524, %f2523;
	mul.f32 	%f2525, %f2524, %f2524;
	mul.f32 	%f2526, %f2524, %f2525;
	mul.f32 	%f2527, %f2516, %f2526;
	fma.rn.f32 	%f2528, %f2517, %f2527, %f2496;
	fma.rn.f32 	%f2529, %f2518, %f2527, %f2497;
	fma.rn.f32 	%f2530, %f2519, %f2527, %f2498;
	sub.f32 	%f2531, %f2513, %f8261;
	sub.f32 	%f2532, %f2514, %f8262;
	sub.f32 	%f2533, %f2515, %f8263;
	mul.f32 	%f2534, %f2532, %f2532;
	fma.rn.f32 	%f2535, %f2531, %f2531, %f2534;
	fma.rn.f32 	%f2536, %f2533, %f2533, %f2535;
	add.f32 	%f2537, %f2536, 0f3089705F;
	rsqrt.approx.f32 	%f2538, %f2537;
	mul.f32 	%f2539, %f2538, %f2538;
	mul.f32 	%f2540, %f2538, %f2539;
	mul.f32 	%f2541, %f2516, %f2540;
	fma.rn.f32 	%f2542, %f2531, %f2541, %f2510;
	fma.rn.f32 	%f2543, %f2532, %f2541, %f2511;
	fma.rn.f32 	%f2544, %f2533, %f2541, %f2512;
	ld.shared.v4.f32 	{%f2545, %f2546, %f2547, %f2548}, [_ZZ25bodyForceThreadCoarseningP6float4S0_fiE5s_pos+1248];
	sub.f32 	%f2549, %f2545, %f8257;
	sub.f32 	%f2550, %f2546, %f8258;
	sub.f32 	%f2551, %f2547, %f8259;
	mul.f32 	%f2552, %f2550, %f2550;
	fma.rn.f32 	%f2553, %f2549, %f2549, %f2552;
	fma.rn.f32 	%f2554, %f2551, %f2551, %f2553;
	add.f32 	%f2555, %f2554, 0f3089705F;
	rsqrt.approx.f32 	%f2556, %f2555;
	mul.f32 	%f2557, %f2556, %f2556;
	mul.f32 	%f2558, %f2556, %f2557;
	mul.f32 	%f2559, %f2548, %f2558;
	fma.rn.f32 	%f2560, %f2549, %f2559, %f2528;
	fma.rn.f32 	%f2561, %f2550, %f2559, %f2529;
	fma.rn.f32 	%f2562, %f2551, %f2559, %f2530;
	sub.f32 	%f2563, %f2545, %f8261;
	sub.f32 	%f2564, %f2546, %f8262;
	sub.f32 	%f2565, %f2547, %f8263;
	mul.f32 	%f2566, %f2564, %f2564;
	fma.rn.f32 	%f2567, %f2563, %f2563, %f2566;
	fma.rn.f32 	%f2568, %f2565, %f2565, %f2567;
	add.f32 	%f2569, %f2568, 0f3089705F;
	rsqrt.approx.f32 	%f2570, %f2569;
	mul.f32 	%f2571, %f2570, %f2570;
	mul.f32 	%f2572, %f2570, %f2571;
	mul.f32 	%f2573, %f2548, %f2572;
	fma.rn.f32 	%f2574, %f2563, %f2573, %f2542;
	fma.rn.f32 	%f2575, %f2564, %f2573, %f2543;
	fma.rn.f32 	%f2576, %f2565, %f2573, %f2544;
	ld.shared.v4.f32 	{%f2577, %f2578, %f2579, %f2580}, [_ZZ25bodyForceThreadCoarseningP6float4S0_fiE5s_pos+1264];
	sub.f32 	%f2581, %f2577, %f8257;
	sub.f32 	%f2582, %f2578, %f8258;
	sub.f32 	%f2583, %f2579, %f8259;
	mul.f32 	%f2584, %f2582, %f2582;
	fma.rn.f32 	%f2585, %f2581, %f2581, %f2584;
	fma.rn.f32 	%f2586, %f2583, %f2583, %f2585;
	add.f32 	%f2587, %f2586, 0f3089705F;
	rsqrt.approx.f32 	%f2588, %f2587;
	mul.f32 	%f2589, %f2588, %f2588;
	mul.f32 	%f2590, %f2588, %f2589;
	mul.f32 	%f2591, %f2580, %f2590;
	fma.rn.f32 	%f2592, %f2581, %f2591, %f2560;
	fma.rn.f32 	%f2593, %f2582, %f2591, %f2561;
	fma.rn.f32 	%f2594, %f2583, %f2591, %f2562;
	sub.f32 	%f2595, %f2577, %f8261;
	sub.f32 	%f2596, %f2578, %f8262;
	sub.f32 	%f2597, %f2579, %f8263;
	mul.f32 	%f2598, %f2596, %f2596;
	fma.rn.f32 	%f2599, %f2595, %f2595, %f2598;
	fma.rn.f32 	%f2600, %f2597, %f2597, %f2599;
	add.f32 	%f2601, %f2600, 0f3089705F;
	rsqrt.approx.f32 	%f2602, %f2601;
	mul.f32 	%f2603, %f2602, %f2602;
	mul.f32 	%f2604, %f2602, %f2603;
	mul.f32 	%f2605, %f2580, %f2604;
	fma.rn.f32 	%f2606, %f2595, %f2605, %f2574;
	fma.rn.f32 	%f2607, %f2596, %f2605, %f2575;
	fma.rn.f32 	%f2608, %f2597, %f2605, %f2576;
	ld.shared.v4.f32 	{%f2609, %f2610, %f2611, %f2612}, [_ZZ25bodyForceThreadCoarseningP6float4S0_fiE5s_pos+1280];
	sub.f32 	%f2613, %f2609, %f8257;
	sub.f32 	%f2614, %f2610, %f8258;
	sub.f32 	%f2615, %f2611, %f8259;
	mul.f32 	%f2616, %f2614, %f2614;
	fma.rn.f32 	%f2617, %f2613, %f2613, %f2616;
	fma.rn.f32 	%f2618, %f2615, %f2615, %f2617;
	add.f32 	%f2619, %f2618, 0f3089705F;
	rsqrt.approx.f32 	%f2620, %f2619;
	mul.f32 	%f2621, %f2620, %f2620;
	mul.f32 	%f2622, %f2620, %f2621;
	mul.f32 	%f2623, %f2612, %f2622;
	fma.rn.f32 	%f2624, %f2613, %f2623, %f2592;
	fma.rn.f32 	%f2625, %f2614, %f2623, %f2593;
	fma.rn.f32 	%f2626, %f2615, %f2623, %f2594;
	sub.f32 	%f2627, %f2609, %f8261;
	sub.f32 	%f2628, %f2610, %f8262;
	sub.f32 	%f2629, %f2611, %f8263;
	mul.f32 	%f2630, %f2628, %f2628;
	fma.rn.f32 	%f2631, %f2627, %f2627, %f2630;
	fma.rn.f32 	%f2632, %f2629, %f2629, %f2631;
	add.f32 	%f2633, %f2632, 0f3089705F;
	rsqrt.approx.f32 	%f2634, %f2633;
	mul.f32 	%f2635, %f2634, %f2634;
	mul.f32 	%f2636, %f2634, %f2635;
	mul.f32 	%f2637, %f2612, %f2636;
	fma.rn.f32 	%f2638, %f2627, %f2637, %f2606;
	fma.rn.f32 	%f2639, %f2628, %f2637, %f2607;
	fma.rn.f32 	%f2640, %f2629, %f2637, %f2608;
	ld.shared.v4.f32 	{%f2641, %f2642, %f2643, %f2644}, [_ZZ25bodyForceThreadCoarseningP6float4S0_fiE5s_pos+1296];
	sub.f32 	%f2645, %f2641, %f8257;
	sub.f32 	%f2646, %f2642, %f8258;
	sub.f32 	%f2647, %f2643, %f8259;
	mul.f32 	%f2648, %f2646, %f2646;
	fma.rn.f32 	%f2649, %f2645, %f2645, %f2648;
	fma.rn.f32 	%f2650, %f2647, %f2647, %f2649;
	add.f32 	%f2651, %f2650, 0f3089705F;
	rsqrt.approx.f32 	%f2652, %f2651;
	mul.f32 	%f2653, %f2652, %f2652;
	mul.f32 	%f2654, %f2652, %f2653;
	mul.f32 	%f2655, %f2644, %f2654;
	fma.rn.f32 	%f2656, %f2645, %f2655, %f2624;
	fma.rn.f32 	%f2657, %f2646, %f2655, %f2625;
	fma.rn.f32 	%f2658, %f2647, %f2655, %f2626;
	sub.f32 	%f2659, %f2641, %f8261;
	sub.f32 	%f2660, %f2642, %f8262;
	sub.f32 	%f2661, %f2643, %f8263;
	mul.f32 	%f2662, %f2660, %f2660;
	fma.rn.f32 	%f2663, %f2659, %f2659, %f2662;
	fma.rn.f32 	%f2664, %f2661, %f2661, %f2663;
	add.f32 	%f2665, %f2664, 0f3089705F;
	rsqrt.approx.f32 	%f2666, %f2665;
	mul.f32 	%f2667, %f2666, %f2666;
	mul.f32 	%f2668, %f2666, %f2667;
	mul.f32 	%f2669, %f2644, %f2668;
	fma.rn.f32 	%f2670, %f2659, %f2669, %f2638;
	fma.rn.f32 	%f2671, %f2660, %f2669, %f2639;
	fma.rn.f32 	%f2672, %f2661, %f2669, %f2640;
	ld.shared.v4.f32 	{%f2673, %f2674, %f2675, %f2676}, [_ZZ25bodyForceThreadCoarseningP6float4S0_fiE5s_pos+1312];
	sub.f32 	%f2677, %f2673, %f8257;
	sub.f32 	%f2678, %f2674, %f8258;
	sub.f32 	%f2679, %f2675, %f8259;
	mul.f32 	%f2680, %f2678, %f2678;
	fma.rn.f32 	%f2681, %f2677, %f2677, %f2680;
	fma.rn.f32 	%f2682, %f2679, %f2679, %f2681;
	add.f32 	%f2683, %f2682, 0f3089705F;
	rsqrt.approx.f32 	%f2684, %f2683;
	mul.f32 	%f2685, %f2684, %f2684;
	mul.f32 	%f2686, %f2684, %f2685;
	mul.f32 	%f2687, %f2676, %f2686;
	fma.rn.f32 	%f2688, %f2677, %f2687, %f2656;
	fma.rn.f32 	%f2689, %f2678, %f2687, %f2657;
	fma.rn.f32 	%f2690, %f2679, %f2687, %f2658;
	sub.f32 	%f2691, %f2673, %f8261;
	sub.f32 	%f2692, %f2674, %f8262;
	sub.f32 	%f2693, %f2675, %f8263;
	mul.f32 	%f2694, %f2692, %f2692;
	fma.rn.f32 	%f2695, %f2691, %f2691, %f2694;
	fma.rn.f32 	%f2696, %f2693, %f2693, %f2695;
	add.f32 	%f2697, %f2696, 0f3089705F;
	rsqrt.approx.f32 	%f2698, %f2697;
	mul.f32 	%f2699, %f2698, %f2698;
	mul.f32 	%f2700, %f2698, %f2699;
	mul.f32 	%f2701, %f2676, %f2700;
	fma.rn.f32 	%f2702, %f2691, %f2701, %f2670;
	fma.rn.f32 	%f2703, %f2692, %f2701, %f2671;
	fma.rn.f32 	%f2704, %f2693, %f2701, %f2672;
	ld.shared.v4.f32 	{%f2705, %f2706, %f2707, %f2708}, [_ZZ25bodyForceThreadCoarseningP6float4S0_fiE5s_pos+1328];
	sub.f32 	%f2709, %f2705, %f8257;
	sub.f32 	%f2710, %f2706, %f8258;
	sub.f32 	%f2711, %f2707, %f8259;
	mul.f32 	%f2712, %f2710, %f2710;
	fma.rn.f32 	%f2713, %f2709, %f2709, %f2712;
	fma.rn.f32 	%f2714, %f2711, %f2711, %f2713;
	add.f32 	%f2715, %f2714, 0f3089705F;
	rsqrt.approx.f32 	%f2716, %f2715;
	mul.f32 	%f2717, %f2716, %f2716;
	mul.f32 	%f2718, %f2716, %f2717;
	mul.f32 	%f2719, %f2708, %f2718;
	fma.rn.f32 	%f2720, %f2709, %f2719, %f2688;
	fma.rn.f32 	%f2721, %f2710, %f2719, %f2689;
	fma.rn.f32 	%f2722, %f2711, %f2719, %f2690;
	sub.f32 	%f2723, %f2705, %f8261;
	sub.f32 	%f2724, %f2706, %f8262;
	sub.f32 	%f2725, %f2707, %f8263;
	mul.f32 	%f2726, %f2724, %f2724;
	fma.rn.f32 	%f2727, %f2723, %f2723, %f2726;
	fma.rn.f32 	%f2728, %f2725, %f2725, %f2727;
	add.f32 	%f2729, %f2728, 0f3089705F;
	rsqrt.approx.f32 	%f2730, %f2729;
	mul.f32 	%f2731, %f2730, %f2730;
	mul.f32 	%f2732, %f2730, %f2731;
	mul.f32 	%f2733, %f2708, %f2732;
	fma.rn.f32 	%f2734, %f2723, %f2733, %f2702;
	fma.rn.f32 	%f2735, %f2724, %f2733, %f2703;
	fma.rn.f32 	%f2736, %f2725, %f2733, %f2704;
	ld.shared.v4.f32 	{%f2737, %f2738, %f2739, %f2740}, [_ZZ25bodyForceThreadCoarseningP6float4S0_fiE5s_pos+1344];
	sub.f32 	%f2741, %f2737, %f8257;
	sub.f32 	%f2742, %f2738, %f8258;
	sub.f32 	%f2743, %f2739, %f8259;
	mul.f32 	%f2744, %f2742, %f2742;
	fma.rn.f32 	%f2745, %f2741, %f2741, %f2744;
	fma.rn.f32 	%f2746, %f2743, %f2743, %f2745;
	add.f32 	%f2747, %f2746, 0f3089705F;
	rsqrt.approx.f32 	%f2748, %f2747;
	mul.f32 	%f2749, %f2748, %f2748;
	mul.f32 	%f2750, %f2748, %f2749;
	mul.f32 	%f2751, %f2740, %f2750;
	fma.rn.f32 	%f2752, %f2741, %f2751, %f2720;
	fma.rn.f32 	%f2753, %f2742, %f2751, %f2721;
	fma.rn.f32 	%f2754, %f2743, %f2751, %f2722;
	sub.f32 	%f2755, %f2737, %f8261;
	sub.f32 	%f2756, %f2738, %f8262;
	sub.f32 	%f2757, %f2739, %f8263;
	mul.f32 	%f2758, %f2756, %f2756;
	fma.rn.f32 	%f2759, %f2755, %f2755, %f2758;
	fma.rn.f32 	%f2760, %f2757, %f2757, %f2759;
	add.f32 	%f2761, %f2760, 0f3089705F;
	rsqrt.approx.f32 	%f2762, %f2761;
	mul.f32 	%f2763, %f2762, %f2762;
	mul.f32 	%f2764, %f2762, %f2763;
	mul.f32 	%f2765, %f2740, %f2764;
	fma.rn.f32 	%f2766, %f2755, %f2765, %f2734;
	fma.rn.f32 	%f2767, %f2756, %f2765, %f2735;
	fma.rn.f32 	%f2768, %f2757, %f2765, %f2736;
	ld.shared.v4.f32 	{%f2769, %f2770, %f2771, %f2772}, [_ZZ25bodyForceThreadCoarseningP6float4S0_fiE5s_pos+1360];
	sub.f32 	%f2773, %f2769, %f8257;
	sub.f32 	%f2774, %f2770, %f8258;
	sub.f32 	%f2775, %f2771, %f8259;
	mul.f32 	%f2776, %f2774, %f2774;
	fma.rn.f32 	%f2777, %f2773, %f2773, %f2776;
	fma.rn.f32 	%f2778, %f2775, %f2775, %f2777;
	add.f32 	%f2779, %f2778, 0f3089705F;
	rsqrt.approx.f32 	%f2780, %f2779;
	mul.f32 	%f2781, %f2780, %f2780;
	mul.f32 	%f2782, %f2780, %f2781;
	mul.f32 	%f2783, %f2772, %f2782;
	fma.rn.f32 	%f2784, %f2773, %f2783, %f2752;
	fma.rn.f32 	%f2785, %f2774, %f2783, %f2753;
	fma.rn.f32 	%f2786, %f2775, %f2783, %f2754;
	sub.f32 	%f2787, %f2769, %f8261;
	sub.f32 	%f2788, %f2770, %f8262;
	sub.f32 	%f2789, %f2771, %f8263;
	mul.f32 	%f2790, %f2788, %f2788;
	fma.rn.f32 	%f2791, %f2787, %f2787, %f2790;
	fma.rn.f32 	%f2792, %f2789, %f2789, %f2791;
	add.f32 	%f2793, %f2792, 0f3089705F;
	rsqrt.approx.f32 	%f2794, %f2793;
	mul.f32 	%f2795, %f2794, %f2794;
	mul.f32 	%f2796, %f2794, %f2795;
	mul.f32 	%f2797, %f2772, %f2796;
	fma.rn.f32 	%f2798, %f2787, %f2797, %f2766;
	fma.rn.f32 	%f2799, %f2788, %f2797, %f2767;
	fma.rn.f32 	%f2800, %f2789, %f2797, %f2768;
	ld.shared.v4.f32 	{%f2801, %f2802, %f2803, %f2804}, [_ZZ25bodyForceThreadCoarseningP6float4S0_fiE5s_pos+1376];
	sub.f32 	%f2805, %f2801, %f8257;
	sub.f32 	%f2806, %f2802, %f8258;
	sub.f32 	%f2807, %f2803, %f8259;
	mul.f32 	%f2808, %f2806, %f2806;
	fma.rn.f32 	%f2809, %f2805, %f2805, %f2808;
	fma.rn.f32 	%f2810, %f2807, %f2807, %f2809;
	add.f32 	%f2811, %f2810, 0f3089705F;
	rsqrt.approx.f32 	%f2812, %f2811;
	mul.f32 	%f2813, %f2812, %f2812;
	mul.f32 	%f2814, %f2812, %f2813;
	mul.f32 	%f2815, %f2804, %f2814;
	fma.rn.f32 	%f2816, %f2805, %f2815, %f2784;
	fma.rn.f32 	%f2817, %f2806, %f2815, %f2785;
	fma.rn.f32 	%f2818, %f2807, %f2815, %f2786;
	sub.f32 	%f2819, %f2801, %f8261;
	sub.f32 	%f2820, %f2802, %f8262;
	sub.f32 	%f2821, %f2803, %f8263;
	mul.f32 	%f2822, %f2820, %f2820;
	fma.rn.f32 	%f2823, %f2819, %f2819, %f2822;
	fma.rn.f32 	%f2824, %f2821, %f2821, %f2823;
	add.f32 	%f2825, %f2824, 0f3089705F;
	rsqrt.approx.f32 	%f2826, %f2825;
	mul.f32 	%f2827, %f2826, %f2826;
	mul.f32 	%f2828, %f2826, %f2827;
	mul.f32 	%f2829, %f2804, %f2828;
	fma.rn.f32 	%f2830, %f2819, %f2829, %f2798;
	fma.rn.f32 	%f2831, %f2820, %f2829, %f2799;
	fma.rn.f32 	%f2832, %f2821, %f2829, %f2800;
	ld.shared.v4.f32 	{%f2833, %f2834, %f2835, %f2836}, [_ZZ25bodyForceThreadCoarseningP6float4S0_fiE5s_pos+1392];
	sub.f32 	%f2837, %f2833, %f8257;
	sub.f32 	%f2838, %f2834, %f8258;
	sub.f32 	%f2839, %f2835, %f8259;
	mul.f32 	%f2840, %f2838, %f2838;
	fma.rn.f32 	%f2841, %f2837, %f2837, %f2840;
	fma.rn.f32 	%f2842, %f2839, %f2839, %f2841;
	add.f32 	%f2843, %f2842, 0f3089705F;
	rsqrt.approx.f32 	%f2844, %f2843;
	mul.f32 	%f2845, %f2844, %f2844;
	mul.f32 	%f2846, %f2844, %f2845;
	mul.f32 	%f2847, %f2836, %f2846;
	fma.rn.f32 	%f2848, %f2837, %f2847, %f2816;
	fma.rn.f32 	%f2849, %f2838, %f2847, %f2817;
	fma.rn.f32 	%f2850, %f2839, %f2847, %f2818;
	sub.f32 	%f2851, %f2833, %f8261;
	sub.f32 	%f2852, %f2834, %f8262;
	sub.f32 	%f2853, %f2835, %f8263;
	mul.f32 	%f2854, %f2852, %f2852;
	fma.rn.f32 	%f2855, %f2851, %f2851, %f2854;
	fma.rn.f32 	%f2856, %f2853, %f2853, %f2855;
	add.f32 	%f2857, %f2856, 0f3089705F;
	rsqrt.approx.f32 	%f2858, %f2857;
	mul.f32 	%f2859, %f2858, %f2858;
	mul.f32 	%f2860, %f2858, %f2859;
	mul.f32 	%f2861, %f2836, %f2860;
	fma.rn.f32 	%f2862, %f2851, %f2861, %f2830;
	fma.rn.f32 	%f2863, %f2852, %f2861, %f2831;
	fma.rn.f32 	%f2864, %f2853, %f2861, %f2832;
	ld.shared.v4.f32 	{%f2865, %f2866, %f2867, %f2868}, [_ZZ25bodyForceThreadCoarseningP6float4S0_fiE5s_pos+1408];
	sub.f32 	%f2869, %f2865, %f8257;
	sub.f32 	%f2870, %f2866, %f8258;
	sub.f32 	%f2871, %f2867, %f8259;
	mul.f32 	%f2872, %f2870, %f2870;
	fma.rn.f32 	%f2873, %f2869, %f2869, %f2872;
	fma.rn.f32 	%f2874, %f2871, %f2871, %f2873;
	add.f32 	%f2875, %f2874, 0f3089705F;
	rsqrt.approx.f32 	%f2876, %f2875;
	mul.f32 	%f2877, %f2876, %f2876;
	mul.f32 	%f2878, %f2876, %f2877;
	mul.f32 	%f2879, %f2868, %f2878;
	fma.rn.f32 	%f2880, %f2869, %f2879, %f2848;
	fma.rn.f32 	%f2881, %f2870, %f2879, %f2849;
	fma.rn.f32 	%f2882, %f2871, %f2879, %f2850;
	sub.f32 	%f2883, %f2865, %f8261;
	sub.f32 	%f2884, %f2866, %f8262;
	sub.f32 	%f2885, %f2867, %f8263;
	mul.f32 	%f2886, %f2884, %f2884;
	fma.rn.f32 	%f2887, %f2883, %f2883, %f2886;
	fma.rn.f32 	%f2888, %f2885, %f2885, %f2887;
	add.f32 	%f2889, %f2888, 0f3089705F;
	rsqrt.approx.f32 	%f2890, %f2889;
	mul.f32 	%f2891, %f2890, %f2890;
	mul.f32 	%f2892, %f2890, %f2891;
	mul.f32 	%f2893, %f2868, %f2892;
	fma.rn.f32 	%f2894, %f2883, %f2893, %f2862;
	fma.rn.f32 	%f2895, %f2884, %f2893, %f2863;
	fma.rn.f32 	%f2896, %f2885, %f2893, %f2864;
	ld.shared.v4.f32 	{%f2897, %f2898, %f2899, %f2900}, [_ZZ25bodyForceThreadCoarseningP6float4S0_fiE5s_pos+1424];
	sub.f32 	%f2901, %f2897, %f8257;
	sub.f32 	%f2902, %f2898, %f8258;
	sub.f32 	%f2903, %f2899, %f8259;
	mul.f32 	%f2904, %f2902, %f2902;
	fma.rn.f32 	%f2905, %f2901, %f2901, %f2904;
	fma.rn.f32 	%f2906, %f2903, %f2903, %f2905;
	add.f32 	%f2907, %f2906, 0f3089705F;
	rsqrt.approx.f32 	%f2908, %f2907;
	mul.f32 	%f2909, %f2908, %f2908;
	mul.f32 	%f2910, %f2908, %f2909;
	mul.f32 	%f2911, %f2900, %f2910;
	fma.rn.f32 	%f2912, %f2901, %f2911, %f2880;
	fma.rn.f32 	%f2913, %f2902, %f2911, %f2881;
	fma.rn.f32 	%f2914, %f2903, %f2911, %f2882;
	sub.f32 	%f2915, %f2897, %f8261;
	sub.f32 	%f2916, %f2898, %f8262;
	sub.f32 	%f2917, %f2899, %f8263;
	mul.f32 	%f2918, %f2916, %f2916;
	fma.rn.f32 	%f2919, %f2915, %f2915, %f2918;
	fma.rn.f32 	%f2920, %f2917, %f2917, %f2919;
	add.f32 	%f2921, %f2920, 0f3089705F;
	rsqrt.approx.f32 	%f2922, %f2921;
	mul.f32 	%f2923, %f2922, %f2922;
	mul.f32 	%f2924, %f2922, %f2923;
	mul.f32 	%f2925, %f2900, %f2924;
	fma.rn.f32 	%f2926, %f2915, %f2925, %f2894;
	fma.rn.f32 	%f2927, %f2916, %f2925, %f2895;
	fma.rn.f32 	%f2928, %f2917, %f2925, %f2896;
	ld.shared.v4.f32 	{%f2929, %f2930, %f2931, %f2932}, [_ZZ25bodyForceThreadCoarseningP6float4S0_fiE5s_pos+1440];
	sub.f32 	%f2933, %f2929, %f8257;
	sub.f32 	%f2934, %f2930, %f8258;
	sub.f32 	%f2935, %f2931, %f8259;
	mul.f32 	%f2936, %f2934, %f2934;
	fma.rn.f32 	%f2937, %f2933, %f2933, %f2936;
	fma.rn.f32 	%f2938, %f2935, %f2935, %f2937;
	add.f32 	%f2939, %f2938, 0f3089705F;
	rsqrt.approx.f32 	%f2940, %f2939;
	mul.f32 	%f2941, %f2940, %f2940;
	mul.f32 	%f2942, %f2940, %f2941;
	mul.f32 	%f2943, %f2932, %f2942;
	fma.rn.f32 	%f2944, %f2933, %f2943, %f2912;
	fma.rn.f32 	%f2945, %f2934, %f2943, %f2913;
	fma.rn.f32 	%f2946, %f2935, %f2943, %f2914;
	sub.f32 	%f2947, %f2929, %f8261;
	sub.f32 	%f2948, %f2930, %f8262;
	sub.f32 	%f2949, %f2931, %f8263;
	mul.f32 	%f2950, %f2948, %f2948;
	fma.rn.f32 	%f2951, %f2947, %f2947, %f2950;
	fma.rn.f32 	%f2952, %f2949, %f2949, %f2951;
	add.f32 	%f2953, %f2952, 0f3089705F;
	rsqrt.approx.f32 	%f2954, %f2953;
	mul.f32 	%f2955, %f2954, %f2954;
	mul.f32 	%f2956, %f2954, %f2955;
	mul.f32 	%f2957, %f2932, %f2956;
	fma.rn.f32 	%f2958, %f2947, %f2957, %f2926;
	fma.rn.f32 	%f2959, %f2948, %f2957, %f2927;
	fma.rn.f32 	%f2960, %f2949, %f2957, %f2928;
	ld.shared.v4.f32 	{%f2961, %f2962, %f2963, %f2964}, [_ZZ25bodyForceThreadCoarseningP6float4S0_fiE5s_pos+1456];
	sub.f32 	%f2965, %f2961, %f8257;
	sub.f32 	%f2966, %f2962, %f8258;
	sub.f32 	%f2967, %f2963, %f8259;
	mul.f32 	%f2968, %f2966, %f2966;
	fma.rn.f32 	%f2969, %f2965, %f2965, %f2968;
	fma.rn.f32 	%f2970, %f2967, %f2967, %f2969;
	add.f32 	%f2971, %f2970, 0f3089705F;
	rsqrt.approx.f32 	%f2972, %f2971;
	mul.f32 	%f2973, %f2972, %f2972;
	mul.f32 	%f2974, %f2972, %f2973;
	mul.f32 	%f2975, %f2964, %f2974;
	fma.rn.f32 	%f2976, %f2965, %f2975, %f2944;
	fma.rn.f32 	%f2977, %f2966, %f2975, %f2945;
	fma.rn.f32 	%f2978, %f2967, %f2975, %f2946;
	sub.f32 	%f2979, %f2961, %f8261;
	sub.f32 	%f2980, %f2962, %f8262;
	sub.f32 	%f2981, %f2963, %f8263;
	mul.f32 	%f2982, %f2980, %f2980;
	fma.rn.f32 	%f2983, %f2979, %f2979, %f2982;
	fma.rn.f32 	%f2984, %f2981, %f2981, %f2983;
	add.f32 	%f2985, %f2984, 0f3089705F;
	rsqrt.approx.f32 	%f2986, %f2985;
	mul.f32 	%f2987, %f2986, %f2986;
	mul.f32 	%f2988, %f2986, %f2987;
	mul.f32 	%f2989, %f2964, %f2988;
	fma.rn.f32 	%f2990, %f2979, %f2989, %f2958;
	fma.rn.f32 	%f2991, %f2980, %f2989, %f2959;
	fma.rn.f32 	%f2992, %f2981, %f2989, %f2960;
	ld.shared.v4.f32 	{%f2993, %f2994, %f2995, %f2996}, [_ZZ25bodyForceThreadCoarseningP6float4S0_fiE5s_pos+1472];
	sub.f32 	%f2997, %f2993, %f8257;
	sub.f32 	%f2998, %f2994, %f8258;
	sub.f32 	%f2999, %f2995, %f8259;
	mul.f32 	%f3000, %f2998, %f2998;
	fma.rn.f32 	%f3001, %f2997, %f2997, %f3000;
	fma.rn.f32 	%f3002, %f2999, %f2999, %f3001;
	add.f32 	%f3003, %f3002, 0f3089705F;
	rsqrt.approx.f32 	%f3004, %f3003;
	mul.f32 	%f3005, %f3004, %f3004;
	mul.f32 	%f3006, %f3004, %f3005;
	mul.f32 	%f3007, %f2996, %f3006;
	fma.rn.f32 	%f3008, %f2997, %f3007, %f2976;
	fma.rn.f32 	%f3009, %f2998, %f3007, %f2977;
	fma.rn.f32 	%f3010, %f2999, %f3007, %f2978;
	sub.f32 	%f3011, %f2993, %f8261;
	sub.f32 	%f3012, %f2994, %f8262;
	sub.f32 	%f3013, %f2995, %f8263;
	mul.f32 	%f3014, %f3012, %f3012;
	fma.rn.f32 	%f3015, %f3011, %f3011, %f3014;
	fma.rn.f32 	%f3016, %f3013, %f3013, %f3015;
	add.f32 	%f3017, %f3016, 0f3089705F;
	rsqrt.approx.f32 	%f3018, %f3017;
	mul.f32 	%f3019, %f3018, %f3018;
	mul.f32 	%f3020, %f3018, %f3019;
	mul.f32 	%f3021, %f2996, %f3020;
	fma.rn.f32 	%f3022, %f3011, %f3021, %f2990;
	fma.rn.f32 	%f3023, %f3012, %f3021, %f2991;
	fma.rn.f32 	%f3024, %f3013, %f3021, %f2992;
	ld.shared.v4.f32 	{%f3025, %f3026, %f3027, %f3028}, [_ZZ25bodyForceThreadCoarseningP6float4S0_fiE5s_pos+1488];
	sub.f32 	%f3029, %f3025, %f8257;
	sub.f32 	%f3030, %f3026, %f8258;
	sub.f32 	%f3031, %f3027, %f8259;
	mul.f32 	%f3032, %f3030, %f3030;
	fma.rn.f32 	%f3033, %f3029, %f3029, %f3032;
	fma.rn.f32 	%f3034, %f3031, %f3031, %f3033;
	add.f32 	%f3035, %f3034, 0f3089705F;
	rsqrt.approx.f32 	%f3036, %f3035;
	mul.f32 	%f3037, %f3036, %f3036;
	mul.f32 	%f3038, %f3036, %f3037;
	mul.f32 	%f3039, %f3028, %f3038;
	fma.rn.f32 	%f3040, %f3029, %f3039, %f3008;
	fma.rn.f32 	%f3041, %f3030, %f3039, %f3009;
	fma.rn.f32 	%f3042, %f3031, %f3039, %f3010;
	sub.f32 	%f3043, %f3025, %f8261;
	sub.f32 	%f3044, %f3026, %f8262;
	sub.f32 	%f3045, %f3027, %f8263;
	mul.f32 	%f3046, %f3044, %f3044;
	fma.rn.f32 	%f3047, %f3043, %f3043, %f3046;
	fma.rn.f32 	%f3048, %f3045, %f3045, %f3047;
	add.f32 	%f3049, %f3048, 0f3089705F;
	rsqrt.approx.f32 	%f3050, %f3049;
	mul.f32 	%f3051, %f3050, %f3050;
	mul.f32 	%f3052, %f3050, %f3051;
	mul.f32 	%f3053, %f3028, %f3052;
	fma.rn.f32 	%f3054, %f3043, %f3053, %f3022;
	fma.rn.f32 	%f3055, %f3044, %f3053, %f3023;
	fma.rn.f32 	%f3056, %f3045, %f3053, %f3024;
	ld.shared.v4.f32 	{%f3057, %f3058, %f3059, %f3060}, [_ZZ25bodyForceThreadCoarseningP6float4S0_fiE5s_pos+1504];
	sub.f32 	%f3061, %f3057, %f8257;
	sub.f32 	%f3062, %f3058, %f8258;
	sub.f32 	%f3063, %f3059, %f8259;
	mul.f32 	%f3064, %f3062, %f3062;
	fma.rn.f32 	%f3065, %f3061, %f3061, %f3064;
	fma.rn.f32 	%f3066, %f3063, %f3063, %f3065;
	add.f32 	%f3067, %f3066, 0f3089705F;
	rsqrt.approx.f32 	%f3068, %f3067;
	mul.f32 	%f3069, %f3068, %f3068;
	mul.f32 	%f3070, %f3068, %f3069;
	mul.f32 	%f3071, %f3060, %f3070;
	fma.rn.f32 	%f3072, %f3061, %f3071, %f3040;
	fma.rn.f32 	%f3073, %f3062, %f3071, %f3041;
	fma.rn.f32 	%f3074, %f3063, %f3071, %f3042;
	sub.f32 	%f3075, %f3057, %f8261;
	sub.f32 	%f3076, %f3058, %f8262;
	sub.f32 	%f3077, %f3059, %f8263;
	mul.f32 	%f3078, %f3076, %f3076;
	fma.rn.f32 	%f3079, %f3075, %f3075, %f3078;
	fma.rn.f32 	%f3080, %f3077, %f3077, %f3079;
	add.f32 	%f3081, %f3080, 0f3089705F;
	rsqrt.approx.f32 	%f3082, %f3081;
	mul.f32 	%f3083, %f3082, %f3082;
	mul.f32 	%f3084, %f3082, %f3083;
	mul.f32 	%f3085, %f3060, %f3084;
	fma.rn.f32 	%f3086, %f3075, %f3085, %f3054;
	fma.rn.f32 	%f3087, %f3076, %f3085, %f3055;
	fma.rn.f32 	%f3088, %f3077, %f3085, %f3056;
	ld.shared.v4.f32 	{%f3089, %f3090, %f3091, %f3092}, [_ZZ25bodyForceThreadCoarseningP6float4S0_fiE5s_pos+1520];
	sub.f32 	%f3093, %f3089, %f8257;
	sub.f32 	%f3094, %f3090, %f8258;
	sub.f32 	%f3095, %f3091, %f8259;
	mul.f32 	%f3096, %f3094, %f3094;
	fma.rn.f32 	%f3097, %f3093, %f3093, %f3096;
	fma.rn.f32 	%f3098, %f3095, %f3095, %f3097;
	add.f32 	%f3099, %f3098, 0f3089705F;
	rsqrt.approx.f32 	%f3100, %f3099;
	mul.f32 	%f3101, %f3100, %f3100;
	mul.f32 	%f3102, %f3100, %f3101;
	mul.f32 	%f3103, %f3092, %f3102;
	fma.rn.f32 	%f3104, %f3093, %f3103, %f3072;
	fma.rn.f32 	%f3105, %f3094, %f3103, %f3073;
	fma.rn.f32 	%f3106, %f3095, %f3103, %f3074;
	sub.f32 	%f3107, %f3089, %f8261;
	sub.f32 	%f3108, %f3090, %f8262;
	sub.f32 	%f3109, %f3091, %f8263;
	mul.f32 	%f3110, %f3108, %f3108;
	fma.rn.f32 	%f3111, %f3107, %f3107, %f3110;
	fma.rn.f32 	%f3112, %f3109, %f3109, %f3111;
	add.f32 	%f3113, %f3112, 0f3089705F;
	rsqrt.approx.f32 	%f3114, %f3113;
	mul.f32 	%f3115, %f3114, %f3114;
	mul.f32 	%f3116, %f3114, %f3115;
	mul.f32 	%f3117, %f3092, %f3116;
	fma.rn.f32 	%f3118, %f3107, %f3117, %f3086;
	fma.rn.f32 	%f3119, %f3108, %f3117, %f3087;
	fma.rn.f32 	%f3120, %f3109, %f3117, %f3088;
	ld.shared.v4.f32 	{%f3121, %f3122, %f3123, %f3124}, [_ZZ25bodyForceThreadCoarseningP6float4S0_fiE5s_pos+1536];
	sub.f32 	%f3125, %f3121, %f8257;
	sub.f32 	%f3126, %f3122, %f8258;
	sub.f32 	%f3127, %f3123, %f8259;
	mul.f32 	%f3128, %f3126, %f3126;
	fma.rn.f32 	%f3129, %f3125, %f3125, %f3128;
	fma.rn.f32 	%f3130, %f3127, %f3127, %f3129;
	add.f32 	%f3131, %f3130, 0f3089705F;
	rsqrt.approx.f32 	%f3132, %f3131;
	mul.f32 	%f3133, %f3132, %f3132;
	mul.f32 	%f3134, %f3132, %f3133;
	mul.f32 	%f3135, %f3124, %f3134;
	fma.rn.f32 	%f3136, %f3125, %f3135, %f3104;
	fma.rn.f32 	%f3137, %f3126, %f3135, %f3105;
	fma.rn.f32 	%f3138, %f3127, %f3135, %f3106;
	sub.f32 	%f3139, %f3121, %f8261;
	sub.f32 	%f3140, %f3122, %f8262;
	sub.f32 	%f3141, %f3123, %f8263;
	mul.f32 	%f3142, %f3140, %f3140;
	fma.rn.f32 	%f3143, %f3139, %f3139, %f3142;
	fma.rn.f32 	%f3144, %f3141, %f3141, %f3143;
	add.f32 	%f3145, %f3144, 0f3089705F;
	rsqrt.approx.f32 	%f3146, %f3145;
	mul.f32 	%f3147, %f3146, %f3146;
	mul.f32 	%f3148, %f3146, %f3147;
	mul.f32 	%f3149, %f3124, %f3148;
	fma.rn.f32 	%f3150, %f3139, %f3149, %f3118;
	fma.rn.f32 	%f3151, %f3140, %f3149, %f3119;
	fma.rn.f32 	%f3152, %f3141, %f3149, %f3120;
	ld.shared.v4.f32 	{%f3153, %f3154, %f3155, %f3156}, [_ZZ25bodyForceThreadCoarseningP6float4S0_fiE5s_pos+1552];
	sub.f32 	%f3157, %f3153, %f8257;
	sub.f32 	%f3158, %f3154, %f8258;
	sub.f32 	%f3159, %f3155, %f8259;
	mul.f32 	%f3160, %f3158, %f3158;
	fma.rn.f32 	%f3161, %f3157, %f3157, %f3160;
	fma.rn.f32 	%f3162, %f3159, %f3159, %f3161;
	add.f32 	%f3163, %f3162, 0f3089705F;
	rsqrt.approx.f32 	%f3164, %f3163;
	mul.f32 	%f3165, %f3164, %f3164;
	mul.f32 	%f3166, %f3164, %f3165;
	mul.f32 	%f3167, %f3156, %f3166;
	fma.rn.f32 	%f3168, %f3157, %f3167, %f3136;
	fma.rn.f32 	%f3169, %f3158, %f3167, %f3137;
	fma.rn.f32 	%f3170, %f3159, %f3167, %f3138;
	sub.f32 	%f3171, %f3153, %f8261;
	sub.f32 	%f3172, %f3154, %f8262;
	sub.f32 	%f3173, %f3155, %f8263;
	mul.f32 	%f3174, %f3172, %f3172;
	fma.rn.f32 	%f3175, %f3171, %f3171, %f3174;
	fma.rn.f32 	%f3176, %f3173, %f3173, %f3175;
	add.f32 	%f3177, %f3176, 0f3089705F;
	rsqrt.approx.f32 	%f3178, %f3177;
	mul.f32 	%f3179, %f3178, %f3178;
	mul.f32 	%f3180, %f3178, %f3179;
	mul.f32 	%f3181, %f3156, %f3180;
	fma.rn.f32 	%f3182, %f3171, %f3181, %f3150;
	fma.rn.f32 	%f3183, %f3172, %f3181, %f3151;
	fma.rn.f32 	%f3184, %f3173, %f3181, %f3152;
	ld.shared.v4.f32 	{%f3185, %f3186, %f3187, %f3188}, [_ZZ25bodyForceThreadCoarseningP6float4S0_fiE5s_pos+1568];
	sub.f32 	%f3189, %f3185, %f8257;
	sub.f32 	%f3190, %f3186, %f8258;
	sub.f32 	%f3191, %f3187, %f8259;
	mul.f32 	%f3192, %f3190, %f3190;
	fma.rn.f32 	%f3193, %f3189, %f3189, %f3192;
	fma.rn.f32 	%f3194, %f3191, %f3191, %f3193;
	add.f32 	%f3195, %f3194, 0f3089705F;
	rsqrt.approx.f32 	%f3196, %f3195;
	mul.f32 	%f3197, %f3196, %f3196;
	mul.f32 	%f3198, %f3196, %f3197;
	mul.f32 	%f3199, %f3188, %f3198;
	fma.rn.f32 	%f3200, %f3189, %f3199, %f3168;
	fma.rn.f32 	%f3201, %f3190, %f3199, %f3169;
	fma.rn.f32 	%f3202, %f3191, %f3199, %f3170;
	sub.f32 	%f3203, %f3185, %f8261;
	sub.f32 	%f3204, %f3186, %f8262;
	sub.f32 	%f3205, %f3187, %f8263;
	mul.f32 	%f3206, %f3204, %f3204;
	fma.rn.f32 	%f3207, %f3203, %f3203, %f3206;
	fma.rn.f32 	%f3208, %f3205, %f3205, %f3207;
	add.f32 	%f3209, %f3208, 0f3089705F;
	rsqrt.approx.f32 	%f3210, %f3209;
	mul.f32 	%f3211, %f3210, %f3210;
	mul.f32 	%f3212, %f3210, %f3211;
	mul.f32 	%f3213, %f3188, %f3212;
	fma.rn.f32 	%f3214, %f3203, %f3213, %f3182;
	fma.rn.f32 	%f3215, %f3204, %f3213, %f3183;
	fma.rn.f32 	%f3216, %f3205, %f3213, %f3184;
	ld.shared.v4.f32 	{%f3217, %f3218, %f3219, %f3220}, [_ZZ25bodyForceThreadCoarseningP6float4S0_fiE5s_pos+1584];
	sub.f32 	%f3221, %f3217, %f8257;
	sub.f32 	%f3222, %f3218, %f8258;
	sub.f32 	%f3223, %f3219, %f8259;
	mul.f32 	%f3224, %f3222, %f3222;
	fma.rn.f32 	%f3225, %f3221, %f3221, %f3224;
	fma.rn.f32 	%f3226, %f3223, %f3223, %f3225;
	add.f32 	%f3227, %f3226, 0f3089705F;
	rsqrt.approx.f32 	%f3228, %f3227;
	mul.f32 	%f3229, %f3228, %f3228;
	mul.f32 	%f3230, %f3228, %f3229;
	mul.f32 	%f3231, %f3220, %f3230;
	fma.rn.f32 	%f3232, %f3221, %f3231, %f3200;
	fma.rn.f32 	%f3233, %f3222, %f3231, %f3201;
	fma.rn.f32 	%f3234, %f3223, %f3231, %f3202;
	sub.f32 	%f3235, %f3217, %f8261;
	sub.f32 	%f3236, %f3218, %f8262;
	sub.f32 	%f3237, %f3219, %f8263;
	mul.f32 	%f3238, %f3236, %f3236;
	fma.rn.f32 	%f3239, %f3235, %f3235, %f3238;
	fma.rn.f32 	%f3240, %f3237, %f3237, %f3239;
	add.f32 	%f3241, %f3240, 0f3089705F;
	rsqrt.approx.f32 	%f3242, %f3241;
	mul.f32 	%f3243, %f3242, %f3242;
	mul.f32 	%f3244, %f3242, %f3243;
	mul.f32 	%f3245, %f3220, %f3244;
	fma.rn.f32 	%f3246, %f3235, %f3245, %f3214;
	fma.rn.f32 	%f3247, %f3236, %f3245, %f3215;
	fma.rn.f32 	%f3248, %f3237, %f3245, %f3216;
	ld.shared.v4.f32 	{%f3249, %f3250, %f3251, %f3252}, [_ZZ25bodyForceThreadCoarseningP6float4S0_fiE5s_pos+1600];
	sub.f32 	%f3253, %f3249, %f8257;
	sub.f32 	%f3254, %f3250, %f8258;
	sub.f32 	%f3255, %f3251, %f8259;
	mul.f32 	%f3256, %f3254, %f3254;
	fma.rn.f32 	%f3257, %f3253, %f3253, %f3256;
	fma.rn.f32 	%f3258, %f3255, %f3255, %f3257;
	add.f32 	%f3259, %f3258, 0f3089705F;
	rsqrt.approx.f32 	%f3260, %f3259;
	mul.f32 	%f3261, %f3260, %f3260;
	mul.f32 	%f3262, %f3260, %f3261;
	mul.f32 	%f3263, %f3252, %f3262;
	fma.rn.f32 	%f3264, %f3253, %f3263, %f3232;
	fma.rn.f32 	%f3265, %f3254, %f3263, %f3233;
	fma.rn.f32 	%f3266, %f3255, %f3263, %f3234;
	sub.f32 	%f3267, %f3249, %f8261;
	sub.f32 	%f3268, %f3250, %f8262;
	sub.f32 	%f3269, %f3251, %f8263;
	mul.f32 	%f3270, %f3268, %f3268;
	fma.rn.f32 	%f3271, %f3267, %f3267, %f3270;
	fma.rn.f32 	%f3272, %f3269, %f3269, %f3271;
	add.f32 	%f3273, %f3272, 0f3089705F;
	rsqrt.approx.f32 	%f3274, %f3273;
	mul.f32 	%f3275, %f3274, %f3274;
	mul.f32 	%f3276, %f3274, %f3275;
	mul.f32 	%f3277, %f3252, %f3276;
	fma.rn.f32 	%f3278, %f3267, %f3277, %f3246;
	fma.rn.f32 	%f3279, %f3268, %f3277, %f3247;
	fma.rn.f32 	%f3280, %f3269, %f3277, %f3248;
	ld.shared.v4.f32 	{%f3281, %f3282, %f3283, %f3284}, [_ZZ25bodyForceThreadCoarseningP6float4S0_fiE5s_pos+1616];
	sub.f32 	%f3285, %f3281, %f8257;
	sub.f32 	%f3286, %f3282, %f8258;
	sub.f32 	%f3287, %f3283, %f8259;
	mul.f32 	%f3288, %f3286, %f3286;
	fma.rn.f32 	%f3289, %f3285, %f3285, %f3288;
	fma.rn.f32 	%f3290, %f3287, %f3287, %f3289;
	add.f32 	%f3291, %f3290, 0f3089705F;
	rsqrt.approx.f32 	%f3292, %f3291;
	mul.f32 	%f3293, %f3292, %f3292;
	mul.f32 	%f3294, %f3292, %f3293;
	mul.f32 	%f3295, %f3284, %f3294;
	fma.rn.f32 	%f3296, %f3285, %f3295, %f3264;
	fma.rn.f32 	%f3297, %f3286, %f3295, %f3265;
	fma.rn.f32 	%f3298, %f3287, %f3295, %f3266;
	sub.f32 	%f3299, %f3281, %f8261;
	sub.f32 	%f3300, %f3282, %f8262;
	sub.f32 	%f3301, %f3283, %f8263;
	mul.f32 	%f3302, %f3300, %f3300;
	fma.rn.f32 	%f3303, %f3299, %f3299, %f3302;
	fma.rn.f32 	%f3304, %f3301, %f3301, %f3303;
	add.f32 	%f3305, %f3304, 0f3089705F;
	rsqrt.approx.f32 	%f3306, %f3305;
	mul.f32 	%f3307, %f3306, %f3306;
	mul.f32 	%f3308, %f3306, %f3307;
	mul.f32 	%f3309, %f3284, %f3308;
	fma.rn.f32 	%f3310, %f3299, %f3309, %f3278;
	fma.rn.f32 	%f3311, %f3300, %f3309, %f3279;
	fma.rn.f32 	%f3312, %f3301, %f3309, %f3280;
	ld.shared.v4.f32 	{%f3313, %f3314, %f3315, %f3316}, [_ZZ25bodyForceThreadCoarseningP6float4S0_fiE5s_pos+1632];
	sub.f32 	%f3317, %f3313, %f8257;
	sub.f32 	%f3318, %f3314, %f8258;
	sub.f32 	%f3319, %f3315, %f8259;
	mul.f32 	%f3320, %f3318, %f3318;
	fma.rn.f32 	%f3321, %f3317, %f3317, %f3320;
	fma.rn.f32 	%f3322, %f3319, %f3319, %f3321;
	add.f32 	%f3323, %f3322, 0f3089705F;
	rsqrt.approx.f32 	%f3324, %f3323;
	mul.f32 	%f3325, %f3324, %f3324;
	mul.f32 	%f3326, %f3324, %f3325;
	mul.f32 	%f3327, %f3316, %f3326;
	fma.rn.f32 	%f3328, %f3317, %f3327, %f3296;
	fma.rn.f32 	%f3329, %f3318, %f3327, %f3297;
	fma.rn.f32 	%f3330, %f3319, %f3327, %f3298;
	sub.f32 	%f3331, %f3313, %f8261;
	sub.f32 	%f3332, %f3314, %f8262;
	sub.f32 	%f3333, %f3315, %f8263;
	mul.f32 	%f3334, %f3332, %f3332;
	fma.rn.f32 	%f3335, %f3331, %f3331, %f3334;
	fma.rn.f32 	%f3336, %f3333, %f3333, %f3335;
	add.f32 	%f3337, %f3336, 0f3089705F;
	rsqrt.approx.f32 	%f3338, %f3337;
	mul.f32 	%f3339, %f3338, %f3338;
	mul.f32 	%f3340, %f3338, %f3339;
	mul.f32 	%f3341, %f3316, %f3340;
	fma.rn.f32 	%f3342, %f3331, %f3341, %f3310;
	fma.rn.f32 	%f3343, %f3332, %f3341, %f3311;
	fma.rn.f32 	%f3344, %f3333, %f3341, %f3312;
	ld.shared.v4.f32 	{%f3345, %f3346, %f3347, %f3348}, [_ZZ25bodyForceThreadCoarseningP6float4S0_fiE5s_pos+1648];
	sub.f32 	%f3349, %f3345, %f8257;
	sub.f32 	%f3350, %f3346, %f8258;
	sub.f32 	%f3351, %f3347, %f8259;
	mul.f32 	%f3352, %f3350, %f3350;
	fma.rn.f32 	%f3353, %f3349, %f3349, %f3352;
	fma.rn.f32 	%f3354, %f3351, %f3351, %f3353;
	add.f32 	%f3355, %f3354, 0f3089705F;
	rsqrt.approx.f32 	%f3356, %f3355;
	mul.f32 	%f3357, %f3356, %f3356;
	mul.f32 	%f3358, %f3356, %f3357;
	mul.f32 	%f3359, %f3348, %f3358;
	fma.rn.f32 	%f3360, %f3349, %f3359, %f3328;
	fma.rn.f32 	%f3361, %f3350, %f3359, %f3329;
	fma.rn.f32 	%f3362, %f3351, %f3359, %f3330;
	sub.f32 	%f3363, %f3345, %f8261;
	sub.f32 	%f3364, %f3346, %f8262;
	sub.f32 	%f3365, %f3347, %f8263;
	mul.f32 	%f3366, %f3364, %f3364;
	fma.rn.f32 	%f3367, %f3363, %f3363, %f3366;
	fma.rn.f32 	%f3368, %f3365, %f3365, %f3367;
	add.f32 	%f3369, %f3368, 0f3089705F;
	rsqrt.approx.f32 	%f3370, %f3369;
	mul.f32 	%f3371, %f3370, %f3370;
	mul.f32 	%f3372, %f3370, %f3371;
	mul.f32 	%f3373, %f3348, %f3372;
	fma.rn.f32 	%f3374, %f3363, %f3373, %f3342;
	fma.rn.f32 	%f3375, %f3364, %f3373, %f3343;
	fma.rn.f32 	%f3376, %f3365, %f3373, %f3344;
	ld.shared.v4.f32 	{%f3377, %f3378, %f3379, %f3380}, [_ZZ25bodyForceThreadCoarseningP6float4S0_fiE5s_pos+1664];
	sub.f32 	%f3381, %f3377, %f8257;
	sub.f32 	%f3382, %f3378, %f8258;
	sub.f32 	%f3383, %f3379, %f8259;
	mul.f32 	%f3384, %f3382, %f3382;
	fma.rn.f32 	%f3385, %f3381, %f3381, %f3384;
	fma.rn.f32 	%f3386, %f3383, %f3383, %f3385;
	add.f32 	%f3387, %f3386, 0f3089705F;
	rsqrt.approx.f32 	%f3388, %f3387;
	mul.f32 	%f3389, %f3388, %f3388;
	mul.f32 	%f3390, %f3388, %f3389;
	mul.f32 	%f3391, %f3380, %f3390;
	fma.rn.f32 	%f3392, %f3381, %f3391, %f3360;
	fma.rn.f32 	%f3393, %f3382, %f3391, %f3361;
	fma.rn.f32 	%f3394, %f3383, %f3391, %f3362;
	sub.f32 	%f3395, %f3377, %f8261;
	sub.f32 	%f3396, %f3378, %f8262;
	sub.f32 	%f3397, %f3379, %f8263;
	mul.f32 	%f3398, %f3396, %f3396;
	fma.rn.f32 	%f3399, %f3395, %f3395, %f3398;
	fma.rn.f32 	%f3400, %f3397, %f3397, %f3399;
	add.f32 	%f3401, %f3400, 0f3089705F;
	rsqrt.approx.f32 	%f3402, %f3401;
	mul.f32 	%f3403, %f3402, %f3402;
	mul.f32 	%f3404, %f3402, %f3403;
	mul.f32 	%f3405, %f3380, %f3404;
	fma.rn.f32 	%f3406, %f3395, %f3405, %f3374;
	fma.rn.f32 	%f3407, %f3396, %f3405, %f3375;
	fma.rn.f32 	%f3408, %f3397, %f3405, %f3376;
	ld.shared.v4.f32 	{%f3409, %f3410, %f3411, %f3412}, [_ZZ25bodyForceThreadCoarseningP6float4S0_fiE5s_pos+1680];
	sub.f32 	%f3413, %f3409, %f8257;
	sub.f32 	%f3414, %f3410, %f8258;
	sub.f32 	%f3415, %f3411, %f8259;
	mul.f32 	%f3416, %f3414, %f3414;
	fma.rn.f32 	%f3417, %f3413, %f3413, %f3416;
	fma.rn.f32 	%f3418, %f3415, %f3415, %f3417;
	add.f32 	%f3419, %f3418, 0f3089705F;
	rsqrt.approx.f32 	%f3420, %f3419;
	mul.f32 	%f3421, %f3420, %f3420;
	mul.f32 	%f3422, %f3420, %f3421;
	mul.f32 	%f3423, %f3412, %f3422;
	fma.rn.f32 	%f3424, %f3413, %f3423, %f3392;
	fma.rn.f32 	%f3425, %f3414, %f3423, %f3393;
	fma.rn.f32 	%f3426, %f3415, %f3423, %f3394;
	sub.f32 	%f3427, %f3409, %f8261;
	sub.f32 	%f3428, %f3410, %f8262;
	sub.f32 	%f3429, %f3411, %f8263;
	mul.f32 	%f3430, %f3428, %f3428;
	fma.rn.f32 	%f3431, %f3427, %f3427, %f3430;
	fma.rn.f32 	%f3432, %f3429, %f3429, %f3431;
	add.f32 	%f3433, %f3432, 0f3089705F;
	rsqrt.approx.f32 	%f3434, %f3433;
	mul.f32 	%f3435, %f3434, %f3434;
	mul.f32 	%f3436, %f3434, %f3435;
	mul.f32 	%f3437, %f3412, %f3436;
	fma.rn.f32 	%f3438, %f3427, %f3437, %f3406;
	fma.rn.f32 	%f3439, %f3428, %f3437, %f3407;
	fma.rn.f32 	%f3440, %f3429, %f3437, %f3408;
	ld.shared.v4.f32 	{%f3441, %f3442, %f3443, %f3444}, [_ZZ25bodyForceThreadCoarseningP6float4S0_fiE5s_pos+1696];
	sub.f32 	%f3445, %f3441, %f8257;
	sub.f32 	%f3446, %f3442, %f8258;
	sub.f32 	%f3447, %f3443, %f8259;
	mul.f32 	%f3448, %f3446, %f3446;
	fma.rn.f32 	%f3449, %f3445, %f3445, %f3448;
	fma.rn.f32 	%f3450, %f3447, %f3447, %f3449;
	add.f32 	%f3451, %f3450, 0f3089705F;
	rsqrt.approx.f32 	%f3452, %f3451;
	mul.f32 	%f3453, %f3452, %f3452;
	mul.f32 	%f3454, %f3452, %f3453;
	mul.f32 	%f3455, %f3444, %f3454;
	fma.rn.f32 	%f3456, %f3445, %f3455, %f3424;
	fma.rn.f32 	%f3457, %f3446, %f3455, %f3425;
	fma.rn.f32 	%f3458, %f3447, %f3455, %f3426;
	sub.f32 	%f3459, %f3441, %f8261;
	sub.f32 	%f3460, %f3442, %f8262;
	sub.f32 	%f3461, %f3443, %f8263;
	mul.f32 	%f3462, %f3460, %f3460;
	fma.rn.f32 	%f3463, %f3459, %f3459, %f3462;
	fma.rn.f32 	%f3464, %f3461, %f3461, %f3463;
	add.f32 	%f3465, %f3464, 0f3089705F;
	rsqrt.approx.f32 	%f3466, %f3465;
	mul.f32 	%f3467, %f3466, %f3466;
	mul.f32 	%f3468, %f3466, %f3467;
	mul.f32 	%f3469, %f3444, %f3468;
	fma.rn.f32 	%f3470, %f3459, %f3469, %f3438;
	fma.rn.f32 	%f3471, %f3460, %f3469, %f3439;
	fma.rn.f32 	%f3472, %f3461, %f3469, %f3440;
	ld.shared.v4.f32 	{%f3473, %f3474, %f3475, %f3476}, [_ZZ25bodyForceThreadCoarseningP6float4S0_fiE5s_pos+1712];
	sub.f32 	%f3477, %f3473, %f8257;
	sub.f32 	%f3478, %f3474, %f8258;
	sub.f32 	%f3479, %f3475, %f8259;
	mul.f32 	%f3480, %f3478, %f3478;
	fma.rn.f32 	%f3481, %f3477, %f3477, %f3480;
	fma.rn.f32 	%f3482, %f3479, %f3479, %f3481;
	add.f32 	%f3483, %f3482, 0f3089705F;
	rsqrt.approx.f32 	%f3484, %f3483;
	mul.f32 	%f3485, %f3484, %f3484;
	mul.f32 	%f3486, %f3484, %f3485;
	mul.f32 	%f3487, %f3476, %f3486;
	fma.rn.f32 	%f3488, %f3477, %f3487, %f3456;
	fma.rn.f32 	%f3489, %f3478, %f3487, %f3457;
	fma.rn.f32 	%f3490, %f3479, %f3487, %f3458;
	sub.f32 	%f3491, %f3473, %f8261;
	sub.f32 	%f3492, %f3474, %f8262;
	sub.f32 	%f3493, %f3475, %f8263;
	mul.f32 	%f3494, %f3492, %f3492;
	fma.rn.f32 	%f3495, %f3491, %f3491, %f3494;
	fma.rn.f32 	%f3496, %f3493, %f3493, %f3495;
	add.f32 	%f3497, %f3496, 0f3089705F;
	rsqrt.approx.f32 	%f3498, %f3497;
	mul.f32 	%f3499, %f3498, %f3498;
	mul.f32 	%f3500, %f3498, %f3499;
	mul.f32 	%f3501, %f3476, %f3500;
	fma.rn.f32 	%f3502, %f3491, %f3501, %f3470;
	fma.rn.f32 	%f3503, %f3492, %f3501, %f3471;
	fma.rn.f32 	%f3504, %f3493, %f3501, %f3472;
	ld.shared.v4.f32 	{%f3505, %f3506, %f3507, %f3508}, [_ZZ25bodyForceThreadCoarseningP6float4S0_fiE5s_pos+1728];
	sub.f32 	%f3509, %f3505, %f8257;
	sub.f32 	%f3510, %f3506, %f8258;
	sub.f32 	%f3511, %f3507, %f8259;
	mul.f32 	%f3512, %f3510, %f3510;
	fma.rn.f32 	%f3513, %f3509, %f3509, %f3512;
	fma.rn.f32 	%f3514, %f3511, %f3511, %f3513;
	add.f32 	%f3515, %f3514, 0f3089705F;
	rsqrt.approx.f32 	%f3516, %f3515;
	mul.f32 	%f3517, %f3516, %f3516;
	mul.f32 	%f3518, %f3516, %f3517;
	mul.f32 	%f3519, %f3508, %f3518;
	fma.rn.f32 	%f3520, %f3509, %f3519, %f3488;
	fma.rn.f32 	%f3521, %f3510, %f3519, %f3489;
	fma.rn.f32 	%f3522, %f3511, %f3519, %f3490;
	sub.f32 	%f3523, %f3505, %f8261;
	sub.f32 	%f3524, %f3506, %f8262;
	sub.f32 	%f3525, %f3507, %f8263;
	mul.f32 	%f3526, %f3524, %f3524;
	fma.rn.f32 	%f3527, %f3523, %f3523, %f3526;
	fma.rn.f32 	%f3528, %f3525, %f3525, %f3527;
	add.f32 	%f3529, %f3528, 0f3089705F;
	rsqrt.approx.f32 	%f3530, %f3529;
	mul.f32 	%f3531, %f3530, %f3530;
	mul.f32 	%f3532, %f3530, %f3531;
	mul.f32 	%f3533, %f3508, %f3532;
	fma.rn.f32 	%f3534, %f3523, %f3533, %f3502;
	fma.rn.f32 	%f3535, %f3524, %f3533, %f3503;
	fma.rn.f32 	%f3536, %f3525, %f3533, %f3504;
	ld.shared.v4.f32 	{%f3537, %f3538, %f3539, %f3540}, [_ZZ25bodyForceThreadCoarseningP6float4S0_fiE5s_pos+1744];
	sub.f32 	%f3541, %f3537, %f8257;
	sub.f32 	%f3542, %f3538, %f8258;
	sub.f32 	%f3543, %f3539, %f8259;
	mul.f32 	%f3544, %f3542, %f3542;
	fma.rn.f32 	%f3545, %f3541, %f3541, %f3544;
	fma.rn.f32 	%f3546, %f3543, %f3543, %f3545;
	add.f32 	%f3547, %f3546, 0f3089705F;
	rsqrt.approx.f32 	%f3548, %f3547;
	mul.f32 	%f3549, %f3548, %f3548;
	mul.f32 	%f3550, %f3548, %f3549;
	mul.f32 	%f3551, %f3540, %f3550;
	fma.rn.f32 	%f3552, %f3541, %f3551, %f3520;
	fma.rn.f32 	%f3553, %f3542, %f3551, %f3521;
	fma.rn.f32 	%f3554, %f3543, %f3551, %f3522;
	sub.f32 	%f3555, %f3537, %f8261;
	sub.f32 	%f3556, %f3538, %f8262;
	sub.f32 	%f3557, %f3539, %f8263;
	mul.f32 	%f3558, %f3556, %f3556;
	fma.rn.f32 	%f3559, %f3555, %f3555, %f3558;
	fma.rn.f32 	%f3560, %f3557, %f3557, %f3559;
	add.f32 	%f3561, %f3560, 0f3089705F;
	rsqrt.approx.f32 	%f3562, %f3561;
	mul.f32 	%f3563, %f3562, %f3562;
	mul.f32 	%f3564, %f3562, %f3563;
	mul.f32 	%f3565, %f3540, %f3564;
	fma.rn.f32 	%f3566, %f3555, %f3565, %f3534;
	fma.rn.f32 	%f3567, %f3556, %f3565, %f3535;
	fma.rn.f32 	%f3568, %f3557, %f3565, %f3536;
	ld.shared.v4.f32 	{%f3569, %f3570, %f3571, %f3572}, [_ZZ25bodyForceThreadCoarseningP6float4S0_fiE5s_pos+1760];
	sub.f32 	%f3573, %f3569, %f8257;
	sub.f32 	%f3574, %f3570, %f8258;
	sub.f32 	%f3575, %f3571, %f8259;
	mul.f32 	%f3576, %f3574, %f3574;
	fma.rn.f32 	%f3577, %f3573, %f3573, %f3576;
	fma.rn.f32 	%f3578, %f3575, %f3575, %f3577;
	add.f32 	%f3579, %f3578, 0f3089705F;
	rsqrt.approx.f32 	%f3580, %f3579;
	mul.f32 	%f3581, %f3580, %f3580;
	mul.f32 	%f3582, %f3580, %f3581;
	mul.f32 	%f3583, %f3572, %f3582;
	fma.rn.f32 	%f3584, %f3573, %f3583, %f3552;
	fma.rn.f32 	%f3585, %f3574, %f3583, %f3553;
	fma.rn.f32 	%f3586, %f3575, %f3583, %f3554;
	sub.f32 	%f3587, %f3569, %f8261;
	sub.f32 	%f3588, %f3570, %f8262;
	sub.f32 	%f3589, %f3571, %f8263;
	mul.f32 	%f3590, %f3588, %f3588;
	fma.rn.f32 	%f3591, %f3587, %f3587, %f3590;
	fma.rn.f32 	%f3592, %f3589, %f3589, %f3591;
	add.f32 	%f3593, %f3592, 0f3089705F;
	rsqrt.approx.f32 	%f3594, %f3593;
	mul.f32 	%f3595, %f3594, %f3594;
	mul.f32 	%f3596, %f3594, %f3595;
	mul.f32 	%f3597, %f3572, %f3596;
	fma.rn.f32 	%f3598, %f3587, %f3597, %f3566;
	fma.rn.f32 	%f3599, %f3588, %f3597, %f3567;
	fma.rn.f32 	%f3600, %f3589, %f3597, %f3568;
	ld.shared.v4.f32 	{%f3601, %f3602, %f3603, %f3604}, [_ZZ25bodyForceThreadCoarseningP6float4S0_fiE5s_pos+1776];
	sub.f32 	%f3605, %f3601, %f8257;
	sub.f32 	%f3606, %f3602, %f8258;
	sub.f32 	%f3607, %f3603, %f8259;
	mul.f32 	%f3608, %f3606, %f3606;
	fma.rn.f32 	%f3609, %f3605, %f3605, %f3608;
	fma.rn.f32 	%f3610, %f3607, %f3607, %f3609;
	add.f32 	%f3611, %f3610, 0f3089705F;
	rsqrt.approx.f32 	%f3612, %f3611;
	mul.f32 	%f3613, %f3612, %f3612;
	mul.f32 	%f3614, %f3612, %f3613;
	mul.f32 	%f3615, %f3604, %f3614;
	fma.rn.f32 	%f3616, %f3605, %f3615, %f3584;
	fma.rn.f32 	%f3617, %f3606, %f3615, %f3585;
	fma.rn.f32 	%f3618, %f3607, %f3615, %f3586;
	sub.f32 	%f3619, %f3601, %f8261;
	sub.f32 	%f3620, %f3602, %f8262;
	sub.f32 	%f3621, %f3603, %f8263;
	mul.f32 	%f3622, %f3620, %f3620;
	fma.rn.f32 	%f3623, %f3619, %f3619, %f3622;
	fma.rn.f32 	%f3624, %f3621, %f3621, %f3623;
	add.f32 	%f3625, %f3624, 0f3089705F;
	rsqrt.approx.f32 	%f3626, %f3625;
	mul.f32 	%f3627, %f3626, %f3626;
	mul.f32 	%f3628, %f3626, %f3627;
	mul.f32 	%f3629, %f3604, %f3628;
	fma.rn.f32 	%f3630, %f3619, %f3629, %f3598;
	fma.rn.f32 	%f3631, %f3620, %f3629, %f3599;
	fma.rn.f32 	%f3632, %f3621, %f3629, %f3600;
	ld.shared.v4.f32 	{%f3633, %f3634, %f3635, %f3636}, [_ZZ25bodyForceThreadCoarseningP6float4S0_fiE5s_pos+1792];
	sub.f32 	%f3637, %f3633, %f8257;
	sub.f32 	%f3638, %f3634, %f8258;
	sub.f32 	%f3639, %f3635, %f8259;
	mul.f32 	%f3640, %f3638, %f3638;
	fma.rn.f32 	%f3641, %f3637, %f3637, %f3640;
	fma.rn.f32 	%f3642, %f3639, %f3639, %f3641;
	add.f32 	%f3643, %f3642, 0f3089705F;
	rsqrt.approx.f32 	%f3644, %f3643;
	mul.f32 	%f3645, %f3644, %f3644;
	mul.f32 	%f3646, %f3644, %f3645;
	mul.f32 	%f3647, %f3636, %f3646;
	fma.rn.f32 	%f3648, %f3637, %f3647, %f3616;
	fma.rn.f32 	%f3649, %f3638, %f3647, %f3617;
	fma.rn.f32 	%f3650, %f3639, %f3647, %f3618;
	sub.f32 	%f3651, %f3633, %f8261;
	sub.f32 	%f3652, %f3634, %f8262;
	sub.f32 	%f3653, %f3635, %f8263;
	mul.f32 	%f3654, %f3652, %f3652;
	fma.rn.f32 	%f3655, %f3651, %f3651, %f3654;
	fma.rn.f32 	%f3656, %f3653, %f3653, %f3655;
	add.f32 	%f3657, %f3656, 0f3089705F;
	rsqrt.approx.f32 	%f3658, %f3657;
	mul.f32 	%f3659, %f3658, %f3658;
	mul.f32 	%f3660, %f3658, %f3659;
	mul.f32 	%f3661, %f3636, %f3660;
	fma.rn.f32 	%f3662, %f3651, %f3661, %f3630;
	fma.rn.f32 	%f3663, %f3652, %f3661, %f3631;
	fma.rn.f32 	%f3664, %f3653, %f3661, %f3632;
	ld.shared.v4.f32 	{%f3665, %f3666, %f3667, %f3668}, [_ZZ25bodyForceThreadCoarseningP6float4S0_fiE5s_pos+1808];
	sub.f32 	%f3669, %f3665, %f8257;
	sub.f32 	%f3670, %f3666, %f8258;
	sub.f32 	%f3671, %f3667, %f8259;
	mul.f32 	%f3672, %f3670, %f3670;
	fma.rn.f32 	%f3673, %f3669, %f3669, %f3672;
	fma.rn.f32 	%f3674, %f3671, %f3671, %f3673;
	add.f32 	%f3675, %f3674, 0f3089705F;
	rsqrt.approx.f32 	%f3676, %f3675;
	mul.f32 	%f3677, %f3676, %f3676;
	mul.f32 	%f3678, %f3676, %f3677;
	mul.f32 	%f3679, %f3668, %f3678;
	fma.rn.f32 	%f3680, %f3669, %f3679, %f3648;
	fma.rn.f32 	%f3681, %f3670, %f3679, %f3649;
	fma.rn.f32 	%f3682, %f3671, %f3679, %f3650;
	sub.f32 	%f3683, %f3665, %f8261;
	sub.f32 	%f3684, %f3666, %f8262;
	sub.f32 	%f3685, %f3667, %f8263;
	mul.f32 	%f3686, %f3684, %f3684;
	fma.rn.f32 	%f3687, %f3683, %f3683, %f3686;
	fma.rn.f32 	%f3688, %f3685, %f3685, %f3687;
	add.f32 	%f3689, %f3688, 0f3089705F;
	rsqrt.approx.f32 	%f3690, %f3689;
	mul.f32 	%f3691, %f3690, %f3690;
	mul.f32 	%f3692, %f3690, %f3691;
	mul.f32 	%f3693, %f3668, %f3692;
	fma.rn.f32 	%f3694, %f3683, %f3693, %f3662;
	fma.rn.f32 	%f3695, %f3684, %f3693, %f3663;
	fma.rn.f32 	%f3696, %f3685, %f3693, %f3664;
	ld.shared.v4.f32 	{%f3697, %f3698, %f3699, %f3700}, [_ZZ25bodyForceThreadCoarseningP6float4S0_fiE5s_pos+1824];
	sub.f32 	%f3701, %f3697, %f8257;
	sub.f32 	%f3702, %f3698, %f8258;
	sub.f32 	%f3703, %f3699, %f8259;
	mul.f32 	%f3704, %f3702, %f3702;
	fma.rn.f32 	%f3705, %f3701, %f3701, %f3704;
	fma.rn.f32 	%f3706, %f3703, %f3703, %f3705;
	add.f32 	%f3707, %f3706, 0f3089705F;
	rsqrt.approx.f32 	%f3708, %f3707;
	mul.f32 	%f3709, %f3708, %f3708;
	mul.f32 	%f3710, %f3708, %f3709;
	mul.f32 	%f3711, %f3700, %f3710;
	fma.rn.f32 	%f3712, %f3701, %f3711, %f3680;
	fma.rn.f32 	%f3713, %f3702, %f3711, %f3681;
	fma.rn.f32 	%f3714, %f3703, %f3711, %f3682;
	sub.f32 	%f3715, %f3697, %f8261;
	sub.f32 	%f3716, %f3698, %f8262;
	sub.f32 	%f3717, %f3699, %f8263;
	mul.f32 	%f3718, %f3716, %f3716;
	fma.rn.f32 	%f3719, %f3715, %f3715, %f3718;
	fma.rn.f32 	%f3720, %f3717, %f3717, %f3719;
	add.f32 	%f3721, %f3720, 0f3089705F;
	rsqrt.approx.f32 	%f3722, %f3721;
	mul.f32 	%f3723, %f3722, %f3722;
	mul.f32 	%f3724, %f3722, %f3723;
	mul.f32 	%f3725, %f3700, %f3724;
	fma.rn.f32 	%f3726, %f3715, %f3725, %f3694;
	fma.rn.f32 	%f3727, %f3716, %f3725, %f3695;
	fma.rn.f32 	%f3728, %f3717, %f3725, %f3696;
	ld.shared.v4.f32 	{%f3729, %f3730, %f3731, %f3732}, [_ZZ25bodyForceThreadCoarseningP6float4S0_fiE5s_pos+1840];
	sub.f32 	%f3733, %f3729, %f8257;
	sub.f32 	%f3734, %f3730, %f8258;
	sub.f32 	%f3735, %f3731, %f8259;
	mul.f32 	%f3736, %f3734, %f3734;
	fma.rn.f32 	%f3737, %f3733, %f3733, %f3736;
	fma.rn.f32 	%f3738, %f3735, %f3735, %f3737;
	add.f32 	%f3739, %f3738, 0f3089705F;
	rsqrt.approx.f32 	%f3740, %f3739;
	mul.f32 	%f3741, %f3740, %f3740;
	mul.f32 	%f3742, %f3740, %f3741;
	mul.f32 	%f3743, %f3732, %f3742;
	fma.rn.f32 	%f3744, %f3733, %f3743, %f3712;
	fma.rn.f32 	%f3745, %f3734, %f3743, %f3713;
	fma.rn.f32 	%f3746, %f3735, %f3743, %f3714;
	sub.f32 	%f3747, %f3729, %f8261;
	sub.f32 	%f3748, %f3730, %f8262;
	sub.f32 	%f3749, %f3731, %f8263;
	mul.f32 	%f3750, %f3748, %f3748;
	fma.rn.f32 	%f3751, %f3747, %f3747, %f3750;
	fma.rn.f32 	%f3752, %f3749, %f3749, %f3751;
	add.f32 	%f3753, %f3752, 0f3089705F;
	rsqrt.approx.f32 	%f3754, %f3753;
	mul.f32 	%f3755, %f3754, %f3754;
	mul.f32 	%f3756, %f3754, %f3755;
	mul.f32 	%f3757, %f3732, %f3756;
	fma.rn.f32 	%f3758, %f3747, %f3757, %f3726;
	fma.rn.f32 	%f3759, %f3748, %f3757, %f3727;
	fma.rn.f32 	%f3760, %f3749, %f3757, %f3728;
	ld.shared.v4.f32 	{%f3761, %f3762, %f3763, %f3764}, [_ZZ25bodyForceThreadCoarseningP6float4S0_fiE5s_pos+1856];
	sub.f32 	%f3765, %f3761, %f8257;
	sub.f32 	%f3766, %f3762, %f8258;
	sub.f32 	%f3767, %f3763, %f8259;
	mul.f32 	%f3768, %f3766, %f3766;
	fma.rn.f32 	%f3769, %f3765, %f3765, %f3768;
	fma.rn.f32 	%f3770, %f3767, %f3767, %f3769;
	add.f32 	%f3771, %f3770, 0f3089705F;
	rsqrt.approx.f32 	%f3772, %f3771;
	mul.f32 	%f3773, %f3772, %f3772;
	mul.f32 	%f3774, %f3772, %f3773;
	mul.f32 	%f3775, %f3764, %f3774;
	fma.rn.f32 	%f3776, %f3765, %f3775, %f3744;
	fma.rn.f32 	%f3777, %f3766, %f3775, %f3745;
	fma.rn.f32 	%f3778, %f3767, %f3775, %f3746;
	sub.f32 	%f3779, %f3761, %f8261;
	sub.f32 	%f3780, %f3762, %f8262;
	sub.f32 	%f3781, %f3763, %f8263;
	mul.f32 	%f3782, %f3780, %f3780;
	fma.rn.f32 	%f3783, %f3779, %f3779, %f3782;
	fma.rn.f32 	%f3784, %f3781, %f3781, %f3783;
	add.f32 	%f3785, %f3784, 0f3089705F;
	rsqrt.approx.f32 	%f3786, %f3785;
	mul.f32 	%f3787, %f3786, %f3786;
	mul.f32 	%f3788, %f3786, %f3787;
	mul.f32 	%f3789, %f3764, %f3788;
	fma.rn.f32 	%f3790, %f3779, %f3789, %f3758;
	fma.rn.f32 	%f3791, %f3780, %f3789, %f3759;
	fma.rn.f32 	%f3792, %f3781, %f3789, %f3760;
	ld.shared.v4.f32 	{%f3793, %f3794, %f3795, %f3796}, [_ZZ25bodyForceThreadCoarseningP6float4S0_fiE5s_pos+1872];
	sub.f32 	%f3797, %f3793, %f8257;
	sub.f32 	%f3798, %f3794, %f8258;
	sub.f32 	%f3799, %f3795, %f8259;
	mul.f32 	%f3800, %f3798, %f3798;
	fma.rn.f32 	%f3801, %f3797, %f3797, %f3800;
	fma.rn.f32 	%f3802, %f3799, %f3799, %f3801;
	add.f32 	%f3803, %f3802, 0f3089705F;
	rsqrt.approx.f32 	%f3804, %f3803;
	mul.f32 	%f3805, %f3804, %f3804;
	mul.f32 	%f3806, %f3804, %f3805;
	mul.f32 	%f3807, %f3796, %f3806;
	fma.rn.f32 	%f3808, %f3797, %f3807, %f3776;
	fma.rn.f32 	%f3809, %f3798, %f3807, %f3777;
	fma.rn.f32 	%f3810, %f3799, %f3807, %f3778;
	sub.f32 	%f3811, %f3793, %f8261;
	sub.f32 	%f3812, %f3794, %f8262;
	sub.f32 	%f3813, %f3795, %f8263;
	mul.f32 	%f3814, %f3812, %f3812;
	fma.rn.f32 	%f3815, %f3811, %f3811, %f3814;
	fma.rn.f32 	%f3816, %f3813, %f3813, %f3815;
	add.f32 	%f3817, %f3816, 0f3089705F;
	rsqrt.approx.f32 	%f3818, %f3817;
	mul.f32 	%f3819, %f3818, %f3818;
	mul.f32 	%f3820, %f3818, %f3819;
	mul.f32 	%f3821, %f3796, %f3820;
	fma.rn.f32 	%f3822, %f3811, %f3821, %f3790;
	fma.rn.f32 	%f3823, %f3812, %f3821, %f3791;
	fma.rn.f32 	%f3824, %f3813, %f3821, %f3792;
	ld.shared.v4.f32 	{%f3825, %f3826, %f3827, %f3828}, [_ZZ25bodyForceThreadCoarseningP6float4S0_fiE5s_pos+1888];
	sub.f32 	%f3829, %f3825, %f8257;
	sub.f32 	%f3830, %f3826, %f8258;
	sub.f32 	%f3831, %f3827, %f8259;
	mul.f32 	%f3832, %f3830, %f3830;
	fma.rn.f32 	%f3833, %f3829, %f3829, %f3832;
	fma.rn.f32 	%f3834, %f3831, %f3831, %f3833;
	add.f32 	%f3835, %f3834, 0f3089705F;
	rsqrt.approx.f32 	%f3836, %f3835;
	mul.f32 	%f3837, %f3836, %f3836;
	mul.f32 	%f3838, %f3836, %f3837;
	mul.f32 	%f3839, %f3828, %f3838;
	fma.rn.f32 	%f3840, %f3829, %f3839, %f3808;
	fma.rn.f32 	%f3841, %f3830, %f3839, %f3809;
	fma.rn.f32 	%f3842, %f3831, %f3839, %f3810;
	sub.f32 	%f3843, %f3825, %f8261;
	sub.f32 	%f3844, %f3826, %f8262;
	sub.f32 	%f3845, %f3827, %f8263;
	mul.f32 	%f3846, %f3844, %f3844;
	fma.rn.f32 	%f3847, %f3843, %f3843, %f3846;
	fma.rn.f32 	%f3848, %f3845, %f3845, %f3847;
	add.f32 	%f3849, %f3848, 0f3089705F;
	rsqrt.approx.f32 	%f3850, %f3849;
	mul.f32 	%f3851, %f3850, %f3850;
	mul.f32 	%f3852, %f3850, %f3851;
	mul.f32 	%f3853, %f3828, %f3852;
	fma.rn.f32 	%f3854, %f3843, %f3853, %f3822;
	fma.rn.f32 	%f3855, %f3844, %f3853, %f3823;
	fma.rn.f32 	%f3856, %f3845, %f3853, %f3824;
	ld.shared.v4.f32 	{%f3857, %f3858, %f3859, %f3860}, [_ZZ25bodyForceThreadCoarseningP6float4S0_fiE5s_pos+1904];
	sub.f32 	%f3861, %f3857, %f8257;
	sub.f32 	%f3862, %f3858, %f8258;
	sub.f32 	%f3863, %f3859, %f8259;
	mul.f32 	%f3864, %f3862, %f3862;
	fma.rn.f32 	%f3865, %f3861, %f3861, %f3864;
	fma.rn.f32 	%f3866, %f3863, %f3863, %f3865;
	add.f32 	%f3867, %f3866, 0f3089705F;
	rsqrt.approx.f32 	%f3868, %f3867;
	mul.f32 	%f3869, %f3868, %f3868;
	mul.f32 	%f3870, %f3868, %f3869;
	mul.f32 	%f3871, %f3860, %f3870;
	fma.rn.f32 	%f3872, %f3861, %f3871, %f3840;
	fma.rn.f32 	%f3873, %f3862, %f3871, %f3841;
	fma.rn.f32 	%f3874, %f3863, %f3871, %f3842;
	sub.f32 	%f3875, %f3857, %f8261;
	sub.f32 	%f3876, %f3858, %f8262;
	sub.f32 	%f3877, %f3859, %f8263;
	mul.f32 	%f3878, %f3876, %f3876;
	fma.rn.f32 	%f3879, %f3875, %f3875, %f3878;
	fma.rn.f32 	%f3880, %f3877, %f3877, %f3879;
	add.f32 	%f3881, %f3880, 0f3089705F;
	rsqrt.approx.f32 	%f3882, %f3881;
	mul.f32 	%f3883, %f3882, %f3882;
	mul.f32 	%f3884, %f3882, %f3883;
	mul.f32 	%f3885, %f3860, %f3884;
	fma.rn.f32 	%f3886, %f3875, %f3885, %f3854;
	fma.rn.f32 	%f3887, %f3876, %f3885, %f3855;
	fma.rn.f32 	%f3888, %f3877, %f3885, %f3856;
	ld.shared.v4.f32 	{%f3889, %f3890, %f3891, %f3892}, [_ZZ25bodyForceThreadCoarseningP6float4S0_fiE5s_pos+1920];
	sub.f32 	%f3893, %f3889, %f8257;
	sub.f32 	%f3894, %f3890, %f8258;
	sub.f32 	%f3895, %f3891, %f8259;
	mul.f32 	%f3896, %f3894, %f3894;
	fma.rn.f32 	%f3897, %f3893, %f3893, %f3896;
	fma.rn.f32 	%f3898, %f3895, %f3895, %f3897;
	add.f32 	%f3899, %f3898, 0f3089705F;
	rsqrt.approx.f32 	%f3900, %f3899;
	mul.f32 	%f3901, %f3900, %f3900;
	mul.f32 	%f3902, %f3900, %f3901;
	mul.f32 	%f3903, %f3892, %f3902;
	fma.rn.f32 	%f3904, %f3893, %f3903, %f3872;
	fma.rn.f32 	%f3905, %f3894, %f3903, %f3873;
	fma.rn.f32 	%f3906, %f3895, %f3903, %f3874;
	sub.f32 	%f3907, %f3889, %f8261;
	sub.f32 	%f3908, %f3890, %f8262;
	sub.f32 	%f3909, %f3891, %f8263;
	mul.f32 	%f3910, %f3908, %f3908;
	fma.rn.f32 	%f3911, %f3907, %f3907, %f3910;
	fma.rn.f32 	%f3912, %f3909, %f3909, %f3911;
	add.f32 	%f3913, %f3912, 0f3089705F;
	rsqrt.approx.f32 	%f3914, %f3913;
	mul.f32 	%f3915, %f3914, %f3914;
	mul.f32 	%f3916, %f3914, %f3915;
	mul.f32 	%f3917, %f3892, %f3916;
	fma.rn.f32 	%f3918, %f3907, %f3917, %f3886;
	fma.rn.f32 	%f3919, %f3908, %f3917, %f3887;
	fma.rn.f32 	%f3920, %f3909, %f3917, %f3888;
	ld.shared.v4.f32 	{%f3921, %f3922, %f3923, %f3924}, [_ZZ25bodyForceThreadCoarseningP6float4S0_fiE5s_pos+1936];
	sub.f32 	%f3925, %f3921, %f8257;
	sub.f32 	%f3926, %f3922, %f8258;
	sub.f32 	%f3927, %f3923, %f8259;
	mul.f32 	%f3928, %f3926, %f3926;
	fma.rn.f32 	%f3929, %f3925, %f3925, %f3928;
	fma.rn.f32 	%f3930, %f3927, %f3927, %f3929;
	add.f32 	%f3931, %f3930, 0f3089705F;
	rsqrt.approx.f32 	%f3932, %f3931;
	mul.f32 	%f3933, %f3932, %f3932;
	mul.f32 	%f3934, %f3932, %f3933;
	mul.f32 	%f3935, %f3924, %f3934;
	fma.rn.f32 	%f3936, %f3925, %f3935, %f3904;
	fma.rn.f32 	%f3937, %f3926, %f3935, %f3905;
	fma.rn.f32 	%f3938, %f3927, %f3935, %f3906;
	sub.f32 	%f3939, %f3921, %f8261;
	sub.f32 	%f3940, %f3922, %f8262;
	sub.f32 	%f3941, %f3923, %f8263;
	mul.f32 	%f3942, %f3940, %f3940;
	fma.rn.f32 	%f3943, %f3939, %f3939, %f3942;
	fma.rn.f32 	%f3944, %f3941, %f3941, %f3943;
	add.f32 	%f3945, %f3944, 0f3089705F;
	rsqrt.approx.f32 	%f3946, %f3945;
	mul.f32 	%f3947, %f3946, %f3946;
	mul.f32 	%f3948, %f3946, %f3947;
	mul.f32 	%f3949, %f3924, %f3948;
	fma.rn.f32 	%f3950, %f3939, %f3949, %f3918;
	fma.rn.f32 	%f3951, %f3940, %f3949, %f3919;
	fma.rn.f32 	%f3952, %f3941, %f3949, %f3920;
	ld.shared.v4.f32 	{%f3953, %f3954, %f3955, %f3956}, [_ZZ25bodyForceThreadCoarseningP6float4S0_fiE5s_pos+1952];
	sub.f32 	%f3957, %f3953, %f8257;
	sub.f32 	%f3958, %f3954, %f8258;
	sub.f32 	%f3959, %f3955, %f8259;
	mul.f32 	%f3960, %f3958, %f3958;
	fma.rn.f32 	%f3961, %f3957, %f3957, %f3960;
	fma.rn.f32 	%f3962, %f3959, %f3959, %f3961;
	add.f32 	%f3963, %f3962, 0f3089705F;
	rsqrt.approx.f32 	%f3964, %f3963;
	mul.f32 	%f3965, %f3964, %f3964;
	mul.f32 	%f3966, %f3964, %f3965;
	mul.f32 	%f3967, %f3956, %f3966;
	fma.rn.f32 	%f3968, %f3957, %f3967, %f3936;
	fma.rn.f32 	%f3969, %f3958, %f3967, %f3937;
	fma.rn.f32 	%f3970, %f3959, %f3967, %f3938;
	sub.f32 	%f3971, %f3953, %f8261;
	sub.f32 	%f3972, %f3954, %f8262;
	sub.f32 	%f3973, %f3955, %f8263;
	mul.f32 	%f3974, %f3972, %f3972;
	fma.rn.f32 	%f3975, %f3971, %f3971, %f3974;
	fma.rn.f32 	%f3976, %f3973, %f3973, %f3975;
	add.f32 	%f3977, %f3976, 0f3089705F;
	rsqrt.approx.f32 	%f3978, %f3977;
	mul.f32 	%f3979, %f3978, %f3978;
	mul.f32 	%f3980, %f3978, %f3979;
	mul.f32 	%f3981, %f3956, %f3980;
	fma.rn.f32 	%f3982, %f3971, %f3981, %f3950;
	fma.rn.f32 	%f3983, %f3972, %f3981, %f3951;
	fma.rn.f32 	%f3984, %f3973, %f3981, %f3952;
	ld.shared.v4.f32 	{%f3985, %f3986, %f3987, %f3988}, [_ZZ25bodyForceThreadCoarseningP6float4S0_fiE5s_pos+1968];
	sub.f32 	%f3989, %f3985, %f8257;
	sub.f32 	%f3990, %f3986, %f8258;
	sub.f32 	%f3991, %f3987, %f8259;
	mul.f32 	%f3992, %f3990, %f3990;
	fma.rn.f32 	%f3993, %f3989, %f3989, %f3992;
	fma.rn.f32 	%f3994, %f3991, %f3991, %f3993;
	add.f32 	%f3995, %f3994, 0f3089705F;
	rsqrt.approx.f32 	%f3996, %f3995;
	mul.f32 	%f3997, %f3996, %f3996;
	mul.f32 	%f3998, %f3996, %f3997;
	mul.f32 	%f3999, %f3988, %f3998;
	fma.rn.f32 	%f4000, %f3989, %f3999, %f3968;
	fma.rn.f32 	%f4001, %f3990, %f3999, %f3969;
	fma.rn.f32 	%f4002, %f3991, %f3999, %f3970;
	sub.f32 	%f4003, %f3985, %f8261;
	sub.f32 	%f4004, %f3986, %f8262;
	sub.f32 	%f4005, %f3987, %f8263;
	mul.f32 	%f4006, %f4004, %f4004;
	fma.rn.f32 	%f4007, %f4003, %f4003, %f4006;
	fma.rn.f32 	%f4008, %f4005, %f4005, %f4007;
	add.f32 	%f4009, %f4008, 0f3089705F;
	rsqrt.approx.f32 	%f4010, %f4009;
	mul.f32 	%f4011, %f4010, %f4010;
	mul.f32 	%f4012, %f4010, %f4011;
	mul.f32 	%f4013, %f3988, %f4012;
	fma.rn.f32 	%f4014, %f4003, %f4013, %f3982;
	fma.rn.f32 	%f4015, %f4004, %f4013, %f3983;
	fma.rn.f32 	%f4016, %f4005, %f4013, %f3984;
	ld.shared.v4.f32 	{%f4017, %f4018, %f4019, %f4020}, [_ZZ25bodyForceThreadCoarseningP6float4S0_fiE5s_pos+1984];
	sub.f32 	%f4021, %f4017, %f8257;
	sub.f32 	%f4022, %f4018, %f8258;
	sub.f32 	%f4023, %f4019, %f8259;
	mul.f32 	%f4024, %f4022, %f4022;
	fma.rn.f32 	%f4025, %f4021, %f4021, %f4024;
	fma.rn.f32 	%f4026, %f4023, %f4023, %f4025;
	add.f32 	%f4027, %f4026, 0f3089705F;
	rsqrt.approx.f32 	%f4028, %f4027;
	mul.f32 	%f4029, %f4028, %f4028;
	mul.f32 	%f4030, %f4028, %f4029;
	mul.f32 	%f4031, %f4020, %f4030;
	fma.rn.f32 	%f4032, %f4021, %f4031, %f4000;
	fma.rn.f32 	%f4033, %f4022, %f4031, %f4001;
	fma.rn.f32 	%f4034, %f4023, %f4031, %f4002;
	sub.f32 	%f4035, %f4017, %f8261;
	sub.f32 	%f4036, %f4018, %f8262;
	sub.f32 	%f4037, %f4019, %f8263;
	mul.f32 	%f4038, %f4036, %f4036;
	fma.rn.f32 	%f4039, %f4035, %f4035, %f4038;
	fma.rn.f32 	%f4040, %f4037, %f4037, %f4039;
	add.f32 	%f4041, %f4040, 0f3089705F;
	rsqrt.approx.f32 	%f4042, %f4041;
	mul.f32 	%f4043, %f4042, %f4042;
	mul.f32 	%f4044, %f4042, %f4043;
	mul.f32 	%f4045, %f4020, %f4044;
	fma.rn.f32 	%f4046, %f4035, %f4045, %f4014;
	fma.rn.f32 	%f4047, %f4036, %f4045, %f4015;
	fma.rn.f32 	%f4048, %f4037, %f4045, %f4016;
	ld.shared.v4.f32 	{%f4049, %f4050, %f4051, %f4052}, [_ZZ25bodyForceThreadCoarseningP6float4S0_fiE5s_pos+2000];
	sub.f32 	%f4053, %f4049, %f8257;
	sub.f32 	%f4054, %f4050, %f8258;
	sub.f32 	%f4055, %f4051, %f8259;
	mul.f32 	%f4056, %f4054, %f4054;
	fma.rn.f32 	%f4057, %f4053, %f4053, %f4056;
	fma.rn.f32 	%f4058, %f4055, %f4055, %f4057;
	add.f32 	%f4059, %f4058, 0f3089705F;
	rsqrt.approx.f32 	%f4060, %f4059;
	mul.f32 	%f4061, %f4060, %f4060;
	mul.f32 	%f4062, %f4060, %f4061;
	mul.f32 	%f4063, %f4052, %f4062;
	fma.rn.f32 	%f4064, %f4053, %f4063, %f4032;
	fma.rn.f32 	%f4065, %f4054, %f4063, %f4033;
	fma.rn.f32 	%f4066, %f4055, %f4063, %f4034;
	sub.f32 	%f4067, %f4049, %f8261;
	sub.f32 	%f4068, %f4050, %f8262;
	sub.f32 	%f4069, %f4051, %f8263;
	mul.f32 	%f4070, %f4068, %f4068;
	fma.rn.f32 	%f4071, %f4067, %f4067, %f4070;
	fma.rn.f32 	%f4072, %f4069, %f4069, %f4071;
	add.f32 	%f4073, %f4072, 0f3089705F;
	rsqrt.approx.f32 	%f4074, %f4073;
	mul.f32 	%f4075, %f4074, %f4074;
	mul.f32 	%f4076, %f4074, %f4075;
	mul.f32 	%f4077, %f4052, %f4076;
	fma.rn.f32 	%f4078, %f4067, %f4077, %f4046;
	fma.rn.f32 	%f4079, %f4068, %f4077, %f4047;
	fma.rn.f32 	%f4080, %f4069, %f4077, %f4048;
	ld.shared.v4.f32 	{%f4081, %f4082, %f4083, %f4084}, [_ZZ25bodyForceThreadCoarseningP6float4S0_fiE5s_pos+2016];
	sub.f32 	%f4085, %f4081, %f8257;
	sub.f32 	%f4086, %f4082, %f8258;
	sub.f32 	%f4087, %f4083, %f8259;
	mul.f32 	%f4088, %f4086, %f4086;
	fma.rn.f32 	%f4089, %f4085, %f4085, %f4088;
	fma.rn.f32 	%f4090, %f4087, %f4087, %f4089;
	add.f32 	%f4091, %f4090, 0f3089705F;
	rsqrt.approx.f32 	%f4092, %f4091;
	mul.f32 	%f4093, %f4092, %f4092;
	mul.f32 	%f4094, %f4092, %f4093;
	mul.f32 	%f4095, %f4084, %f4094;
	fma.rn.f32 	%f4096, %f4085, %f4095, %f4064;
	fma.rn.f32 	%f4097, %f4086, %f4095, %f4065;
	fma.rn.f32 	%f4098, %f4087, %f4095, %f4066;
	sub.f32 	%f4099, %f4081, %f8261;
	sub.f32 	%f4100, %f4082, %f8262;
	sub.f32 	%f4101, %f4083, %f8263;
	mul.f32 	%f4102, %f4100, %f4100;
	fma.rn.f32 	%f4103, %f4099, %f4099, %f4102;
	fma.rn.f32 	%f4104, %f4101, %f4101, %f4103;
	add.f32 	%f4105, %f4104, 0f3089705F;
	rsqrt.approx.f32 	%f4106, %f4105;
	mul.f32 	%f4107, %f4106, %f4106;
	mul.f32 	%f4108, %f4106, %f4107;
	mul.f32 	%f4109, %f4084, %f4108;
	fma.rn.f32 	%f4110, %f4099, %f4109, %f4078;
	fma.rn.f32 	%f4111, %f4100, %f4109, %f4079;
	fma.rn.f32 	%f4112, %f4101, %f4109, %f4080;
	ld.shared.v4.f32 	{%f4113, %f4114, %f4115, %f4116}, [_ZZ25bodyForceThreadCoarseningP6float4S0_fiE5s_pos+2032];
	sub.f32 	%f4117, %f4113, %f8257;
	sub.f32 	%f4118, %f4114, %f8258;
	sub.f32 	%f4119, %f4115, %f8259;
	mul.f32 	%f4120, %f4118, %f4118;
	fma.rn.f32 	%f4121, %f4117, %f4117, %f4120;
	fma.rn.f32 	%f4122, %f4119, %f4119, %f4121;
	add.f32 	%f4123, %f4122, 0f3089705F;
	rsqrt.approx.f32 	%f4124, %f4123;
	mul.f32 	%f4125, %f4124, %f4124;
	mul.f32 	%f4126, %f4124, %f4125;
	mul.f32 	%f4127, %f4116, %f4126;
	fma.rn.f32 	%f4128, %f4117, %f4127, %f4096;
	fma.rn.f32 	%f4129, %f4118, %f4127, %f4097;
	fma.rn.f32 	%f4130, %f4119, %f4127, %f4098;
	sub.f32 	%f4131, %f4113, %f8261;
	sub.f32 	%f4132, %f4114, %f8262;
	sub.f32 	%f4133, %f4115, %f8263;
	mul.f32 	%f4134, %f4132, %f4132;
	fma.rn.f32 	%f4135, %f4131, %f4131, %f4134;
	fma.rn.f32 	%f4136, %f4133, %f4133, %f4135;
	add.f32 	%f4137, %f4136, 0f3089705F;
	rsqrt.approx.f32 	%f4138, %f4137;
	mul.f32 	%f4139, %f4138, %f4138;
	mul.f32 	%f4140, %f4138, %f4139;
	mul.f32 	%f4141, %f4116, %f4140;
	fma.rn.f32 	%f4142, %f4131, %f4141, %f4110;
	fma.rn.f32 	%f4143, %f4132, %f4141, %f4111;
	fma.rn.f32 	%f4144, %f4133, %f4141, %f4112;
	ld.shared.v4.f32 	{%f4145, %f4146, %f4147, %f4148}, [_ZZ25bodyForceThreadCoarseningP6float4S0_fiE5s_pos+2048];
	sub.f32 	%f4149, %f4145, %f8257;
	sub.f32 	%f4150, %f4146, %f8258;
	sub.f32 	%f4151, %f4147, %f8259;
	mul.f32 	%f4152, %f4150, %f4150;
	fma.rn.f32 	%f4153, %f4149, %f4149, %f4152;
	fma.rn.f32 	%f4154, %f4151, %f4151, %f4153;
	add.f32 	%f4155, %f4154, 0f3089705F;
	rsqrt.approx.f32 	%f4156, %f4155;
	mul.f32 	%f4157, %f4156, %f4156;
	mul.f32 	%f4158, %f4156, %f4157;
	mul.f32 	%f4159, %f4148, %f4158;
	fma.rn.f32 	%f4160, %f4149, %f4159, %f4128;
	fma.rn.f32 	%f4161, %f4150, %f4159, %f4129;
	fma.rn.f32 	%f4162, %f4151, %f4159, %f4130;
	sub.f32 	%f4163, %f4145, %f8261;
	sub.f32 	%f4164, %f4146, %f8262;
	sub.f32 	%f4165, %f4147, %f8263;
	mul.f32 	%f4166, %f4164, %f4164;
	fma.rn.f32 	%f4167, %f4163, %f4163, %f4166;
	fma.rn.f32 	%f4168, %f4165, %f4165, %f4167;
	add.f32 	%f4169, %f4168, 0f3089705F;
	rsqrt.approx.f32 	%f4170, %f4169;
	mul.f32 	%f4171, %f4170, %f4170;
	mul.f32 	%f4172, %f4170, %f4171;
	mul.f32 	%f4173, %f4148, %f4172;
	fma.rn.f32 	%f4174, %f4163, %f4173, %f4142;
	fma.rn.f32 	%f4175, %f4164, %f4173, %f4143;
	fma.rn.f32 	%f4176, %f4165, %f4173, %f4144;
	ld.shared.v4.f32 	{%f4177, %f4178, %f4179, %f4180}, [_ZZ25bodyForceThreadCoarseningP6float4S0_fiE5s_pos+2064];
	sub.f32 	%f4181, %f4177, %f8257;
	sub.f32 	%f4182, %f4178, %f8258;
	sub.f32 	%f4183, %f4179, %f8259;
	mul.f32 	%f4184, %f4182, %f4182;
	fma.rn.f32 	%f4185, %f4181, %f4181, %f4184;
	fma.rn.f32 	%f4186, %f4183, %f4183, %f4185;
	add.f32 	%f4187, %f4186, 0f3089705F;
	rsqrt.approx.f32 	%f4188, %f4187;
	mul.f32 	%f4189, %f4188, %f4188;
	mul.f32 	%f4190, %f4188, %f4189;
	mul.f32 	%f4191, %f4180, %f4190;
	fma.rn.f32 	%f4192, %f4181, %f4191, %f4160;
	fma.rn.f32 	%f4193, %f4182, %f4191, %f4161;
	fma.rn.f32 	%f4194, %f4183, %f4191, %f4162;
	sub.f32 	%f4195, %f4177, %f8261;
	sub.f32 	%f4196, %f4178, %f8262;
	sub.f32 	%f4197, %f4179, %f8263;
	mul.f32 	%f4198, %f4196, %f4196;
	fma.rn.f32 	%f4199, %f4195, %f4195, %f4198;
	fma.rn.f32 	%f4200, %f4197, %f4197, %f4199;
	add.f32 	%f4201, %f4200, 0f3089705F;
	rsqrt.approx.f32 	%f4202, %f4201;
	mul.f32 	%f4203, %f4202, %f4202;
	mul.f32 	%f4204, %f4202, %f4203;
	mul.f32 	%f4205, %f4180, %f4204;
	fma.rn.f32 	%f4206, %f4195, %f4205, %f4174;
	fma.rn.f32 	%f4207, %f4196, %f4205, %f4175;
	fma.rn.f32 	%f4208, %f4197, %f4205, %f4176;
	ld.shared.v4.f32 	{%f4209, %f4210, %f4211, %f4212}, [_ZZ25bodyForceThreadCoarseningP6float4S0_fiE5s_pos+2080];
	sub.f32 	%f4213, %f4209, %f8257;
	sub.f32 	%f4214, %f4210, %f8258;
	sub.f32 	%f4215, %f4211, %f8259;
	mul.f32 	%f4216, %f4214, %f4214;
	fma.rn.f32 	%f4217, %f4213, %f4213, %f4216;
	fma.rn.f32 	%f4218, %f4215, %f4215, %f4217;
	add.f32 	%f4219, %f4218, 0f3089705F;
	rsqrt.approx.f32 	%f4220, %f4219;
	mul.f32 	%f4221, %f4220, %f4220;
	mul.f32 	%f4222, %f4220, %f4221;
	mul.f32 	%f4223, %f4212, %f4222;
	fma.rn.f32 	%f4224, %f4213, %f4223, %f4192;
	fma.rn.f32 	%f4225, %f4214, %f4223, %f4193;
	fma.rn.f32 	%f4226, %f4215, %f4223, %f4194;
	sub.f32 	%f4227, %f4209, %f8261;
	sub.f32 	%f4228, %f4210, %f8262;
	sub.f32 	%f4229, %f4211, %f8263;
	mul.f32 	%f4230, %f4228, %f4228;
	fma.rn.f32 	%f4231, %f4227, %f4227, %f4230;
	fma.rn.f32 	%f4232, %f4229, %f4229, %f4231;
	add.f32 	%f4233, %f4232, 0f3089705F;
	rsqrt.approx.f32 	%f4234, %f4233;
	mul.f32 	%f4235, %f4234, %f4234;
	mul.f32 	%f4236, %f4234, %f4235;
	mul.f32 	%f4237, %f4212, %f4236;
	fma.rn.f32 	%f4238, %f4227, %f4237, %f4206;
	fma.rn.f32 	%f4239, %f4228, %f4237, %f4207;
	fma.rn.f32 	%f4240, %f4229, %f4237, %f4208;
	ld.shared.v4.f32 	{%f4241, %f4242, %f4243, %f4244}, [_ZZ25bodyForceThreadCoarseningP6float4S0_fiE5s_pos+2096];
	sub.f32 	%f4245, %f4241, %f8257;
	sub.f32 	%f4246, %f4242, %f8258;
	sub.f32 	%f4247, %f4243, %f8259;
	mul.f32 	%f4248, %f4246, %f4246;
	fma.rn.f32 	%f4249, %f4245, %f4245, %f4248;
	fma.rn.f32 	%f4250, %f4247, %f4247, %f4249;
	add.f32 	%f4251, %f4250, 0f3089705F;
	rsqrt.approx.f32 	%f4252, %f4251;
	mul.f32 	%f4253, %f4252, %f4252;
	mul.f32 	%f4254, %f4252, %f4253;
	mul.f32 	%f4255, %f4244, %f4254;
	fma.rn.f32 	%f4256, %f4245, %f4255, %f4224;
	fma.rn.f32 	%f4257, %f4246, %f4255, %f4225;
	fma.rn.f32 	%f4258, %f4247, %f4255, %f4226;
	sub.f32 	%f4259, %f4241, %f8261;
	sub.f32 	%f4260, %f4242, %f8262;
	sub.f32 	%f4261, %f4243, %f8263;
	mul.f32 	%f4262, %f4260, %f4260;
	fma.rn.f32 	%f4263, %f4259, %f4259, %f4262;
	fma.rn.f32 	%f4264, %f4261, %f4261, %f4263;
	add.f32 	%f4265, %f4264, 0f3089705F;
	rsqrt.approx.f32 	%f4266, %f4265;
	mul.f32 	%f4267, %f4266, %f4266;
	mul.f32 	%f4268, %f4266, %f4267;
	mul.f32 	%f4269, %f4244, %f4268;
	fma.rn.f32 	%f4270, %f4259, %f4269, %f4238;
	fma.rn.f32 	%f4271, %f4260, %f4269, %f4239;
	fma.rn.f32 	%f4272, %f4261, %f4269, %f4240;
	ld.shared.v4.f32 	{%f4273, %f4274, %f4275, %f4276}, [_ZZ25bodyForceThreadCoarseningP6float4S0_fiE5s_pos+2112];
	sub.f32 	%f4277, %f4273, %f8257;
	sub.f32 	%f4278, %f4274, %f8258;
	sub.f32 	%f4279, %f4275, %f8259;
	mul.f32 	%f4280, %f4278, %f4278;
	fma.rn.f32 	%f4281, %f4277, %f4277, %f4280;
	fma.rn.f32 	%f4282, %f4279, %f4279, %f4281;
	add.f32 	%f4283, %f4282, 0f3089705F;
	rsqrt.approx.f32 	%f4284, %f4283;
	mul.f32 	%f4285, %f4284, %f4284;
	mul.f32 	%f4286, %f4284, %f4285;
	mul.f32 	%f4287, %f4276, %f4286;
	fma.rn.f32 	%f4288, %f4277, %f4287, %f4256;
	fma.rn.f32 	%f4289, %f4278, %f4287, %f4257;
	fma.rn.f32 	%f4290, %f4279, %f4287, %f4258;
	sub.f32 	%f4291, %f4273, %f8261;
	sub.f32 	%f4292, %f4274, %f8262;
	sub.f32 	%f4293, %f4275, %f8263;
	mul.f32 	%f4294, %f4292, %f4292;
	fma.rn.f32 	%f4295, %f4291, %f4291, %f4294;
	fma.rn.f32 	%f4296, %f4293, %f4293, %f4295;
	add.f32 	%f4297, %f4296, 0f3089705F;
	rsqrt.approx.f32 	%f4298, %f4297;
	mul.f32 	%f4299, %f4298, %f4298;
	mul.f32 	%f4300, %f4298, %f4299;
	mul.f32 	%f4301, %f4276, %f4300;
	fma.rn.f32 	%f4302, %f4291, %f4301, %f4270;
	fma.rn.f32 	%f4303, %f4292, %f4301, %f4271;
	fma.rn.f32 	%f4304, %f4293, %f4301, %f4272;
	ld.shared.v4.f32 	{%f4305, %f4306, %f4307, %f4308}, [_ZZ25bodyForceThreadCoarseningP6float4S0_fiE5s_pos+2128];
	sub.f32 	%f4309, %f4305, %f8257;
	sub.f32 	%f4310, %f4306, %f8258;
	sub.f32 	%f4311, %f4307, %f8259;
	mul.f32 	%f4312, %f4310, %f4310;
	fma.rn.f32 	%f4313, %f4309, %f4309, %f4312;
	fma.rn.f32 	%f4314, %f4311, %f4311, %f4313;
	add.f32 	%f4315, %f4314, 0f3089705F;
	rsqrt.approx.f32 	%f4316, %f4315;
	mul.f32 	%f4317, %f4316, %f4316;
	mul.f32 	%f4318, %f4316, %f4317;
	mul.f32 	%f4319, %f4308, %f4318;
	fma.rn.f32 	%f4320, %f4309, %f4319, %f4288;
	fma.rn.f32 	%f4321, %f4310, %f4319, %f4289;
	fma.rn.f32 	%f4322, %f4311, %f4319, %f4290;
	sub.f32 	%f4323, %f4305, %f8261;
	sub.f32 	%f4324, %f4306, %f8262;
	sub.f32 	%f4325, %f4307, %f8263;
	mul.f32 	%f4326, %f4324, %f4324;
	fma.rn.f32 	%f4327, %f4323, %f4323, %f4326;
	fma.rn.f32 	%f4328, %f4325, %f4325, %f4327;
	add.f32 	%f4329, %f4328, 0f3089705F;
	rsqrt.approx.f32 	%f4330, %f4329;
	mul.f32 	%f4331, %f4330, %f4330;
	mul.f32 	%f4332, %f4330, %f4331;
	mul.f32 	%f4333, %f4308, %f4332;
	fma.rn.f32 	%f4334, %f4323, %f4333, %f4302;
	fma.rn.f32 	%f4335, %f4324, %f4333, %f4303;
	fma.rn.f32 	%f4336, %f4325, %f4333, %f4304;
	ld.shared.v4.f32 	{%f4337, %f4338, %f4339, %f4340}, [_ZZ25bodyForceThreadCoarseningP6float4S0_fiE5s_pos+2144];
	sub.f32 	%f4341, %f4337, %f8257;
	sub.f32 	%f4342, %f4338, %f8258;
	sub.f32 	%f4343, %f4339, %f8259;
	mul.f32 	%f4344, %f4342, %f4342;
	fma.rn.f32 	%f4345, %f4341, %f4341, %f4344;
	fma.rn.f32 	%f4346, %f4343, %f4343, %f4345;
	add.f32 	%f4347, %f4346, 0f3089705F;
	rsqrt.approx.f32 	%f4348, %f4347;
	mul.f32 	%f4349, %f4348, %f4348;
	mul.f32 	%f4350, %f4348, %f4349;
	mul.f32 	%f4351, %f4340, %f4350;
	fma.rn.f32 	%f4352, %f4341, %f4351, %f4320;
	fma.rn.f32 	%f4353, %f4342, %f4351, %f4321;
	fma.rn.f32 	%f4354, %f4343, %f4351, %f4322;
	sub.f32 	%f4355, %f4337, %f8261;
	sub.f32 	%f4356, %f4338, %f8262;
	sub.f32 	%f4357, %f4339, %f8263;
	mul.f32 	%f4358, %f4356, %f4356;
	fma.rn.f32 	%f4359, %f4355, %f4355, %f4358;
	fma.rn.f32 	%f4360, %f4357, %f4357, %f4359;
	add.f32 	%f4361, %f4360, 0f3089705F;
	rsqrt.approx.f32 	%f4362, %f4361;
	mul.f32 	%f4363, %f4362, %f4362;
	mul.f32 	%f4364, %f4362, %f4363;
	mul.f32 	%f4365, %f4340, %f4364;
	fma.rn.f32 	%f4366, %f4355, %f4365, %f4334;
	fma.rn.f32 	%f4367, %f4356, %f4365, %f4335;
	fma.rn.f32 	%f4368, %f4357, %f4365, %f4336;
	ld.shared.v4.f32 	{%f4369, %f4370, %f4371, %f4372}, [_ZZ25bodyForceThreadCoarseningP6float4S0_fiE5s_pos+2160];
	sub.f32 	%f4373, %f4369, %f8257;
	sub.f32 	%f4374, %f4370, %f8258;
	sub.f32 	%f4375, %f4371, %f8259;
	mul.f32 	%f4376, %f4374, %f4374;
	fma.rn.f32 	%f4377, %f4373, %f4373, %f4376;
	fma.rn.f32 	%f4378, %f4375, %f4375, %f4377;
	add.f32 	%f4379, %f4378, 0f3089705F;
	rsqrt.approx.f32 	%f4380, %f4379;
	mul.f32 	%f4381, %f4380, %f4380;
	mul.f32 	%f4382, %f4380, %f4381;
	mul.f32 	%f4383, %f4372, %f4382;
	fma.rn.f32 	%f4384, %f4373, %f4383, %f4352;
	fma.rn.f32 	%f4385, %f4374, %f4383, %f4353;
	fma.rn.f32 	%f4386, %f4375, %f4383, %f4354;
	sub.f32 	%f4387, %f4369, %f8261;
	sub.f32 	%f4388, %f4370, %f8262;
	sub.f32 	%f4389, %f4371, %f8263;
	mul.f32 	%f4390, %f4388, %f4388;
	fma.rn.f32 	%f4391, %f4387, %f4387, %f4390;
	fma.rn.f32 	%f4392, %f4389, %f4389, %f4391;
	add.f32 	%f4393, %f4392, 0f3089705F;
	rsqrt.approx.f32 	%f4394, %f4393;
	mul.f32 	%f4395, %f4394, %f4394;
	mul.f32 	%f4396, %f4394, %f4395;
	mul.f32 	%f4397, %f4372, %f4396;
	fma.rn.f32 	%f4398, %f4387, %f4397, %f4366;
	fma.rn.f32 	%f4399, %f4388, %f4397, %f4367;
	fma.rn.f32 	%f4400, %f4389, %f4397, %f4368;
	ld.shared.v4.f32 	{%f4401, %f4402, %f4403, %f4404}, [_ZZ25bodyForceThreadCoarseningP6float4S0_fiE5s_pos+2176];
	sub.f32 	%f4405, %f4401, %f8257;
	sub.f32 	%f4406, %f4402, %f8258;
	sub.f32 	%f4407, %f4403, %f8259;
	mul.f32 	%f4408, %f4406, %f4406;
	fma.rn.f32 	%f4409, %f4405, %f4405, %f4408;
	fma.rn.f32 	%f4410, %f4407, %f4407, %f4409;
	add.f32 	%f4411, %f4410, 0f3089705F;
	rsqrt.approx.f32 	%f4412, %f4411;
	mul.f32 	%f4413, %f4412, %f4412;
	mul.f32 	%f4414, %f4412, %f4413;
	mul.f32 	%f4415, %f4404, %f4414;
	fma.rn.f32 	%f4416, %f4405, %f4415, %f4384;
	fma.rn.f32 	%f4417, %f4406, %f4415, %f4385;
	fma.rn.f32 	%f4418, %f4407, %f4415, %f4386;
	sub.f32 	%f4419, %f4401, %f8261;
	sub.f32 	%f4420, %f4402, %f8262;
	sub.f32 	%f4421, %f4403, %f8263;
	mul.f32 	%f4422, %f4420, %f4420;
	fma.rn.f32 	%f4423, %f4419, %f4419, %f4422;
	fma.rn.f32 	%f4424, %f4421, %f4421, %f4423;
	add.f32 	%f4425, %f4424, 0f3089705F;
	rsqrt.approx.f32 	%f4426, %f4425;
	mul.f32 	%f4427, %f4426, %f4426;
	mul.f32 	%f4428, %f4426, %f4427;
	mul.f32 	%f4429, %f4404, %f4428;
	fma.rn.f32 	%f4430, %f4419, %f4429, %f4398;
	fma.rn.f32 	%f4431, %f4420, %f4429, %f4399;
	fma.rn.f32 	%f4432, %f4421, %f4429, %f4400;
	ld.shared.v4.f32 	{%f4433, %f4434, %f4435, %f4436}, [_ZZ25bodyForceThreadCoarseningP6float4S0_fiE5s_pos+2192];
	sub.f32 	%f4437, %f4433, %f8257;
	sub.f32 	%f4438, %f4434, %f8258;
	sub.f32 	%f4439, %f4435, %f8259;
	mul.f32 	%f4440, %f4438, %f4438;
	fma.rn.f32 	%f4441, %f4437, %f4437, %f4440;
	fma.rn.f32 	%f4442, %f4439, %f4439, %f4441;
	add.f32 	%f4443, %f4442, 0f3089705F;
	rsqrt.approx.f32 	%f4444, %f4443;
	mul.f32 	%f4445, %f4444, %f4444;
	mul.f32 	%f4446, %f4444, %f4445;
	mul.f32 	%f4447, %f4436, %f4446;
	fma.rn.f32 	%f4448, %f4437, %f4447, %f4416;
	fma.rn.f32 	%f4449, %f4438, %f4447, %f4417;
	fma.rn.f32 	%f4450, %f4439, %f4447, %f4418;
	sub.f32 	%f4451, %f4433, %f8261;
	sub.f32 	%f4452, %f4434, %f8262;
	sub.f32 	%f4453, %f4435, %f8263;
	mul.f32 	%f4454, %f4452, %f4452;
	fma.rn.f32 	%f4455, %f4451, %f4451, %f4454;
	fma.rn.f32 	%f4456, %f4453, %f4453, %f4455;
	add.f32 	%f4457, %f4456, 0f3089705F;
	rsqrt.approx.f32 	%f4458, %f4457;
	mul.f32 	%f4459, %f4458, %f4458;
	mul.f32 	%f4460, %f4458, %f4459;
	mul.f32 	%f4461, %f4436, %f4460;
	fma.rn.f32 	%f4462, %f4451, %f4461, %f4430;
	fma.rn.f32 	%f4463, %f4452, %f4461, %f4431;
	fma.rn.f32 	%f4464, %f4453, %f4461, %f4432;
	ld.shared.v4.f32 	{%f4465, %f4466, %f4467, %f4468}, [_ZZ25bodyForceThreadCoarseningP6float4S0_fiE5s_pos+2208];
	sub.f32 	%f4469, %f4465, %f8257;
	sub.f32 	%f4470, %f4466, %f8258;
	sub.f32 	%f4471, %f4467, %f8259;
	mul.f32 	%f4472, %f4470, %f4470;
	fma.rn.f32 	%f4473, %f4469, %f4469, %f4472;
	fma.rn.f32 	%f4474, %f4471, %f4471, %f4473;
	add.f32 	%f4475, %f4474, 0f3089705F;
	rsqrt.approx.f32 	%f4476, %f4475;
	mul.f32 	%f4477, %f4476, %f4476;
	mul.f32 	%f4478, %f4476, %f4477;
	mul.f32 	%f4479, %f4468, %f4478;
	fma.rn.f32 	%f4480, %f4469, %f4479, %f4448;
	fma.rn.f32 	%f4481, %f4470, %f4479, %f4449;
	fma.rn.f32 	%f4482, %f4471, %f4479, %f4450;
	sub.f32 	%f4483, %f4465, %f8261;
	sub.f32 	%f4484, %f4466, %f8262;
	sub.f32 	%f4485, %f4467, %f8263;
	mul.f32 	%f4486, %f4484, %f4484;
	fma.rn.f32 	%f4487, %f4483, %f4483, %f4486;
	fma.rn.f32 	%f4488, %f4485, %f4485, %f4487;
	add.f32 	%f4489, %f4488, 0f3089705F;
	rsqrt.approx.f32 	%f4490, %f4489;
	mul.f32 	%f4491, %f4490, %f4490;
	mul.f32 	%f4492, %f4490, %f4491;
	mul.f32 	%f4493, %f4468, %f4492;
	fma.rn.f32 	%f4494, %f4483, %f4493, %f4462;
	fma.rn.f32 	%f4495, %f4484, %f4493, %f4463;
	fma.rn.f32 	%f4496, %f4485, %f4493, %f4464;
	ld.shared.v4.f32 	{%f4497, %f4498, %f4499, %f4500}, [_ZZ25bodyForceThreadCoarseningP6float4S0_fiE5s_pos+2224];
	sub.f32 	%f4501, %f4497, %f8257;
	sub.f32 	%f4502, %f4498, %f8258;
	sub.f32 	%f4503, %f4499, %f8259;
	mul.f32 	%f4504, %f4502, %f4502;
	fma.rn.f32 	%f4505, %f4501, %f4501, %f4504;
	fma.rn.f32 	%f4506, %f4503, %f4503, %f4505;
	add.f32 	%f4507, %f4506, 0f3089705F;
	rsqrt.approx.f32 	%f4508, %f4507;
	mul.f32 	%f4509, %f4508, %f4508;
	mul.f32 	%f4510, %f4508, %f4509;
	mul.f32 	%f4511, %f4500, %f4510;
	fma.rn.f32 	%f4512, %f4501, %f4511, %f4480;
	fma.rn.f32 	%f4513, %f4502, %f4511, %f4481;
	fma.rn.f32 	%f4514, %f4503, %f4511, %f4482;
	sub.f32 	%f4515, %f4497, %f8261;
	sub.f32 	%f4516, %f4498, %f8262;
	sub.f32 	%f4517, %f4499, %f8263;
	mul.f32 	%f4518, %f4516, %f4516;
	fma.rn.f32 	%f4519, %f4515, %f4515, %f4518;
	fma.rn.f32 	%f4520, %f4517, %f4517, %f4519;
	add.f32 	%f4521, %f4520, 0f3089705F;
	rsqrt.approx.f32 	%f4522, %f4521;
	mul.f32 	%f4523, %f4522, %f4522;
	mul.f32 	%f4524, %f4522, %f4523;
	mul.f32 	%f4525, %f4500, %f4524;
	fma.rn.f32 	%f4526, %f4515, %f4525, %f4494;
	fma.rn.f32 	%f4527, %f4516, %f4525, %f4495;
	fma.rn.f32 	%f4528, %f4517, %f4525, %f4496;
	ld.shared.v4.f32 	{%f4529, %f4530, %f4531, %f4532}, [_ZZ25bodyForceThreadCoarseningP6float4S0_fiE5s_pos+2240];
	sub.f32 	%f4533, %f4529, %f8257;
	sub.f32 	%f4534, %f4530, %f8258;
	sub.f32 	%f4535, %f4531, %f8259;
	mul.f32 	%f4536, %f4534, %f4534;
	fma.rn.f32 	%f4537, %f4533, %f4533, %f4536;
	fma.rn.f32 	%f4538, %f4535, %f4535, %f4537;
	add.f32 	%f4539, %f4538, 0f3089705F;
	rsqrt.approx.f32 	%f4540, %f4539;
	mul.f32 	%f4541, %f4540, %f4540;
	mul.f32 	%f4542, %f4540, %f4541;
	mul.f32 	%f4543, %f4532, %f4542;
	fma.rn.f32 	%f4544, %f4533, %f4543, %f4512;
	fma.rn.f32 	%f4545, %f4534, %f4543, %f4513;
	fma.rn.f32 	%f4546, %f4535, %f4543, %f4514;
	sub.f32 	%f4547, %f4529, %f8261;
	sub.f32 	%f4548, %f4530, %f8262;
	sub.f32 	%f4549, %f4531, %f8263;
	mul.f32 	%f4550, %f4548, %f4548;
	fma.rn.f32 	%f4551, %f4547, %f4547, %f4550;
	fma.rn.f32 	%f4552, %f4549, %f4549, %f4551;
	add.f32 	%f4553, %f4552, 0f3089705F;
	rsqrt.approx.f32 	%f4554, %f4553;
	mul.f32 	%f4555, %f4554, %f4554;
	mul.f32 	%f4556, %f4554, %f4555;
	mul.f32 	%f4557, %f4532, %f4556;
	fma.rn.f32 	%f4558, %f4547, %f4557, %f4526;
	fma.rn.f32 	%f4559, %f4548, %f4557, %f4527;
	fma.rn.f32 	%f4560, %f4549, %f4557, %f4528;
	ld.shared.v4.f32 	{%f4561, %f4562, %f4563, %f4564}, [_ZZ25bodyForceThreadCoarseningP6float4S0_fiE5s_pos+2256];
	sub.f32 	%f4565, %f4561, %f8257;
	sub.f32 	%f4566, %f4562, %f8258;
	sub.f32 	%f4567, %f4563, %f8259;
	mul.f32 	%f4568, %f4566, %f4566;
	fma.rn.f32 	%f4569, %f4565, %f4565, %f4568;
	fma.rn.f32 	%f4570, %f4567, %f4567, %f4569;
	add.f32 	%f4571, %f4570, 0f3089705F;
	rsqrt.approx.f32 	%f4572, %f4571;
	mul.f32 	%f4573, %f4572, %f4572;
	mul.f32 	%f4574, %f4572, %f4573;
	mul.f32 	%f4575, %f4564, %f4574;
	fma.rn.f32 	%f4576, %f4565, %f4575, %f4544;
	fma.rn.f32 	%f4577, %f4566, %f4575, %f4545;
	fma.rn.f32 	%f4578, %f4567, %f4575, %f4546;
	sub.f32 	%f4579, %f4561, %f8261;
	sub.f32 	%f4580, %f4562, %f8262;
	sub.f32 	%f4581, %f4563, %f8263;
	mul.f32 	%f4582, %f4580, %f4580;
	fma.rn.f32 	%f4583, %f4579, %f4579, %f4582;
	fma.rn.f32 	%f4584, %f4581, %f4581, %f4583;
	add.f32 	%f4585, %f4584, 0f3089705F;
	rsqrt.approx.f32 	%f4586, %f4585;
	mul.f32 	%f4587, %f4586, %f4586;
	mul.f32 	%f4588, %f4586, %f4587;
	mul.f32 	%f4589, %f4564, %f4588;
	fma.rn.f32 	%f4590, %f4579, %f4589, %f4558;
	fma.rn.f32 	%f4591, %f4580, %f4589, %f4559;
	fma.rn.f32 	%f4592, %f4581, %f4589, %f4560;
	ld.shared.v4.f32 	{%f4593, %f4594, %f4595, %f4596}, [_ZZ25bodyForceThreadCoarseningP6float4S0_fiE5s_pos+2272];
	sub.f32 	%f4597, %f4593, %f8257;
	sub.f32 	%f4598, %f4594, %f8258;
	sub.f32 	%f4599, %f4595, %f8259;
	mul.f32 	%f4600, %f4598, %f4598;
	fma.rn.f32 	%f4601, %f4597, %f4597, %f4600;
	fma.rn.f32 	%f4602, %f4599, %f4599, %f4601;
	add.f32 	%f4603, %f4602, 0f3089705F;
	rsqrt.approx.f32 	%f4604, %f4603;
	mul.f32 	%f4605, %f4604, %f4604;
	mul.f32 	%f4606, %f4604, %f4605;
	mul.f32 	%f4607, %f4596, %f4606;
	fma.rn.f32 	%f4608, %f4597, %f4607, %f4576;
	fma.rn.f32 	%f4609, %f4598, %f4607, %f4577;
	fma.rn.f32 	%f4610, %f4599, %f4607, %f4578;
	sub.f32 	%f4611, %f4593, %f8261;
	sub.f32 	%f4612, %f4594, %f8262;
	sub.f32 	%f4613, %f4595, %f8263;
	mul.f32 	%f4614, %f4612, %f4612;
	fma.rn.f32 	%f4615, %f4611, %f4611, %f4614;
	fma.rn.f32 	%f4616, %f4613, %f4613, %f4615;
	add.f32 	%f4617, %f4616, 0f3089705F;
	rsqrt.approx.f32 	%f4618, %f4617;
	mul.f32 	%f4619, %f4618, %f4618;
	mul.f32 	%f4620, %f4618, %f4619;
	mul.f32 	%f4621, %f4596, %f4620;
	fma.rn.f32 	%f4622, %f4611, %f4621, %f4590;
	fma.rn.f32 	%f4623, %f4612, %f4621, %f4591;
	fma.rn.f32 	%f4624, %f4613, %f4621, %f4592;
	ld.shared.v4.f32 	{%f4625, %f4626, %f4627, %f4628}, [_ZZ25bodyForceThreadCoarseningP6float4S0_fiE5s_pos+2288];
	sub.f32 	%f4629, %f4625, %f8257;
	sub.f32 	%f4630, %f4626, %f8258;
	sub.f32 	%f4631, %f4627, %f8259;
	mul.f32 	%f4632, %f4630, %f4630;
	fma.rn.f32 	%f4633, %f4629, %f4629, %f4632;
	fma.rn.f32 	%f4634, %f4631, %f4631, %f4633;
	add.f32 	%f4635, %f4634, 0f3089705F;
	rsqrt.approx.f32 	%f4636, %f4635;
	mul.f32 	%f4637, %f4636, %f4636;
	mul.f32 	%f4638, %f4636, %f4637;
	mul.f32 	%f4639, %f4628, %f4638;
	fma.rn.f32 	%f4640, %f4629, %f4639, %f4608;
	fma.rn.f32 	%f4641, %f4630, %f4639, %f4609;
	fma.rn.f32 	%f4642, %f4631, %f4639, %f4610;
	sub.f32 	%f4643, %f4625, %f8261;
	sub.f32 	%f4644, %f4626, %f8262;
	sub.f32 	%f4645, %f4627, %f8263;
	mul.f32 	%f4646, %f4644, %f4644;
	fma.rn.f32 	%f4647, %f4643, %f4643, %f4646;
	fma.rn.f32 	%f4648, %f4645, %f4645, %f4647;
	add.f32 	%f4649, %f4648, 0f3089705F;
	rsqrt.approx.f32 	%f4650, %f4649;
	mul.f32 	%f4651, %f4650, %f4650;
	mul.f32 	%f4652, %f4650, %f4651;
	mul.f32 	%f4653, %f4628, %f4652;
	fma.rn.f32 	%f4654, %f4643, %f4653, %f4622;
	fma.rn.f32 	%f4655, %f4644, %f4653, %f4623;
	fma.rn.f32 	%f4656, %f4645, %f4653, %f4624;
	ld.shared.v4.f32 	{%f4657, %f4658, %f4659, %f4660}, [_ZZ25bodyForceThreadCoarseningP6float4S0_fiE5s_pos+2304];
	sub.f32 	%f4661, %f4657, %f8257;
	sub.f32 	%f4662, %f4658, %f8258;
	sub.f32 	%f4663, %f4659, %f8259;
	mul.f32 	%f4664, %f4662, %f4662;
	fma.rn.f32 	%f4665, %f4661, %f4661, %f4664;
	fma.rn.f32 	%f4666, %f4663, %f4663, %f4665;
	add.f32 	%f4667, %f4666, 0f3089705F;
	rsqrt.approx.f32 	%f4668, %f4667;
	mul.f32 	%f4669, %f4668, %f4668;
	mul.f32 	%f4670, %f4668, %f4669;
	mul.f32 	%f4671, %f4660, %f4670;
	fma.rn.f32 	%f4672, %f4661, %f4671, %f4640;
	fma.rn.f32 	%f4673, %f4662, %f4671, %f4641;
	fma.rn.f32 	%f4674, %f4663, %f4671, %f4642;
	sub.f32 	%f4675, %f4657, %f8261;
	sub.f32 	%f4676, %f4658, %f8262;
	sub.f32 	%f4677, %f4659, %f8263;
	mul.f32 	%f4678, %f4676, %f4676;
	fma.rn.f32 	%f4679, %f4675, %f4675, %f4678;
	fma.rn.f32 	%f4680, %f4677, %f4677, %f4679;
	add.f32 	%f4681, %f4680, 0f3089705F;
	rsqrt.approx.f32 	%f4682, %f4681;
	mul.f32 	%f4683, %f4682, %f4682;
	mul.f32 	%f4684, %f4682, %f4683;
	mul.f32 	%f4685, %f4660, %f4684;
	fma.rn.f32 	%f4686, %f4675, %f4685, %f4654;
	fma.rn.f32 	%f4687, %f4676, %f4685, %f4655;
	fma.rn.f32 	%f4688, %f4677, %f4685, %f4656;
	ld.shared.v4.f32 	{%f4689, %f4690, %f4691, %f4692}, [_ZZ25bodyForceThreadCoarseningP6float4S0_fiE5s_pos+2320];
	sub.f32 	%f4693, %f4689, %f8257;
	sub.f32 	%f4694, %f4690, %f8258;
	sub.f32 	%f4695, %f4691, %f8259;
	mul.f32 	%f4696, %f4694, %f4694;
	fma.rn.f32 	%f4697, %f4693, %f4693, %f4696;
	fma.rn.f32 	%f4698, %f4695, %f4695, %f4697;
	add.f32 	%f4699, %f4698, 0f3089705F;
	rsqrt.approx.f32 	%f4700, %f4699;
	mul.f32 	%f4701, %f4700, %f4700;
	mul.f32 	%f4702, %f4700, %f4701;
	mul.f32 	%f4703, %f4692, %f4702;
	fma.rn.f32 	%f4704, %f4693, %f4703, %f4672;
	fma.rn.f32 	%f4705, %f4694, %f4703, %f4673;
	fma.rn.f32 	%f4706, %f4695, %f4703, %f4674;
	sub.f32 	%f4707, %f4689, %f8261;
	sub.f32 	%f4708, %f4690, %f8262;
	sub.f32 	%f4709, %f4691, %f8263;
	mul.f32 	%f4710, %f4708, %f4708;
	fma.rn.f32 	%f4711, %f4707, %f4707, %f4710;
	fma.rn.f32 	%f4712, %f4709, %f4709, %f4711;
	add.f32 	%f4713, %f4712, 0f3089705F;
	rsqrt.approx.f32 	%f4714, %f4713;
	mul.f32 	%f4715, %f4714, %f4714;
	mul.f32 	%f4716, %f4714, %f4715;
	mul.f32 	%f4717, %f4692, %f4716;
	fma.rn.f32 	%f4718, %f4707, %f4717, %f4686;
	fma.rn.f32 	%f4719, %f4708, %f4717, %f4687;
	fma.rn.f32 	%f4720, %f4709, %f4717, %f4688;
	ld.shared.v4.f32 	{%f4721, %f4722, %f4723, %f4724}, [_ZZ25bodyForceThreadCoarseningP6float4S0_fiE5s_pos+2336];
	sub.f32 	%f4725, %f4721, %f8257;
	sub.f32 	%f4726, %f4722, %f8258;
	sub.f32 	%f4727, %f4723, %f8259;
	mul.f32 	%f4728, %f4726, %f4726;
	fma.rn.f32 	%f4729, %f4725, %f4725, %f4728;
	fma.rn.f32 	%f4730, %f4727, %f4727, %f4729;
	add.f32 	%f4731, %f4730, 0f3089705F;
	rsqrt.approx.f32 	%f4732, %f4731;
	mul.f32 	%f4733, %f4732, %f4732;
	mul.f32 	%f4734, %f4732, %f4733;
	mul.f32 	%f4735, %f4724, %f4734;
	fma.rn.f32 	%f4736, %f4725, %f4735, %f4704;
	fma.rn.f32 	%f4737, %f4726, %f4735, %f4705;
	fma.rn.f32 	%f4738, %f4727, %f4735, %f4706;
	sub.f32 	%f4739, %f4721, %f8261;
	sub.f32 	%f4740, %f4722, %f8262;
	sub.f32 	%f4741, %f4723, %f8263;
	mul.f32 	%f4742, %f4740, %f4740;
	fma.rn.f32 	%f4743, %f4739, %f4739, %f4742;
	fma.rn.f32 	%f4744, %f4741, %f4741, %f4743;
	add.f32 	%f4745, %f4744, 0f3089705F;
	rsqrt.approx.f32 	%f4746, %f4745;
	mul.f32 	%f4747, %f4746, %f4746;
	mul.f32 	%f4748, %f4746, %f4747;
	mul.f32 	%f4749, %f4724, %f4748;
	fma.rn.f32 	%f4750, %f4739, %f4749, %f4718;
	fma.rn.f32 	%f4751, %f4740, %f4749, %f4719;
	fma.rn.f32 	%f4752, %f4741, %f4749, %f4720;
	ld.shared.v4.f32 	{%f4753, %f4754, %f4755, %f4756}, [_ZZ25bodyForceThreadCoarseningP6float4S0_fiE5s_pos+2352];
	sub.f32 	%f4757, %f4753, %f8257;
	sub.f32 	%f4758, %f4754, %f8258;
	sub.f32 	%f4759, %f4755, %f8259;
	mul.f32 	%f4760, %f4758, %f4758;
	fma.rn.f32 	%f4761, %f4757, %f4757, %f4760;
	fma.rn.f32 	%f4762, %f4759, %f4759, %f4761;
	add.f32 	%f4763, %f4762, 0f3089705F;
	rsqrt.approx.f32 	%f4764, %f4763;
	mul.f32 	%f4765, %f4764, %f4764;
	mul.f32 	%f4766, %f4764, %f4765;
	mul.f32 	%f4767, %f4756, %f4766;
	fma.rn.f32 	%f4768, %f4757, %f4767, %f4736;
	fma.rn.f32 	%f4769, %f4758, %f4767, %f4737;
	fma.rn.f32 	%f4770, %f4759, %f4767, %f4738;
	sub.f32 	%f4771, %f4753, %f8261;
	sub.f32 	%f4772, %f4754, %f8262;
	sub.f32 	%f4773, %f4755, %f8263;
	mul.f32 	%f4774, %f4772, %f4772;
	fma.rn.f32 	%f4775, %f4771, %f4771, %f4774;
	fma.rn.f32 	%f4776, %f4773, %f4773, %f4775;
	add.f32 	%f4777, %f4776, 0f3089705F;
	rsqrt.approx.f32 	%f4778, %f4777;
	mul.f32 	%f4779, %f4778, %f4778;
	mul.f32 	%f4780, %f4778, %f4779;
	mul.f32 	%f4781, %f4756, %f4780;
	fma.rn.f32 	%f4782, %f4771, %f4781, %f4750;
	fma.rn.f32 	%f4783, %f4772, %f4781, %f4751;
	fma.rn.f32 	%f4784, %f4773, %f4781, %f4752;
	ld.shared.v4.f32 	{%f4785, %f4786, %f4787, %f4788}, [_ZZ25bodyForceThreadCoarseningP6float4S0_fiE5s_pos+2368];
	sub.f32 	%f4789, %f4785, %f8257;
	sub.f32 	%f4790, %f4786, %f8258;
	sub.f32 	%f4791, %f4787, %f8259;
	mul.f32 	%f4792, %f4790, %f4790;
	fma.rn.f32 	%f4793, %f4789, %f4789, %f4792;
	fma.rn.f32 	%f4794, %f4791, %f4791, %f4793;
	add.f32 	%f4795, %f4794, 0f3089705F;
	rsqrt.approx.f32 	%f4796, %f4795;
	mul.f32 	%f4797, %f4796, %f4796;
	mul.f32 	%f4798, %f4796, %f4797;
	mul.f32 	%f4799, %f4788, %f4798;
	fma.rn.f32 	%f4800, %f4789, %f4799, %f4768;
	fma.rn.f32 	%f4801, %f4790, %f4799, %f4769;
	fma.rn.f32 	%f4802, %f4791, %f4799, %f4770;
	sub.f32 	%f4803, %f4785, %f8261;
	sub.f32 	%f4804, %f4786, %f8262;
	sub.f32 	%f4805, %f4787, %f8263;
	mul.f32 	%f4806, %f4804, %f4804;
	fma.rn.f32 	%f4807, %f4803, %f4803, %f4806;
	fma.rn.f32 	%f4808, %f4805, %f4805, %f4807;
	add.f32 	%f4809, %f4808, 0f3089705F;
	rsqrt.approx.f32 	%f4810, %f4809;
	mul.f32 	%f4811, %f4810, %f4810;
	mul.f32 	%f4812, %f4810, %f4811;
	mul.f32 	%f4813, %f4788, %f4812;
	fma.rn.f32 	%f4814, %f4803, %f4813, %f4782;
	fma.rn.f32 	%f4815, %f4804, %f4813, %f4783;
	fma.rn.f32 	%f4816, %f4805, %f4813, %f4784;
	ld.shared.v4.f32 	{%f4817, %f4818, %f4819, %f4820}, [_ZZ25bodyForceThreadCoarseningP6float4S0_fiE5s_pos+2384];
	sub.f32 	%f4821, %f4817, %f8257;
	sub.f32 	%f4822, %f4818, %f8258;
	sub.f32 	%f4823, %f4819, %f8259;
	mul.f32 	%f4824, %f4822, %f4822;
	fma.rn.f32 	%f4825, %f4821, %f4821, %f4824;
	fma.rn.f32 	%f4826, %f4823, %f4823, %f4825;
	add.f32 	%f4827, %f4826, 0f3089705F;
	rsqrt.approx.f32 	%f4828, %f4827;
	mul.f32 	%f4829, %f4828, %f4828;
	mul.f32 	%f4830, %f4828, %f4829;
	mul.f32 	%f4831, %f4820, %f4830;
	fma.rn.f32 	%f4832, %f4821, %f4831, %f4800;
	fma.rn.f32 	%f4833, %f4822, %f4831, %f4801;
	fma.rn.f32 	%f4834, %f4823, %f4831, %f4802;
	sub.f32 	%f4835, %f4817, %f8261;
	sub.f32 	%f4836, %f4818, %f8262;
	sub.f32 	%f4837, %f4819, %f8263;
	mul.f32 	%f4838, %f4836, %f4836;
	fma.rn.f32 	%f4839, %f4835, %f4835, %f4838;
	fma.rn.f32 	%f4840, %f4837, %f4837, %f4839;
	add.f32 	%f4841, %f4840, 0f3089705F;
	rsqrt.approx.f32 	%f4842, %f4841;
	mul.f32 	%f4843, %f4842, %f4842;
	mul.f32 	%f4844, %f4842, %f4843;
	mul.f32 	%f4845, %f4820, %f4844;
	fma.rn.f32 	%f4846, %f4835, %f4845, %f4814;
	fma.rn.f32 	%f4847, %f4836, %f4845, %f4815;
	fma.rn.f32 	%f4848, %f4837, %f4845, %f4816;
	ld.shared.v4.f32 	{%f4849, %f4850, %f4851, %f4852}, [_ZZ25bodyForceThreadCoarseningP6float4S0_fiE5s_pos+2400];
	sub.f32 	%f4853, %f4849, %f8257;
	sub.f32 	%f4854, %f4850, %f8258;
	sub.f32 	%f4855, %f4851, %f8259;
	mul.f32 	%f4856, %f4854, %f4854;
	fma.rn.f32 	%f4857, %f4853, %f4853, %f4856;
	fma.rn.f32 	%f4858, %f4855, %f4855, %f4857;
	add.f32 	%f4859, %f4858, 0f3089705F;
	rsqrt.approx.f32 	%f4860, %f4859;
	mul.f32 	%f4861, %f4860, %f4860;
	mul.f32 	%f4862, %f4860, %f4861;
	mul.f32 	%f4863, %f4852, %f4862;
	fma.rn.f32 	%f4864, %f4853, %f4863, %f4832;
	fma.rn.f32 	%f4865, %f4854, %f4863, %f4833;
	fma.rn.f32 	%f4866, %f4855, %f4863, %f4834;
	sub.f32 	%f4867, %f4849, %f8261;
	sub.f32 	%f4868, %f4850, %f8262;
	sub.f32 	%f4869, %f4851, %f8263;
	mul.f32 	%f4870, %f4868, %f4868;
	fma.rn.f32 	%f4871, %f4867, %f4867, %f4870;
	fma.rn.f32 	%f4872, %f4869, %f4869, %f4871;
	add.f32 	%f4873, %f4872, 0f3089705F;
	rsqrt.approx.f32 	%f4874, %f4873;
	mul.f32 	%f4875, %f4874, %f4874;
	mul.f32 	%f4876, %f4874, %f4875;
	mul.f32 	%f4877, %f4852, %f4876;
	fma.rn.f32 	%f4878, %f4867, %f4877, %f4846;
	fma.rn.f32 	%f4879, %f4868, %f4877, %f4847;
	fma.rn.f32 	%f4880, %f4869, %f4877, %f4848;
	ld.shared.v4.f32 	{%f4881, %f4882, %f4883, %f4884}, [_ZZ25bodyForceThreadCoarseningP6float4S0_fiE5s_pos+2416];
	sub.f32 	%f4885, %f4881, %f8257;
	sub.f32 	%f4886, %f4882, %f8258;
	sub.f32 	%f4887, %f4883, %f8259;
	mul.f32 	%f4888, %f4886, %f4886;
	fma.rn.f32 	%f4889, %f4885, %f4885, %f4888;
	fma.rn.f32 	%f4890, %f4887, %f4887, %f4889;
	add.f32 	%f4891, %f4890, 0f3089705F;
	rsqrt.approx.f32 	%f4892, %f4891;
	mul.f32 	%f4893, %f4892, %f4892;
	mul.f32 	%f4894, %f4892, %f4893;
	mul.f32 	%f4895, %f4884, %f4894;
	fma.rn.f32 	%f4896, %f4885, %f4895, %f4864;
	fma.rn.f32 	%f4897, %f4886, %f4895, %f4865;
	fma.rn.f32 	%f4898, %f4887, %f4895, %f4866;
	sub.f32 	%f4899, %f4881, %f8261;
	sub.f32 	%f4900, %f4882, %f8262;
	sub.f32 	%f4901, %f4883, %f8263;
	mul.f32 	%f4902, %f4900, %f4900;
	fma.rn.f32 	%f4903, %f4899, %f4899, %f4902;
	fma.rn.f32 	%f4904, %f4901, %f4901, %f4903;
	add.f32 	%f4905, %f4904, 0f3089705F;
	rsqrt.approx.f32 	%f4906, %f4905;
	mul.f32 	%f4907, %f4906, %f4906;
	mul.f32 	%f4908, %f4906, %f4907;
	mul.f32 	%f4909, %f4884, %f4908;
	fma.rn.f32 	%f4910, %f4899, %f4909, %f4878;
	fma.rn.f32 	%f4911, %f4900, %f4909, %f4879;
	fma.rn.f32 	%f4912, %f4901, %f4909, %f4880;
	ld.shared.v4.f32 	{%f4913, %f4914, %f4915, %f4916}, [_ZZ25bodyForceThreadCoarseningP6float4S0_fiE5s_pos+2432];
	sub.f32 	%f4917, %f4913, %f8257;
	sub.f32 	%f4918, %f4914, %f8258;
	sub.f32 	%f4919, %f4915, %f8259;
	mul.f32 	%f4920, %f4918, %f4918;
	fma.rn.f32 	%f4921, %f4917, %f4917, %f4920;
	fma.rn.f32 	%f4922, %f4919, %f4919, %f4921;
	add.f32 	%f4923, %f4922, 0f3089705F;
	rsqrt.approx.f32 	%f4924, %f4923;
	mul.f32 	%f4925, %f4924, %f4924;
	mul.f32 	%f4926, %f4924, %f4925;
	mul.f32 	%f4927, %f4916, %f4926;
	fma.rn.f32 	%f4928, %f4917, %f4927, %f4896;
	fma.rn.f32 	%f4929, %f4918, %f4927, %f4897;
	fma.rn.f32 	%f4930, %f4919, %f4927, %f4898;
	sub.f32 	%f4931, %f4913, %f8261;
	sub.f32 	%f4932, %f4914, %f8262;
	sub.f32 	%f4933, %f4915, %f8263;
	mul.f32 	%f4934, %f4932, %f4932;
	fma.rn.f32 	%f4935, %f4931, %f4931, %f4934;
	fma.rn.f32 	%f4936, %f4933, %f4933, %f4935;
	add.f32 	%f4937, %f4936, 0f3089705F;
	rsqrt.approx.f32 	%f4938, %f4937;
	mul.f32 	%f4939, %f4938, %f4938;
	mul.f32 	%f4940, %f4938, %f4939;
	mul.f32 	%f4941, %f4916, %f4940;
	fma.rn.f32 	%f4942, %f4931, %f4941, %f4910;
	fma.rn.f32 	%f4943, %f4932, %f4941, %f4911;
	fma.rn.f32 	%f4944, %f4933, %f4941, %f4912;
	ld.shared.v4.f32 	{%f4945, %f4946, %f4947, %f4948}, [_ZZ25bodyForceThreadCoarseningP6float4S0_fiE5s_pos+2448];
	sub.f32 	%f4949, %f4945, %f8257;
	sub.f32 	%f4950, %f4946, %f8258;
	sub.f32 	%f4951, %f4947, %f8259;
	mul.f32 	%f4952, %f4950, %f4950;
	fma.rn.f32 	%f4953, %f4949, %f4949, %f4952;
	fma.rn.f32 	%f4954, %f4951, %f4951, %f4953;
	add.f32 	%f4955, %f4954, 0f3089705F;
	rsqrt.approx.f32 	%f4956, %f4955;
	mul.f32 	%f4957, %f4956, %f4956;
	mul.f32 	%f4958, %f4956, %f4957;
	mul.f32 	%f4959, %f4948, %f4958;
	fma.rn.f32 	%f4960, %f4949, %f4959, %f4928;
	fma.rn.f32 	%f4961, %f4950, %f4959, %f4929;
	fma.rn.f32 	%f4962, %f4951, %f4959, %f4930;
	sub.f32 	%f4963, %f4945, %f8261;
	sub.f32 	%f4964, %f4946, %f8262;
	sub.f32 	%f4965, %f4947, %f8263;
	mul.f32 	%f4966, %f4964, %f4964;
	fma.rn.f32 	%f4967, %f4963, %f4963, %f4966;
	fma.rn.f32 	%f4968, %f4965, %f4965, %f4967;
	add.f32 	%f4969, %f4968, 0f3089705F;
	rsqrt.approx.f32 	%f4970, %f4969;
	mul.f32 	%f4971, %f4970, %f4970;
	mul.f32 	%f4972, %f4970, %f4971;
	mul.f32 	%f4973, %f4948, %f4972;
	fma.rn.f32 	%f4974, %f4963, %f4973, %f4942;
	fma.rn.f32 	%f4975, %f4964, %f4973, %f4943;
	fma.rn.f32 	%f4976, %f4965, %f4973, %f4944;
	ld.shared.v4.f32 	{%f4977, %f4978, %f4979, %f4980}, [_ZZ25bodyForceThreadCoarseningP6float4S0_fiE5s_pos+2464];
	sub.f32 	%f4981, %f4977, %f8257;
	sub.f32 	%f4982, %f4978, %f8258;
	sub.f32 	%f4983, %f4979, %f8259;
	mul.f32 	%f4984, %f4982, %f4982;
	fma.rn.f32 	%f4985, %f4981, %f4981, %f4984;
	fma.rn.f32 	%f4986, %f4983, %f4983, %f4985;
	add.f32 	%f4987, %f4986, 0f3089705F;
	rsqrt.approx.f32 	%f4988, %f4987;
	mul.f32 	%f4989, %f4988, %f4988;
	mul.f32 	%f4990, %f4988, %f4989;
	mul.f32 	%f4991, %f4980, %f4990;
	fma.rn.f32 	%f4992, %f4981, %f4991, %f4960;
	fma.rn.f32 	%f4993, %f4982, %f4991, %f4961;
	fma.rn.f32 	%f4994, %f4983, %f4991, %f4962;
	sub.f32 	%f4995, %f4977, %f8261;
	sub.f32 	%f4996, %f4978, %f8262;
	sub.f32 	%f4997, %f4979, %f8263;
	mul.f32 	%f4998, %f4996, %f4996;
	fma.rn.f32 	%f4999, %f4995, %f4995, %f4998;
	fma.rn.f32 	%f5000, %f4997, %f4997, %f4999;
	add.f32 	%f5001, %f5000, 0f3089705F;
	rsqrt.approx.f32 	%f5002, %f5001;
	mul.f32 	%f5003, %f5002, %f5002;
	mul.f32 	%f5004, %f5002, %f5003;
	mul.f32 	%f5005, %f4980, %f5004;
	fma.rn.f32 	%f5006, %f4995, %f5005, %f4974;
	fma.rn.f32 	%f5007, %f4996, %f5005, %f4975;
	fma.rn.f32 	%f5008, %f4997, %f5005, %f4976;
	ld.shared.v4.f32 	{%f5009, %f5010, %f5011, %f5012}, [_ZZ25bodyForceThreadCoarseningP6float4S0_fiE5s_pos+2480];
	sub.f32 	%f5013, %f5009, %f8257;
	sub.f32 	%f5014, %f5010, %f8258;
	sub.f32 	%f5015, %f5011, %f8259;
	mul.f32 	%f5016, %f5014, %f5014;
	fma.rn.f32 	%f5017, %f5013, %f5013, %f5016;
	fma.rn.f32 	%f5018, %f5015, %f5015, %f5017;
	add.f32 	%f5019, %f5018, 0f3089705F;
	rsqrt.approx.f32 	%f5020, %f5019;
	mul.f32 	%f5021, %f5020, %f5020;
	mul.f32 	%f5022, %f5020, %f5021;
	mul.f32 	%f5023, %f5012, %f5022;
	fma.rn.f32 	%f5024, %f5013, %f5023, %f4992;
	fma.rn.f32 	%f5025, %f5014, %f5023, %f4993;
	fma.rn.f32 	%f5026, %f5015, %f5023, %f4994;
	sub.f32 	%f5027, %f5009, %f8261;
	sub.f32 	%f5028, %f5010, %f8262;
	sub.f32 	%f5029, %f5011, %f8263;
	mul.f32 	%f5030, %f5028, %f5028;
	fma.rn.f32 	%f5031, %f5027, %f5027, %f5030;
	fma.rn.f32 	%f5032, %f5029, %f5029, %f5031;
	add.f32 	%f5033, %f5032, 0f3089705F;
	rsqrt.approx.f32 	%f5034, %f5033;
	mul.f32 	%f5035, %f5034, %f5034;
	mul.f32 	%f5036, %f5034, %f5035;
	mul.f32 	%f5037, %f5012, %f5036;
	fma.rn.f32 	%f5038, %f5027, %f5037, %f5006;
	fma.rn.f32 	%f5039, %f5028, %f5037, %f5007;
	fma.rn.f32 	%f5040, %f5029, %f5037, %f5008;
	ld.shared.v4.f32 	{%f5041, %f5042, %f5043, %f5044}, [_ZZ25bodyForceThreadCoarseningP6float4S0_fiE5s_pos+2496];
	sub.f32 	%f5045, %f5041, %f8257;
	sub.f32 	%f5046, %f5042, %f8258;
	sub.f32 	%f5047, %f5043, %f8259;
	mul.f32 	%f5048, %f5046, %f5046;
	fma.rn.f32 	%f5049, %f5045, %f5045, %f5048;
	fma.rn.f32 	%f5050, %f5047, %f5047, %f5049;
	add.f32 	%f5051, %f5050, 0f3089705F;
	rsqrt.approx.f32 	%f5052, %f5051;
	mul.f32 	%f5053, %f5052, %f5052;
	mul.f32 	%f5054, %f5052, %f5053;
	mul.f32 	%f5055, %f5044, %f5054;
	fma.rn.f32 	%f5056, %f5045, %f5055, %f5024;
	fma.rn.f32 	%f5057, %f5046, %f5055, %f5025;
	fma.rn.f32 	%f5058, %f5047, %f5055, %f5026;
	sub.f32 	%f5059, %f5041, %f8261;
	sub.f32 	%f5060, %f5042, %f8262;
	sub.f32 	%f5061, %f5043, %f8263;
	mul.f32 	%f5062, %f5060, %f5060;
	fma.rn.f32 	%f5063, %f5059, %f5059, %f5062;
	fma.rn.f32 	%f5064, %f5061, %f5061, %f5063;
	add.f32 	%f5065, %f5064, 0f3089705F;
	rsqrt.approx.f32 	%f5066, %f5065;
	mul.f32 	%f5067, %f5066, %f5066;
	mul.f32 	%f5068, %f5066, %f5067;
	mul.f32 	%f5069, %f5044, %f5068;
	fma.rn.f32 	%f5070, %f5059, %f5069, %f5038;
	fma.rn.f32 	%f5071, %f5060, %f5069, %f5039;
	fma.rn.f32 	%f5072, %f5061, %f5069, %f5040;
	ld.shared.v4.f32 	{%f5073, %f5074, %f5075, %f5076}, [_ZZ25bodyForceThreadCoarseningP6float4S0_fiE5s_pos+2512];
	sub.f32 	%f5077, %f5073, %f8257;
	sub.f32 	%f5078, %f5074, %f8258;
	sub.f32 	%f5079, %f5075, %f8259;
	mul.f32 	%f5080, %f5078, %f5078;
	fma.rn.f32 	%f5081, %f5077, %f5077, %f5080;
	fma.rn.f32 	%f5082, %f5079, %f5079, %f5081;
	add.f32 	%f5083, %f5082, 0f3089705F;
	rsqrt.approx.f32 	%f5084, %f5083;
	mul.f32 	%f5085, %f5084, %f5084;
	mul.f32 	%f5086, %f5084, %f5085;
	mul.f32 	%f5087, %f5076, %f5086;
	fma.rn.f32 	%f5088, %f5077, %f5087, %f5056;
	fma.rn.f32 	%f5089, %f5078, %f5087, %f5057;
	fma.rn.f32 	%f5090, %f5079, %f5087, %f5058;
	sub.f32 	%f5091, %f5073, %f8261;
	sub.f32 	%f5092, %f5074, %f8262;
	sub.f32 	%f5093, %f5075, %f8263;
	mul.f32 	%f5094, %f5092, %f5092;
	fma.rn.f32 	%f5095, %f5091, %f5091, %f5094;
	fma.rn.f32 	%f5096, %f5093, %f5093, %f5095;
	add.f32 	%f5097, %f5096, 0f3089705F;
	rsqrt.approx.f32 	%f5098, %f5097;
	mul.f32 	%f5099, %f5098, %f5098;
	mul.f32 	%f5100, %f5098, %f5099;
	mul.f32 	%f5101, %f5076, %f5100;
	fma.rn.f32 	%f5102, %f5091, %f5101, %f5070;
	fma.rn.f32 	%f5103, %f5092, %f5101, %f5071;
	fma.rn.f32 	%f5104, %f5093, %f5101, %f5072;
	ld.shared.v4.f32 	{%f5105, %f5106, %f5107, %f5108}, [_ZZ25bodyForceThreadCoarseningP6float4S0_fiE5s_pos+2528];
	sub.f32 	%f5109, %f5105, %f8257;
	sub.f32 	%f5110, %f5106, %f8258;
	sub.f32 	%f5111, %f5107, %f8259;
	mul.f32 	%f5112, %f5110, %f5110;
	fma.rn.f32 	%f5113, %f5109, %f5109, %f5112;
	fma.rn.f32 	%f5114, %f5111, %f5111, %f5113;
	add.f32 	%f5115, %f5114, 0f3089705F;
	rsqrt.approx.f32 	%f5116, %f5115;
	mul.f32 	%f5117, %f5116, %f5116;
	mul.f32 	%f5118, %f5116, %f5117;
	mul.f32 	%f5119, %f5108, %f5118;
	fma.rn.f32 	%f5120, %f5109, %f5119, %f5088;
	fma.rn.f32 	%f5121, %f5110, %f5119, %f5089;
	fma.rn.f32 	%f5122, %f5111, %f5119, %f5090;
	sub.f32 	%f5123, %f5105, %f8261;
	sub.f32 	%f5124, %f5106, %f8262;
	sub.f32 	%f5125, %f5107, %f8263;
	mul.f32 	%f5126, %f5124, %f5124;
	fma.rn.f32 	%f5127, %f5123, %f5123, %f5126;
	fma.rn.f32 	%f5128, %f5125, %f5125, %f5127;
	add.f32 	%f5129, %f5128, 0f3089705F;
	rsqrt.approx.f32 	%f5130, %f5129;
	mul.f32 	%f5131, %f5130, %f5130;
	mul.f32 	%f5132, %f5130, %f5131;
	mul.f32 	%f5133, %f5108, %f5132;
	fma.rn.f32 	%f5134, %f5123, %f5133, %f5102;
	fma.rn.f32 	%f5135, %f5124, %f5133, %f5103;
	fma.rn.f32 	%f5136, %f5125, %f5133, %f5104;
	ld.shared.v4.f32 	{%f5137, %f5138, %f5139, %f5140}, [_ZZ25bodyForceThreadCoarseningP6float4S0_fiE5s_pos+2544];
	sub.f32 	%f5141, %f5137, %f8257;
	sub.f32 	%f5142, %f5138, %f8258;
	sub.f32 	%f5143, %f5139, %f8259;
	mul.f32 	%f5144, %f5142, %f5142;
	fma.rn.f32 	%f5145, %f5141, %f5141, %f5144;
	fma.rn.f32 	%f5146, %f5143, %f5143, %f5145;
	add.f32 	%f5147, %f5146, 0f3089705F;
	rsqrt.approx.f32 	%f5148, %f5147;
	mul.f32 	%f5149, %f5148, %f5148;
	mul.f32 	%f5150, %f5148, %f5149;
	mul.f32 	%f5151, %f5140, %f5150;
	fma.rn.f32 	%f5152, %f5141, %f5151, %f5120;
	fma.rn.f32 	%f5153, %f5142, %f5151, %f5121;
	fma.rn.f32 	%f5154, %f5143, %f5151, %f5122;
	sub.f32 	%f5155, %f5137, %f8261;
	sub.f32 	%f5156, %f5138, %f8262;
	sub.f32 	%f5157, %f5139, %f8263;
	mul.f32 	%f5158, %f5156, %f5156;
	fma.rn.f32 	%f5159, %f5155, %f5155, %f5158;
	fma.rn.f32 	%f5160, %f5157, %f5157, %f5159;
	add.f32 	%f5161, %f5160, 0f3089705F;
	rsqrt.approx.f32 	%f5162, %f5161;
	mul.f32 	%f5163, %f5162, %f5162;
	mul.f32 	%f5164, %f5162, %f5163;
	mul.f32 	%f5165, %f5140, %f5164;
	fma.rn.f32 	%f5166, %f5155, %f5165, %f5134;
	fma.rn.f32 	%f5167, %f5156, %f5165, %f5135;
	fma.rn.f32 	%f5168, %f5157, %f5165, %f5136;
	ld.shared.v4.f32 	{%f5169, %f5170, %f5171, %f5172}, [_ZZ25bodyForceThreadCoarseningP6float4S0_fiE5s_pos+2560];
	sub.f32 	%f5173, %f5169, %f8257;
	sub.f32 	%f5174, %f5170, %f8258;
	sub.f32 	%f5175, %f5171, %f8259;
	mul.f32 	%f5176, %f5174, %f5174;
	fma.rn.f32 	%f5177, %f5173, %f5173, %f5176;
	fma.rn.f32 	%f5178, %f5175, %f5175, %f5177;
	add.f32 	%f5179, %f5178, 0f3089705F;
	rsqrt.approx.f32 	%f5180, %f5179;
	mul.f32 	%f5181, %f5180, %f5180;
	mul.f32 	%f5182, %f5180, %f5181;
	mul.f32 	%f5183, %f5172, %f5182;
	fma.rn.f32 	%f5184, %f5173, %f5183, %f5152;
	fma.rn.f32 	%f5185, %f5174, %f5183, %f5153;
	fma.rn.f32 	%f5186, %f5175, %f5183, %f5154;
	sub.f32 	%f5187, %f5169, %f8261;
	sub.f32 	%f5188, %f5170, %f8262;
	sub.f32 	%f5189, %f5171, %f8263;
	mul.f32 	%f5190, %f5188, %f5188;
	fma.rn.f32 	%f5191, %f5187, %f5187, %f5190;
	fma.rn.f32 	%f5192, %f5189, %f5189, %f5191;
	add.f32 	%f5193, %f5192, 0f3089705F;
	rsqrt.approx.f32 	%f5194, %f5193;
	mul.f32 	%f5195, %f5194, %f5194;
	mul.f32 	%f5196, %f5194, %f5195;
	mul.f32 	%f5197, %f5172, %f5196;
	fma.rn.f32 	%f5198, %f5187, %f5197, %f5166;
	fma.rn.f32 	%f5199, %f5188, %f5197, %f5167;
	fma.rn.f32 	%f5200, %f5189, %f5197, %f5168;
	ld.shared.v4.f32 	{%f5201, %f5202, %f5203, %f5204}, [_ZZ25bodyForceThreadCoarseningP6float4S0_fiE5s_pos+2576];
	sub.f32 	%f5205, %f5201, %f8257;
	sub.f32 	%f5206, %f5202, %f8258;
	sub.f32 	%f5207, %f5203, %f8259;
	mul.f32 	%f5208, %f5206, %f5206;
	fma.rn.f32 	%f5209, %f5205, %f5205, %f5208;
	fma.rn.f32 	%f5210, %f5207, %f5207, %f5209;
	add.f32 	%f5211, %f5210, 0f3089705F;
	rsqrt.approx.f32 	%f5212, %f5211;
	mul.f32 	%f5213, %f5212, %f5212;
	mul.f32 	%f5214, %f5212, %f5213;
	mul.f32 	%f5215, %f5204, %f5214;
	fma.rn.f32 	%f5216, %f5205, %f5215, %f5184;
	fma.rn.f32 	%f5217, %f5206, %f5215, %f5185;
	fma.rn.f32 	%f5218, %f5207, %f5215, %f5186;
	sub.f32 	%f5219, %f5201, %f8261;
	sub.f32 	%f5220, %f5202, %f8262;
	sub.f32 	%f5221, %f5203, %f8263;
	mul.f32 	%f5222, %f5220, %f5220;
	fma.rn.f32 	%f5223, %f5219, %f5219, %f5222;
	fma.rn.f32 	%f5224, %f5221, %f5221, %f5223;
	add.f32 	%f5225, %f5224, 0f3089705F;
	rsqrt.approx.f32 	%f5226, %f5225;
	mul.f32 	%f5227, %f5226, %f5226;
	mul.f32 	%f5228, %f5226, %f5227;
	mul.f32 	%f5229, %f5204, %f5228;
	fma.rn.f32 	%f5230, %f5219, %f5229, %f5198;
	fma.rn.f32 	%f5231, %f5220, %f5229, %f5199;
	fma.rn.f32 	%f5232, %f5221, %f5229, %f5200;
	ld.shared.v4.f32 	{%f5233, %f5234, %f5235, %f5236}, [_ZZ25bodyForceThreadCoarseningP6float4S0_fiE5s_pos+2592];
	sub.f32 	%f5237, %f5233, %f8257;
	sub.f32 	%f5238, %f5234, %f8258;
	sub.f32 	%f5239, %f5235, %f8259;
	mul.f32 	%f5240, %f5238, %f5238;
	fma.rn.f32 	%f5241, %f5237, %f5237, %f5240;
	fma.rn.f32 	%f5242, %f5239, %f5239, %f5241;
	add.f32 	%f5243, %f5242, 0f3089705F;
	rsqrt.approx.f32 	%f5244, %f5243;
	mul.f32 	%f5245, %f5244, %f5244;
	mul.f32 	%f5246, %f5244, %f5245;
	mul.f32 	%f5247, %f5236, %f5246;
	fma.rn.f32 	%f5248, %f5237, %f5247, %f5216;
	fma.rn.f32 	%f5249, %f5238, %f5247, %f5217;
	fma.rn.f32 	%f5250, %f5239, %f5247, %f5218;
	sub.f32 	%f5251, %f5233, %f8261;
	sub.f32 	%f5252, %f5234, %f8262;
	sub.f32 	%f5253, %f5235, %f8263;
	mul.f32 	%f5254, %f5252, %f5252;
	fma.rn.f32 	%f5255, %f5251, %f5251, %f5254;
	fma.rn.f32 	%f5256, %f5253, %f5253, %f5255;
	add.f32 	%f5257, %f5256, 0f3089705F;
	rsqrt.approx.f32 	%f5258, %f5257;
	mul.f32 	%f5259, %f5258, %f5258;
	mul.f32 	%f5260, %f5258, %f5259;
	mul.f32 	%f5261, %f5236, %f5260;
	fma.rn.f32 	%f5262, %f5251, %f5261, %f5230;
	fma.rn.f32 	%f5263, %f5252, %f5261, %f5231;
	fma.rn.f32 	%f5264, %f5253, %f5261, %f5232;
	ld.shared.v4.f32 	{%f5265, %f5266, %f5267, %f5268}, [_ZZ25bodyForceThreadCoarseningP6float4S0_fiE5s_pos+2608];
	sub.f32 	%f5269, %f5265, %f8257;
	sub.f32 	%f5270, %f5266, %f8258;
	sub.f32 	%f5271, %f5267, %f8259;
	mul.f32 	%f5272, %f5270, %f5270;
	fma.rn.f32 	%f5273, %f5269, %f5269, %f5272;
	fma.rn.f32 	%f5274, %f5271, %f5271, %f5273;
	add.f32 	%f5275, %f5274, 0f3089705F;
	rsqrt.approx.f32 	%f5276, %f5275;
	mul.f32 	%f5277, %f5276, %f5276;
	mul.f32 	%f5278, %f5276, %f5277;
	mul.f32 	%f5279, %f5268, %f5278;
	fma.rn.f32 	%f5280, %f5269, %f5279, %f5248;
	fma.rn.f32 	%f5281, %f5270, %f5279, %f5249;
	fma.rn.f32 	%f5282, %f5271, %f5279, %f5250;
	sub.f32 	%f5283, %f5265, %f8261;
	sub.f32 	%f5284, %f5266, %f8262;
	sub.f32 	%f5285, %f5267, %f8263;
	mul.f32 	%f5286, %f5284, %f5284;
	fma.rn.f32 	%f5287, %f5283, %f5283, %f5286;
	fma.rn.f32 	%f5288, %f5285, %f5285, %f5287;
	add.f32 	%f5289, %f5288, 0f3089705F;
	rsqrt.approx.f32 	%f5290, %f5289;
	mul.f32 	%f5291, %f5290, %f5290;
	mul.f32 	%f5292, %f5290, %f5291;
	mul.f32 	%f5293, %f5268, %f5292;
	fma.rn.f32 	%f5294, %f5283, %f5293, %f5262;
	fma.rn.f32 	%f5295, %f5284, %f5293, %f5263;
	fma.rn.f32 	%f5296, %f5285, %f5293, %f5264;
	ld.shared.v4.f32 	{%f5297, %f5298, %f5299, %f5300}, [_ZZ25bodyForceThreadCoarseningP6float4S0_fiE5s_pos+2624];
	sub.f32 	%f5301, %f5297, %f8257;
	sub.f32 	%f5302, %f5298, %f8258;
	sub.f32 	%f5303, %f5299, %f8259;
	mul.f32 	%f5304, %f5302, %f5302;
	fma.rn.f32 	%f5305, %f5301, %f5301, %f5304;
	fma.rn.f32 	%f5306, %f5303, %f5303, %f5305;
	add.f32 	%f5307, %f5306, 0f3089705F;
	rsqrt.approx.f32 	%f5308, %f5307;
	mul.f32 	%f5309, %f5308, %f5308;
	mul.f32 	%f5310, %f5308, %f5309;
	mul.f32 	%f5311, %f5300, %f5310;
	fma.rn.f32 	%f5312, %f5301, %f5311, %f5280;
	fma.rn.f32 	%f5313, %f5302, %f5311, %f5281;
	fma.rn.f32 	%f5314, %f5303, %f5311, %f5282;
	sub.f32 	%f5315, %f5297, %f8261;
	sub.f32 	%f5316, %f5298, %f8262;
	sub.f32 	%f5317, %f5299, %f8263;
	mul.f32 	%f5318, %f5316, %f5316;
	fma.rn.f32 	%f5319, %f5315, %f5315, %f5318;
	fma.rn.f32 	%f5320, %f5317, %f5317, %f5319;
	add.f32 	%f5321, %f5320, 0f3089705F;
	rsqrt.approx.f32 	%f5322, %f5321;
	mul.f32 	%f5323, %f5322, %f5322;
	mul.f32 	%f5324, %f5322, %f5323;
	mul.f32 	%f5325, %f5300, %f5324;
	fma.rn.f32 	%f5326, %f5315, %f5325, %f5294;
	fma.rn.f32 	%f5327, %f5316, %f5325, %f5295;
	fma.rn.f32 	%f5328, %f5317, %f5325, %f5296;
	ld.shared.v4.f32 	{%f5329, %f5330, %f5331, %f5332}, [_ZZ25bodyForceThreadCoarseningP6float4S0_fiE5s_pos+2640];
	sub.f32 	%f5333, %f5329, %f8257;
	sub.f32 	%f5334, %f5330, %f8258;
	sub.f32 	%f5335, %f5331, %f8259;
	mul.f32 	%f5336, %f5334, %f5334;
	fma.rn.f32 	%f5337, %f5333, %f5333, %f5336;
	fma.rn.f32 	%f5338, %f5335, %f5335, %f5337;
	add.f32 	%f5339, %f5338, 0f3089705F;
	rsqrt.approx.f32 	%f5340, %f5339;
	mul.f32 	%f5341, %f5340, %f5340;
	mul.f32 	%f5342, %f5340, %f5341;
	mul.f32 	%f5343, %f5332, %f5342;
	fma.rn.f32 	%f5344, %f5333, %f5343, %f5312;
	fma.rn.f32 	%f5345, %f5334, %f5343, %f5313;
	fma.rn.f32 	%f5346, %f5335, %f5343, %f5314;
	sub.f32 	%f5347, %f5329, %f8261;
	sub.f32 	%f5348, %f5330, %f8262;
	sub.f32 	%f5349, %f5331, %f8263;
	mul.f32 	%f5350, %f5348, %f5348;
	fma.rn.f32 	%f5351, %f5347, %f5347, %f5350;
	fma.rn.f32 	%f5352, %f5349, %f5349, %f5351;
	add.f32 	%f5353, %f5352, 0f3089705F;
	rsqrt.approx.f32 	%f5354, %f5353;
	mul.f32 	%f5355, %f5354, %f5354;
	mul.f32 	%f5356, %f5354, %f5355;
	mul.f32 	%f5357, %f5332, %f5356;
	fma.rn.f32 	%f5358, %f5347, %f5357, %f5326;
	fma.rn.f32 	%f5359, %f5348, %f5357, %f5327;
	fma.rn.f32 	%f5360, %f5349, %f5357, %f5328;
	ld.shared.v4.f32 	{%f5361, %f5362, %f5363, %f5364}, [_ZZ25bodyForceThreadCoarseningP6float4S0_fiE5s_pos+2656];
	sub.f32 	%f5365, %f5361, %f8257;
	sub.f32 	%f5366, %f5362, %f8258;
	sub.f32 	%f5367, %f5363, %f8259;
	mul.f32 	%f5368, %f5366, %f5366;
	fma.rn.f32 	%f5369, %f5365, %f5365, %f5368;
	fma.rn.f32 	%f5370, %f5367, %f5367, %f5369;
	add.f32 	%f5371, %f5370, 0f3089705F;
	rsqrt.approx.f32 	%f5372, %f5371;
	mul.f32 	%f5373, %f5372, %f5372;
	mul.f32 	%f5374, %f5372, %f5373;
	mul.f32 	%f5375, %f5364, %f5374;
	fma.rn.f32 	%f5376, %f5365, %f5375, %f5344;
	fma.rn.f32 	%f5377, %f5366, %f5375, %f5345;
	fma.rn.f32 	%f5378, %f5367, %f5375, %f5346;
	sub.f32 	%f5379, %f5361, %f8261;
	sub.f32 	%f5380, %f5362, %f8262;
	sub.f32 	%f5381, %f5363, %f8263;
	mul.f32 	%f5382, %f5380, %f5380;
	fma.rn.f32 	%f5383, %f5379, %f5379, %f5382;
	fma.rn.f32 	%f5384, %f5381, %f5381, %f5383;
	add.f32 	%f5385, %f5384, 0f3089705F;
	rsqrt.approx.f32 	%f5386, %f5385;
	mul.f32 	%f5387, %f5386, %f5386;
	mul.f32 	%f5388, %f5386, %f5387;
	mul.f32 	%f5389, %f5364, %f5388;
	fma.rn.f32 	%f5390, %f5379, %f5389, %f5358;
	fma.rn.f32 	%f5391, %f5380, %f5389, %f5359;
	fma.rn.f32 	%f5392, %f5381, %f5389, %f5360;
	ld.shared.v4.f32 	{%f5393, %f5394, %f5395, %f5396}, [_ZZ25bodyForceThreadCoarseningP6float4S0_fiE5s_pos+2672];
	sub.f32 	%f5397, %f5393, %f8257;
	sub.f32 	%f5398, %f5394, %f8258;
	sub.f32 	%f5399, %f5395, %f8259;
	mul.f32 	%f5400, %f5398, %f5398;
	fma.rn.f32 	%f5401, %f5397, %f5397, %f5400;
	fma.rn.f32 	%f5402, %f5399, %f5399, %f5401;
	add.f32 	%f5403, %f5402, 0f3089705F;
	rsqrt.approx.f32 	%f5404, %f5403;
	mul.f32 	%f5405, %f5404, %f5404;
	mul.f32 	%f5406, %f5404, %f5405;
	mul.f32 	%f5407, %f5396, %f5406;
	fma.rn.f32 	%f5408, %f5397, %f5407, %f5376;
	fma.rn.f32 	%f5409, %f5398, %f5407, %f5377;
	fma.rn.f32 	%f5410, %f5399, %f5407, %f5378;
	sub.f32 	%f5411, %f5393, %f8261;
	sub.f32 	%f5412, %f5394, %f8262;
	sub.f32 	%f5413, %f5395, %f8263;
	mul.f32 	%f5414, %f5412, %f5412;
	fma.rn.f32 	%f5415, %f5411, %f5411, %f5414;
	fma.rn.f32 	%f5416, %f5413, %f5413, %f5415;
	add.f32 	%f5417, %f5416, 0f3089705F;
	rsqrt.approx.f32 	%f5418, %f5417;
	mul.f32 	%f5419, %f5418, %f5418;
	mul.f32 	%f5420, %f5418, %f5419;
	mul.f32 	%f5421, %f5396, %f5420;
	fma.rn.f32 	%f5422, %f5411, %f5421, %f5390;
	fma.rn.f32 	%f5423, %f5412, %f5421, %f5391;
	fma.rn.f32 	%f5424, %f5413, %f5421, %f5392;
	ld.shared.v4.f32 	{%f5425, %f5426, %f5427, %f5428}, [_ZZ25bodyForceThreadCoarseningP6float4S0_fiE5s_pos+2688];
	sub.f32 	%f5429, %f5425, %f8257;
	sub.f32 	%f5430, %f5426, %f8258;
	sub.f32 	%f5431, %f5427, %f8259;
	mul.f32 	%f5432, %f5430, %f5430;
	fma.rn.f32 	%f5433, %f5429, %f5429, %f5432;
	fma.rn.f32 	%f5434, %f5431, %f5431, %f5433;
	add.f32 	%f5435, %f5434, 0f3089705F;
	rsqrt.approx.f32 	%f5436, %f5435;
	mul.f32 	%f5437, %f5436, %f5436;
	mul.f32 	%f5438, %f5436, %f5437;
	mul.f32 	%f5439, %f5428, %f5438;
	fma.rn.f32 	%f5440, %f5429, %f5439, %f5408;
	fma.rn.f32 	%f5441, %f5430, %f5439, %f5409;
	fma.rn.f32 	%f5442, %f5431, %f5439, %f5410;
	sub.f32 	%f5443, %f5425, %f8261;
	sub.f32 	%f5444, %f5426, %f8262;
	sub.f32 	%f5445, %f5427, %f8263;
	mul.f32 	%f5446, %f5444, %f5444;
	fma.rn.f32 	%f5447, %f5443, %f5443, %f5446;
	fma.rn.f32 	%f5448, %f5445, %f5445, %f5447;
	add.f32 	%f5449, %f5448, 0f3089705F;
	rsqrt.approx.f32 	%f5450, %f5449;
	mul.f32 	%f5451, %f5450, %f5450;
	mul.f32 	%f5452, %f5450, %f5451;
	mul.f32 	%f5453, %f5428, %f5452;
	fma.rn.f32 	%f5454, %f5443, %f5453, %f5422;
	fma.rn.f32 	%f5455, %f5444, %f5453, %f5423;
	fma.rn.f32 	%f5456, %f5445, %f5453, %f5424;
	ld.shared.v4.f32 	{%f5457, %f5458, %f5459, %f5460}, [_ZZ25bodyForceThreadCoarseningP6float4S0_fiE5s_pos+2704];
	sub.f32 	%f5461, %f5457, %f8257;
	sub.f32 	%f5462, %f5458, %f8258;
	sub.f32 	%f5463, %f5459, %f8259;
	mul.f32 	%f5464, %f5462, %f5462;
	fma.rn.f32 	%f5465, %f5461, %f5461, %f5464;
	fma.rn.f32 	%f5466, %f5463, %f5463, %f5465;
	add.f32 	%f5467, %f5466, 0f3089705F;
	rsqrt.approx.f32 	%f5468, %f5467;
	mul.f32 	%f5469, %f5468, %f5468;
	mul.f32 	%f5470, %f5468, %f5469;
	mul.f32 	%f5471, %f5460, %f5470;
	fma.rn.f32 	%f5472, %f5461, %f5471, %f5440;
	fma.rn.f32 	%f5473, %f5462, %f5471, %f5441;
	fma.rn.f32 	%f5474, %f5463, %f5471, %f5442;
	sub.f32 	%f5475, %f5457, %f8261;
	sub.f32 	%f5476, %f5458, %f8262;
	sub.f32 	%f5477, %f5459, %f8263;
	mul.f32 	%f5478, %f5476, %f5476;
	fma.rn.f32 	%f5479, %f5475, %f5475, %f5478;
	fma.rn.f32 	%f5480, %f5477, %f5477, %f5479;
	add.f32 	%f5481, %f5480, 0f3089705F;
	rsqrt.approx.f32 	%f5482, %f5481;
	mul.f32 	%f5483, %f5482, %f5482;
	mul.f32 	%f5484, %f5482, %f5483;
	mul.f32 	%f5485, %f5460, %f5484;
	fma.rn.f32 	%f5486, %f5475, %f5485, %f5454;
	fma.rn.f32 	%f5487, %f5476, %f5485, %f5455;
	fma.rn.f32 	%f5488, %f5477, %f5485, %f5456;
	ld.shared.v4.f32 	{%f5489, %f5490, %f5491, %f5492}, [_ZZ25bodyForceThreadCoarseningP6float4S0_fiE5s_pos+2720];
	sub.f32 	%f5493, %f5489, %f8257;
	sub.f32 	%f5494, %f5490, %f8258;
	sub.f32 	%f5495, %f5491, %f8259;
	mul.f32 	%f5496, %f5494, %f5494;
	fma.rn.f32 	%f5497, %f5493, %f5493, %f5496;
	fma.rn.f32 	%f5498, %f5495, %f5495, %f5497;
	add.f32 	%f5499, %f5498, 0f3089705F;
	rsqrt.approx.f32 	%f5500, %f5499;
	mul.f32 	%f5501, %f5500, %f5500;
	mul.f32 	%f5502, %f5500, %f5501;
	mul.f32 	%f5503, %f5492, %f5502;
	fma.rn.f32 	%f5504, %f5493, %f5503, %f5472;
	fma.rn.f32 	%f5505, %f5494, %f5503, %f5473;
	fma.rn.f32 	%f5506, %f5495, %f5503, %f5474;
	sub.f32 	%f5507, %f5489, %f8261;
	sub.f32 	%f5508, %f5490, %f8262;
	sub.f32 	%f5509, %f5491, %f8263;
	mul.f32 	%f5510, %f5508, %f5508;
	fma.rn.f32 	%f5511, %f5507, %f5507, %f5510;
	fma.rn.f32 	%f5512, %f5509, %f5509, %f5511;
	add.f32 	%f5513, %f5512, 0f3089705F;
	rsqrt.approx.f32 	%f5514, %f5513;
	mul.f32 	%f5515, %f5514, %f5514;
	mul.f32 	%f5516, %f5514, %f5515;
	mul.f32 	%f5517, %f5492, %f5516;
	fma.rn.f32 	%f5518, %f5507, %f5517, %f5486;
	fma.rn.f32 	%f5519, %f5508, %f5517, %f5487;
	fma.rn.f32 	%f5520, %f5509, %f5517, %f5488;
	ld.shared.v4.f32 	{%f5521, %f5522, %f5523, %f5524}, [_ZZ25bodyForceThreadCoarseningP6float4S0_fiE5s_pos+2736];
	sub.f32 	%f5525, %f5521, %f8257;
	sub.f32 	%f5526, %f5522, %f8258;
	sub.f32 	%f5527, %f5523, %f8259;
	mul.f32 	%f5528, %f5526, %f5526;
	fma.rn.f32 	%f5529, %f5525, %f5525, %f5528;
	fma.rn.f32 	%f5530, %f5527, %f5527, %f5529;
	add.f32 	%f5531, %f5530, 0f3089705F;
	rsqrt.approx.f32 	%f5532, %f5531;
	mul.f32 	%f5533, %f5532, %f5532;
	mul.f32 	%f5534, %f5532, %f5533;
	mul.f32 	%f5535, %f5524, %f5534;
	fma.rn.f32 	%f5536, %f5525, %f5535, %f5504;
	fma.rn.f32 	%f5537, %f5526, %f5535, %f5505;
	fma.rn.f32 	%f5538, %f5527, %f5535, %f5506;
	sub.f32 	%f5539, %f5521, %f8261;
	sub.f32 	%f5540, %f5522, %f8262;
	sub.f32 	%f5541, %f5523, %f8263;
	mul.f32 	%f5542, %f5540, %f5540;
	fma.rn.f32 	%f5543, %f5539, %f5539, %f5542;
	fma.rn.f32 	%f5544, %f5541, %f5541, %f5543;
	add.f32 	%f5545, %f5544, 0f3089705F;
	rsqrt.approx.f32 	%f5546, %f5545;
	mul.f32 	%f5547, %f5546, %f5546;
	mul.f32 	%f5548, %f5546, %f5547;
	mul.f32 	%f5549, %f5524, %f5548;
	fma.rn.f32 	%f5550, %f5539, %f5549, %f5518;
	fma.rn.f32 	%f5551, %f5540, %f5549, %f5519;
	fma.rn.f32 	%f5552, %f5541, %f5549, %f5520;
	ld.shared.v4.f32 	{%f5553, %f5554, %f5555, %f5556}, [_ZZ25bodyForceThreadCoarseningP6float4S0_fiE5s_pos+2752];
	sub.f32 	%f5557, %f5553, %f8257;
	sub.f32 	%f5558, %f5554, %f8258;
	sub.f32 	%f5559, %f5555, %f8259;
	mul.f32 	%f5560, %f5558, %f5558;
	fma.rn.f32 	%f5561, %f5557, %f5557, %f5560;
	fma.rn.f32 	%f5562, %f5559, %f5559, %f5561;
	add.f32 	%f5563, %f5562, 0f3089705F;
	rsqrt.approx.f32 	%f5564, %f5563;
	mul.f32 	%f5565, %f5564, %f5564;
	mul.f32 	%f5566, %f5564, %f5565;
	mul.f32 	%f5567, %f5556, %f5566;
	fma.rn.f32 	%f5568, %f5557, %f5567, %f5536;
	fma.rn.f32 	%f5569, %f5558, %f5567, %f5537;
	fma.rn.f32 	%f5570, %f5559, %f5567, %f5538;
	sub.f32 	%f5571, %f5553, %f8261;
	sub.f32 	%f5572, %f5554, %f8262;
	sub.f32 	%f5573, %f5555, %f8263;
	mul.f32 	%f5574, %f5572, %f5572;
	fma.rn.f32 	%f5575, %f5571, %f5571, %f5574;
	fma.rn.f32 	%f5576, %f5573, %f5573, %f5575;
	add.f32 	%f5577, %f5576, 0f3089705F;
	rsqrt.approx.f32 	%f5578, %f5577;
	mul.f32 	%f5579, %f5578, %f5578;
	mul.f32 	%f5580, %f5578, %f5579;
	mul.f32 	%f5581, %f5556, %f5580;
	fma.rn.f32 	%f5582, %f5571, %f5581, %f5550;
	fma.rn.f32 	%f5583, %f5572, %f5581, %f5551;
	fma.rn.f32 	%f5584, %f5573, %f5581, %f5552;
	ld.shared.v4.f32 	{%f5585, %f5586, %f5587, %f5588}, [_ZZ25bodyForceThreadCoarseningP6float4S0_fiE5s_pos+2768];
	sub.f32 	%f5589, %f5585, %f8257;
	sub.f32 	%f5590, %f5586, %f8258;
	sub.f32 	%f5591, %f5587, %f8259;
	mul.f32 	%f5592, %f5590, %f5590;
	fma.rn.f32 	%f5593, %f5589, %f5589, %f5592;
	fma.rn.f32 	%f5594, %f5591, %f5591, %f5593;
	add.f32 	%f5595, %f5594, 0f3089705F;
	rsqrt.approx.f32 	%f5596, %f5595;
	mul.f32 	%f5597, %f5596, %f5596;
	mul.f32 	%f5598, %f5596, %f5597;
	mul.f32 	%f5599, %f5588, %f5598;
	fma.rn.f32 	%f5600, %f5589, %f5599, %f5568;
	fma.rn.f32 	%f5601, %f5590, %f5599, %f5569;
	fma.rn.f32 	%f5602, %f5591, %f5599, %f5570;
	sub.f32 	%f5603, %f5585, %f8261;
	sub.f32 	%f5604, %f5586, %f8262;
	sub.f32 	%f5605, %f5587, %f8263;
	mul.f32 	%f5606, %f5604, %f5604;
	fma.rn.f32 	%f5607, %f5603, %f5603, %f5606;
	fma.rn.f32 	%f5608, %f5605, %f5605, %f5607;
	add.f32 	%f5609, %f5608, 0f3089705F;
	rsqrt.approx.f32 	%f5610, %f5609;
	mul.f32 	%f5611, %f5610, %f5610;
	mul.f32 	%f5612, %f5610, %f5611;
	mul.f32 	%f5613, %f5588, %f5612;
	fma.rn.f32 	%f5614, %f5603, %f5613, %f5582;
	fma.rn.f32 	%f5615, %f5604, %f5613, %f5583;
	fma.rn.f32 	%f5616, %f5605, %f5613, %f5584;
	ld.shared.v4.f32 	{%f5617, %f5618, %f5619, %f5620}, [_ZZ25bodyForceThreadCoarseningP6float4S0_fiE5s_pos+2784];
	sub.f32 	%f5621, %f5617, %f8257;
	sub.f32 	%f5622, %f5618, %f8258;
	sub.f32 	%f5623, %f5619, %f8259;
	mul.f32 	%f5624, %f5622, %f5622;
	fma.rn.f32 	%f5625, %f5621, %f5621, %f5624;
	fma.rn.f32 	%f5626, %f5623, %f5623, %f5625;
	add.f32 	%f5627, %f5626, 0f3089705F;
	rsqrt.approx.f32 	%f5628, %f5627;
	mul.f32 	%f5629, %f5628, %f5628;
	mul.f32 	%f5630, %f5628, %f5629;
	mul.f32 	%f5631, %f5620, %f5630;
	fma.rn.f32 	%f5632, %f5621, %f5631, %f5600;
	fma.rn.f32 	%f5633, %f5622, %f5631, %f5601;
	fma.rn.f32 	%f5634, %f5623, %f5631, %f5602;
	sub.f32 	%f5635, %f5617, %f8261;
	sub.f32 	%f5636, %f5618, %f8262;
	sub.f32 	%f5637, %f5619, %f8263;
	mul.f32 	%f5638, %f5636, %f5636;
	fma.rn.f32 	%f5639, %f5635, %f5635, %f5638;
	fma.rn.f32 	%f5640, %f5637, %f5637, %f5639;
	add.f32 	%f5641, %f5640, 0f3089705F;
	rsqrt.approx.f32 	%f5642, %f5641;
	mul.f32 	%f5643, %f5642, %f5642;
	mul.f32 	%f5644, %f5642, %f5643;
	mul.f32 	%f5645, %f5620, %f5644;
	fma.rn.f32 	%f5646, %f5635, %f5645, %f5614;
	fma.rn.f32 	%f5647, %f5636, %f5645, %f5615;
	fma.rn.f32 	%f5648, %f5637, %f5645, %f5616;
	ld.shared.v4.f32 	{%f5649, %f5650, %f5651, %f5652}, [_ZZ25bodyForceThreadCoarseningP6float4S0_fiE5s_pos+2800];
	sub.f32 	%f5653, %f5649, %f8257;
	sub.f32 	%f5654, %f5650, %f8258;
	sub.f32 	%f5655, %f5651, %f8259;
	mul.f32 	%f5656, %f5654, %f5654;
	fma.rn.f32 	%f5657, %f5653, %f5653, %f5656;
	fma.rn.f32 	%f5658, %f5655, %f5655, %f5657;
	add.f32 	%f5659, %f5658, 0f3089705F;
	rsqrt.approx.f32 	%f5660, %f5659;
	mul.f32 	%f5661, %f5660, %f5660;
	mul.f32 	%f5662, %f5660, %f5661;
	mul.f32 	%f5663, %f5652, %f5662;
	fma.rn.f32 	%f5664, %f5653, %f5663, %f5632;
	fma.rn.f32 	%f5665, %f5654, %f5663, %f5633;
	fma.rn.f32 	%f5666, %f5655, %f5663, %f5634;
	sub.f32 	%f5667, %f5649, %f8261;
	sub.f32 	%f5668, %f5650, %f8262;
	sub.f32 	%f5669, %f5651, %f8263;
	mul.f32 	%f5670, %f5668, %f5668;
	fma.rn.f32 	%f5671, %f5667, %f5667, %f5670;
	fma.rn.f32 	%f5672, %f5669, %f5669, %f5671;
	add.f32 	%f5673, %f5672, 0f3089705F;
	rsqrt.approx.f32 	%f5674, %f5673;
	mul.f32 	%f5675, %f5674, %f5674;
	mul.f32 	%f5676, %f5674, %f5675;
	mul.f32 	%f5677, %f5652, %f5676;
	fma.rn.f32 	%f5678, %f5667, %f5677, %f5646;
	fma.rn.f32 	%f5679, %f5668, %f5677, %f5647;
	fma.rn.f32 	%f5680, %f5669, %f5677, %f5648;
	ld.shared.v4.f32 	{%f5681, %f5682, %f5683, %f5684}, [_ZZ25bodyForceThreadCoarseningP6float4S0_fiE5s_pos+2816];
	sub.f32 	%f5685, %f5681, %f8257;
	sub.f32 	%f5686, %f5682, %f8258;
	sub.f32 	%f5687, %f5683, %f8259;
	mul.f32 	%f5688, %f5686, %f5686;
	fma.rn.f32 	%f5689, %f5685, %f5685, %f5688;
	fma.rn.f32 	%f5690, %f5687, %f5687, %f5689;
	add.f32 	%f5691, %f5690, 0f3089705F;
	rsqrt.approx.f32 	%f5692, %f5691;
	mul.f32 	%f5693, %f5692, %f5692;
	mul.f32 	%f5694, %f5692, %f5693;
	mul.f32 	%f5695, %f5684, %f5694;
	fma.rn.f32 	%f5696, %f5685, %f5695, %f5664;
	fma.rn.f32 	%f5697, %f5686, %f5695, %f5665;
	fma.rn.f32 	%f5698, %f5687, %f5695, %f5666;
	sub.f32 	%f5699, %f5681, %f8261;
	sub.f32 	%f5700, %f5682, %f8262;
	sub.f32 	%f5701, %f5683, %f8263;
	mul.f32 	%f5702, %f5700, %f5700;
	fma.rn.f32 	%f5703, %f5699, %f5699, %f5702;
	fma.rn.f32 	%f5704, %f5701, %f5701, %f5703;
	add.f32 	%f5705, %f5704, 0f3089705F;
	rsqrt.approx.f32 	%f5706, %f5705;
	mul.f32 	%f5707, %f5706, %f5706;
	mul.f32 	%f5708, %f5706, %f5707;
	mul.f32 	%f5709, %f5684, %f5708;
	fma.rn.f32 	%f5710, %f5699, %f5709, %f5678;
	fma.rn.f32 	%f5711, %f5700, %f5709, %f5679;
	fma.rn.f32 	%f5712, %f5701, %f5709, %f5680;
	ld.shared.v4.f32 	{%f5713, %f5714, %f5715, %f5716}, [_ZZ25bodyForceThreadCoarseningP6float4S0_fiE5s_pos+2832];
	sub.f32 	%f5717, %f5713, %f8257;
	sub.f32 	%f5718, %f5714, %f8258;
	sub.f32 	%f5719, %f5715, %f8259;
	mul.f32 	%f5720, %f5718, %f5718;
	fma.rn.f32 	%f5721, %f5717, %f5717, %f5720;
	fma.rn.f32 	%f5722, %f5719, %f5719, %f5721;
	add.f32 	%f5723, %f5722, 0f3089705F;
	rsqrt.approx.f32 	%f5724, %f5723;
	mul.f32 	%f5725, %f5724, %f5724;
	mul.f32 	%f5726, %f5724, %f5725;
	mul.f32 	%f5727, %f5716, %f5726;
	fma.rn.f32 	%f5728, %f5717, %f5727, %f5696;
	fma.rn.f32 	%f5729, %f5718, %f5727, %f5697;
	fma.rn.f32 	%f5730, %f5719, %f5727, %f5698;
	sub.f32 	%f5731, %f5713, %f8261;
	sub.f32 	%f5732, %f5714, %f8262;
	sub.f32 	%f5733, %f5715, %f8263;
	mul.f32 	%f5734, %f5732, %f5732;
	fma.rn.f32 	%f5735, %f5731, %f5731, %f5734;
	fma.rn.f32 	%f5736, %f5733, %f5733, %f5735;
	add.f32 	%f5737, %f5736, 0f3089705F;
	rsqrt.approx.f32 	%f5738, %f5737;
	mul.f32 	%f5739, %f5738, %f5738;
	mul.f32 	%f5740, %f5738, %f5739;
	mul.f32 	%f5741, %f5716, %f5740;
	fma.rn.f32 	%f5742, %f5731, %f5741, %f5710;
	fma.rn.f32 	%f5743, %f5732, %f5741, %f5711;
	fma.rn.f32 	%f5744, %f5733, %f5741, %f5712;
	ld.shared.v4.f32 	{%f5745, %f5746, %f5747, %f5748}, [_ZZ25bodyForceThreadCoarseningP6float4S0_fiE5s_pos+2848];
	sub.f32 	%f5749, %f5745, %f8257;
	sub.f32 	%f5750, %f5746, %f8258;
	sub.f32 	%f5751, %f5747, %f8259;
	mul.f32 	%f5752, %f5750, %f5750;
	fma.rn.f32 	%f5753, %f5749, %f5749, %f5752;
	fma.rn.f32 	%f5754, %f5751, %f5751, %f5753;
	add.f32 	%f5755, %f5754, 0f3089705F;
	rsqrt.approx.f32 	%f5756, %f5755;
	mul.f32 	%f5757, %f5756, %f5756;
	mul.f32 	%f5758, %f5756, %f5757;
	mul.f32 	%f5759, %f5748, %f5758;
	fma.rn.f32 	%f5760, %f5749, %f5759, %f5728;
	fma.rn.f32 	%f5761, %f5750, %f5759, %f5729;
	fma.rn.f32 	%f5762, %f5751, %f5759, %f5730;
	sub.f32 	%f5763, %f5745, %f8261;
	sub.f32 	%f5764, %f5746, %f8262;
	sub.f32 	%f5765, %f5747, %f8263;
	mul.f32 	%f5766, %f5764, %f5764;
	fma.rn.f32 	%f5767, %f5763, %f5763, %f5766;
	fma.rn.f32 	%f5768, %f5765, %f5765, %f5767;
	add.f32 	%f5769, %f5768, 0f3089705F;
	rsqrt.approx.f32 	%f5770, %f5769;
	mul.f32 	%f5771, %f5770, %f5770;
	mul.f32 	%f5772, %f5770, %f5771;
	mul.f32 	%f5773, %f5748, %f5772;
	fma.rn.f32 	%f5774, %f5763, %f5773, %f5742;
	fma.rn.f32 	%f5775, %f5764, %f5773, %f5743;
	fma.rn.f32 	%f5776, %f5765, %f5773, %f5744;
	ld.shared.v4.f32 	{%f5777, %f5778, %f5779, %f5780}, [_ZZ25bodyForceThreadCoarseningP6float4S0_fiE5s_pos+2864];
	sub.f32 	%f5781, %f5777, %f8257;
	sub.f32 	%f5782, %f5778, %f8258;
	sub.f32 	%f5783, %f5779, %f8259;
	mul.f32 	%f5784, %f5782, %f5782;
	fma.rn.f32 	%f5785, %f5781, %f5781, %f5784;
	fma.rn.f32 	%f5786, %f5783, %f5783, %f5785;
	add.f32 	%f5787, %f5786, 0f3089705F;
	rsqrt.approx.f32 	%f5788, %f5787;
	mul.f32 	%f5789, %f5788, %f5788;
	mul.f32 	%f5790, %f5788, %f5789;
	mul.f32 	%f5791, %f5780, %f5790;
	fma.rn.f32 	%f5792, %f5781, %f5791, %f5760;
	fma.rn.f32 	%f5793, %f5782, %f5791, %f5761;
	fma.rn.f32 	%f5794, %f5783, %f5791, %f5762;
	sub.f32 	%f5795, %f5777, %f8261;
	sub.f32 	%f5796, %f5778, %f8262;
	sub.f32 	%f5797, %f5779, %f8263;
	mul.f32 	%f5798, %f5796, %f5796;
	fma.rn.f32 	%f5799, %f5795, %f5795, %f5798;
	fma.rn.f32 	%f5800, %f5797, %f5797, %f5799;
	add.f32 	%f5801, %f5800, 0f3089705F;
	rsqrt.approx.f32 	%f5802, %f5801;
	mul.f32 	%f5803, %f5802, %f5802;
	mul.f32 	%f5804, %f5802, %f5803;
	mul.f32 	%f5805, %f5780, %f5804;
	fma.rn.f32 	%f5806, %f5795, %f5805, %f5774;
	fma.rn.f32 	%f5807, %f5796, %f5805, %f5775;
	fma.rn.f32 	%f5808, %f5797, %f5805, %f5776;
	ld.shared.v4.f32 	{%f5809, %f5810, %f5811, %f5812}, [_ZZ25bodyForceThreadCoarseningP6float4S0_fiE5s_pos+2880];
	sub.f32 	%f5813, %f5809, %f8257;
	sub.f32 	%f5814, %f5810, %f8258;
	sub.f32 	%f5815, %f5811, %f8259;
	mul.f32 	%f5816, %f5814, %f5814;
	fma.rn.f32 	%f5817, %f5813, %f5813, %f5816;
	fma.rn.f32 	%f5818, %f5815, %f5815, %f5817;
	add.f32 	%f5819, %f5818, 0f3089705F;
	rsqrt.approx.f32 	%f5820, %f5819;
	mul.f32 	%f5821, %f5820, %f5820;
	mul.f32 	%f5822, %f5820, %f5821;
	mul.f32 	%f5823, %f5812, %f5822;
	fma.rn.f32 	%f5824, %f5813, %f5823, %f5792;
	fma.rn.f32 	%f5825, %f5814, %f5823, %f5793;
	fma.rn.f32 	%f5826, %f5815, %f5823, %f5794;
	sub.f32 	%f5827, %f5809, %f8261;
	sub.f32 	%f5828, %f5810, %f8262;
	sub.f32 	%f5829, %f5811, %f8263;
	mul.f32 	%f5830, %f5828, %f5828;
	fma.rn.f32 	%f5831, %f5827, %f5827, %f5830;
	fma.rn.f32 	%f5832, %f5829, %f5829, %f5831;
	add.f32 	%f5833, %f5832, 0f3089705F;
	rsqrt.approx.f32 	%f5834, %f5833;
	mul.f32 	%f5835, %f5834, %f5834;
	mul.f32 	%f5836, %f5834, %f5835;
	mul.f32 	%f5837, %f5812, %f5836;
	fma.rn.f32 	%f5838, %f5827, %f5837, %f5806;
	fma.rn.f32 	%f5839, %f5828, %f5837, %f5807;
	fma.rn.f32 	%f5840, %f5829, %f5837, %f5808;
	ld.shared.v4.f32 	{%f5841, %f5842, %f5843, %f5844}, [_ZZ25bodyForceThreadCoarseningP6float4S0_fiE5s_pos+2896];
	sub.f32 	%f5845, %f5841, %f8257;
	sub.f32 	%f5846, %f5842, %f8258;
	sub.f32 	%f5847, %f5843, %f8259;
	mul.f32 	%f5848, %f5846, %f5846;
	fma.rn.f32 	%f5849, %f5845, %f5845, %f5848;
	fma.rn.f32 	%f5850, %f5847, %f5847, %f5849;
	add.f32 	%f5851, %f5850, 0f3089705F;
	rsqrt.approx.f32 	%f5852, %f5851;
	mul.f32 	%f5853, %f5852, %f5852;
	mul.f32 	%f5854, %f5852, %f5853;
	mul.f32 	%f5855, %f5844, %f5854;
	fma.rn.f32 	%f5856, %f5845, %f5855, %f5824;
	fma.rn.f32 	%f5857, %f5846, %f5855, %f5825;
	fma.rn.f32 	%f5858, %f5847, %f5855, %f5826;
	sub.f32 	%f5859, %f5841, %f8261;
	sub.f32 	%f5860, %f5842, %f8262;
	sub.f32 	%f5861, %f5843, %f8263;
	mul.f32 	%f5862, %f5860, %f5860;
	fma.rn.f32 	%f5863, %f5859, %f5859, %f5862;
	fma.rn.f32 	%f5864, %f5861, %f5861, %f5863;
	add.f32 	%f5865, %f5864, 0f3089705F;
	rsqrt.approx.f32 	%f5866, %f5865;
	mul.f32 	%f5867, %f5866, %f5866;
	mul.f32 	%f5868, %f5866, %f5867;
	mul.f32 	%f5869, %f5844, %f5868;
	fma.rn.f32 	%f5870, %f5859, %f5869, %f5838;
	fma.rn.f32 	%f5871, %f5860, %f5869, %f5839;
	fma.rn.f32 	%f5872, %f5861, %f5869, %f5840;
	ld.shared.v4.f32 	{%f5873, %f5874, %f5875, %f5876}, [_ZZ25bodyForceThreadCoarseningP6float4S0_fiE5s_pos+2912];
	sub.f32 	%f5877, %f5873, %f8257;
	sub.f32 	%f5878, %f5874, %f8258;
	sub.f32 	%f5879, %f5875, %f8259;
	mul.f32 	%f5880, %f5878, %f5878;
	fma.rn.f32 	%f5881, %f5877, %f5877, %f5880;
	fma.rn.f32 	%f5882, %f5879, %f5879, %f5881;
	add.f32 	%f5883, %f5882, 0f3089705F;
	rsqrt.approx.f32 	%f5884, %f5883;
	mul.f32 	%f5885, %f5884, %f5884;
	mul.f32 	%f5886, %f5884, %f5885;
	mul.f32 	%f5887, %f5876, %f5886;
	fma.rn.f32 	%f5888, %f5877, %f5887, %f5856;
	fma.rn.f32 	%f5889, %f5878, %f5887, %f5857;
	fma.rn.f32 	%f5890, %f5879, %f5887, %f5858;
	sub.f32 	%f5891, %f5873, %f8261;
	sub.f32 	%f5892, %f5874, %f8262;
	sub.f32 	%f5893, %f5875, %f8263;
	mul.f32 	%f5894, %f5892, %f5892;
	fma.rn.f32 	%f5895, %f5891, %f5891, %f5894;
	fma.rn.f32 	%f5896, %f5893, %f5893, %f5895;
	add.f32 	%f5897, %f5896, 0f3089705F;
	rsqrt.approx.f32 	%f5898, %f5897;
	mul.f32 	%f5899, %f5898, %f5898;
	mul.f32 	%f5900, %f5898, %f5899;
	mul.f32 	%f5901, %f5876, %f5900;
	fma.rn.f32 	%f5902, %f5891, %f5901, %f5870;
	fma.rn.f32 	%f5903, %f5892, %f5901, %f5871;
	fma.rn.f32 	%f5904, %f5893, %f5901, %f5872;
	ld.shared.v4.f32 	{%f5905, %f5906, %f5907, %f5908}, [_ZZ25bodyForceThreadCoarseningP6float4S0_fiE5s_pos+2928];
	sub.f32 	%f5909, %f5905, %f8257;
	sub.f32 	%f5910, %f5906, %f8258;
	sub.f32 	%f5911, %f5907, %f8259;
	mul.f32 	%f5912, %f5910, %f5910;
	fma.rn.f32 	%f5913, %f5909, %f5909, %f5912;
	fma.rn.f32 	%f5914, %f5911, %f5911, %f5913;
	add.f32 	%f5915, %f5914, 0f3089705F;
	rsqrt.approx.f32 	%f5916, %f5915;
	mul.f32 	%f5917, %f5916, %f5916;
	mul.f32 	%f5918, %f5916, %f5917;
	mul.f32 	%f5919, %f5908, %f5918;
	fma.rn.f32 	%f5920, %f5909, %f5919, %f5888;
	fma.rn.f32 	%f5921, %f5910, %f5919, %f5889;
	fma.rn.f32 	%f5922, %f5911, %f5919, %f5890;
	sub.f32 	%f5923, %f5905, %f8261;
	sub.f32 	%f5924, %f5906, %f8262;
	sub.f32 	%f5925, %f5907, %f8263;
	mul.f32 	%f5926, %f5924, %f5924;
	fma.rn.f32 	%f5927, %f5923, %f5923, %f5926;
	fma.rn.f32 	%f5928, %f5925, %f5925, %f5927;
	add.f32 	%f5929, %f5928, 0f3089705F;
	rsqrt.approx.f32 	%f5930, %f5929;
	mul.f32 	%f5931, %f5930, %f5930;
	mul.f32 	%f5932, %f5930, %f5931;
	mul.f32 	%f5933, %f5908, %f5932;
	fma.rn.f32 	%f5934, %f5923, %f5933, %f5902;
	fma.rn.f32 	%f5935, %f5924, %f5933, %f5903;
	fma.rn.f32 	%f5936, %f5925, %f5933, %f5904;
	ld.shared.v4.f32 	{%f5937, %f5938, %f5939, %f5940}, [_ZZ25bodyForceThreadCoarseningP6float4S0_fiE5s_pos+2944];
	sub.f32 	%f5941, %f5937, %f8257;
	sub.f32 	%f5942, %f5938, %f8258;
	sub.f32 	%f5943, %f5939, %f8259;
	mul.f32 	%f5944, %f5942, %f5942;
	fma.rn.f32 	%f5945, %f5941, %f5941, %f5944;
	fma.rn.f32 	%f5946, %f5943, %f5943, %f5945;
	add.f32 	%f5947, %f5946, 0f3089705F;
	rsqrt.approx.f32 	%f5948, %f5947;
	mul.f32 	%f5949, %f5948, %f5948;
	mul.f32 	%f5950, %f5948, %f5949;
	mul.f32 	%f5951, %f5940, %f5950;
	fma.rn.f32 	%f5952, %f5941, %f5951, %f5920;
	fma.rn.f32 	%f5953, %f5942, %f5951, %f5921;
	fma.rn.f32 	%f5954, %f5943, %f5951, %f5922;
	sub.f32 	%f5955, %f5937, %f8261;
	sub.f32 	%f5956, %f5938, %f8262;
	sub.f32 	%f5957, %f5939, %f8263;
	mul.f32 	%f5958, %f5956, %f5956;
	fma.rn.f32 	%f5959, %f5955, %f5955, %f5958;
	fma.rn.f32 	%f5960, %f5957, %f5957, %f5959;
	add.f32 	%f5961, %f5960, 0f3089705F;
	rsqrt.approx.f32 	%f5962, %f5961;
	mul.f32 	%f5963, %f5962, %f5962;
	mul.f32 	%f5964, %f5962, %f5963;
	mul.f32 	%f5965, %f5940, %f5964;
	fma.rn.f32 	%f5966, %f5955, %f5965, %f5934;
	fma.rn.f32 	%f5967, %f5956, %f5965, %f5935;
	fma.rn.f32 	%f5968, %f5957, %f5965, %f5936;
	ld.shared.v4.f32 	{%f5969, %f5970, %f5971, %f5972}, [_ZZ25bodyForceThreadCoarseningP6float4S0_fiE5s_pos+2960];
	sub.f32 	%f5973, %f5969, %f8257;
	sub.f32 	%f5974, %f5970, %f8258;
	sub.f32 	%f5975, %f5971, %f8259;
	mul.f32 	%f5976, %f5974, %f5974;
	fma.rn.f32 	%f5977, %f5973, %f5973, %f5976;
	fma.rn.f32 	%f5978, %f5975, %f5975, %f5977;
	add.f32 	%f5979, %f5978, 0f3089705F;
	rsqrt.approx.f32 	%f5980, %f5979;
	mul.f32 	%f5981, %f5980, %f5980;
	mul.f32 	%f5982, %f5980, %f5981;
	mul.f32 	%f5983, %f5972, %f5982;
	fma.rn.f32 	%f5984, %f5973, %f5983, %f5952;
	fma.rn.f32 	%f5985, %f5974, %f5983, %f5953;
	fma.rn.f32 	%f5986, %f5975, %f5983, %f5954;
	sub.f32 	%f5987, %f5969, %f8261;
	sub.f32 	%f5988, %f5970, %f8262;
	sub.f32 	%f5989, %f5971, %f8263;
	mul.f32 	%f5990, %f5988, %f5988;
	fma.rn.f32 	%f5991, %f5987, %f5987, %f5990;
	fma.rn.f32 	%f5992, %f5989, %f5989, %f5991;
	add.f32 	%f5993, %f5992, 0f3089705F;
	rsqrt.approx.f32 	%f5994, %f5993;
	mul.f32 	%f5995, %f5994, %f5994;
	mul.f32 	%f5996, %f5994, %f5995;
	mul.f32 	%f5997, %f5972, %f5996;
	fma.rn.f32 	%f5998, %f5987, %f5997, %f5966;
	fma.rn.f32 	%f5999, %f5988, %f5997, %f5967;
	fma.rn.f32 	%f6000, %f5989, %f5997, %f5968;
	ld.shared.v4.f32 	{%f6001, %f6002, %f6003, %f6004}, [_ZZ25bodyForceThreadCoarseningP6float4S0_fiE5s_pos+2976];
	sub.f32 	%f6005, %f6001, %f8257;
	sub.f32 	%f6006, %f6002, %f8258;
	sub.f32 	%f6007, %f6003, %f8259;
	mul.f32 	%f6008, %f6006, %f6006;
	fma.rn.f32 	%f6009, %f6005, %f6005, %f6008;
	fma.rn.f32 	%f6010, %f6007, %f6007, %f6009;
	add.f32 	%f6011, %f6010, 0f3089705F;
	rsqrt.approx.f32 	%f6012, %f6011;
	mul.f32 	%f6013, %f6012, %f6012;
	mul.f32 	%f6014, %f6012, %f6013;
	mul.f32 	%f6015, %f6004, %f6014;
	fma.rn.f32 	%f6016, %f6005, %f6015, %f5984;
	fma.rn.f32 	%f6017, %f6006, %f6015, %f5985;
	fma.rn.f32 	%f6018, %f6007, %f6015, %f5986;
	sub.f32 	%f6019, %f6001, %f8261;
	sub.f32 	%f6020, %f6002, %f8262;
	sub.f32 	%f6021, %f6003, %f8263;
	mul.f32 	%f6022, %f6020, %f6020;
	fma.rn.f32 	%f6023, %f6019, %f6019, %f6022;
	fma.rn.f32 	%f6024, %f6021, %f6021, %f6023;
	add.f32 	%f6025, %f6024, 0f3089705F;
	rsqrt.approx.f32 	%f6026, %f6025;
	mul.f32 	%f6027, %f6026, %f6026;
	mul.f32 	%f6028, %f6026, %f6027;
	mul.f32 	%f6029, %f6004, %f6028;
	fma.rn.f32 	%f6030, %f6019, %f6029, %f5998;
	fma.rn.f32 	%f6031, %f6020, %f6029, %f5999;
	fma.rn.f32 	%f6032, %f6021, %f6029, %f6000;
	ld.shared.v4.f32 	{%f6033, %f6034, %f6035, %f6036}, [_ZZ25bodyForceThreadCoarseningP6float4S0_fiE5s_pos+2992];
	sub.f32 	%f6037, %f6033, %f8257;
	sub.f32 	%f6038, %f6034, %f8258;
	sub.f32 	%f6039, %f6035, %f8259;
	mul.f32 	%f6040, %f6038, %f6038;
	fma.rn.f32 	%f6041, %f6037, %f6037, %f6040;
	fma.rn.f32 	%f6042, %f6039, %f6039, %f6041;
	add.f32 	%f6043, %f6042, 0f3089705F;
	rsqrt.approx.f32 	%f6044, %f6043;
	mul.f32 	%f6045, %f6044, %f6044;
	mul.f32 	%f6046, %f6044, %f6045;
	mul.f32 	%f6047, %f6036, %f6046;
	fma.rn.f32 	%f6048, %f6037, %f6047, %f6016;
	fma.rn.f32 	%f6049, %f6038, %f6047, %f6017;
	fma.rn.f32 	%f6050, %f6039, %f6047, %f6018;
	sub.f32 	%f6051, %f6033, %f8261;
	sub.f32 	%f6052, %f6034, %f8262;
	sub.f32 	%f6053, %f6035, %f8263;
	mul.f32 	%f6054, %f6052, %f6052;
	fma.rn.f32 	%f6055, %f6051, %f6051, %f6054;
	fma.rn.f32 	%f6056, %f6053, %f6053, %f6055;
	add.f32 	%f6057, %f6056, 0f3089705F;
	rsqrt.approx.f32 	%f6058, %f6057;
	mul.f32 	%f6059, %f6058, %f6058;
	mul.f32 	%f6060, %f6058, %f6059;
	mul.f32 	%f6061, %f6036, %f6060;
	fma.rn.f32 	%f6062, %f6051, %f6061, %f6030;
	fma.rn.f32 	%f6063, %f6052, %f6061, %f6031;
	fma.rn.f32 	%f6064, %f6053, %f6061, %f6032;
	ld.shared.v4.f32 	{%f6065, %f6066, %f6067, %f6068}, [_ZZ25bodyForceThreadCoarseningP6float4S0_fiE5s_pos+3008];
	sub.f32 	%f6069, %f6065, %f8257;
	sub.f32 	%f6070, %f6066, %f8258;
	sub.f32 	%f6071, %f6067, %f8259;
	mul.f32 	%f6072, %f6070, %f6070;
	fma.rn.f32 	%f6073, %f6069, %f6069, %f6072;
	fma.rn.f32 	%f6074, %f6071, %f6071, %f6073;
	add.f32 	%f6075, %f6074, 0f3089705F;
	rsqrt.approx.f32 	%f6076, %f6075;
	mul.f32 	%f6077, %f6076, %f6076;
	mul.f32 	%f6078, %f6076, %f6077;
	mul.f32 	%f6079, %f6068, %f6078;
	fma.rn.f32 	%f6080, %f6069, %f6079, %f6048;
	fma.rn.f32 	%f6081, %f6070, %f6079, %f6049;
	fma.rn.f32 	%f6082, %f6071, %f6079, %f6050;
	sub.f32 	%f6083, %f6065, %f8261;
	sub.f32 	%f6084, %f6066, %f8262;
	sub.f32 	%f6085, %f6067, %f8263;
	mul.f32 	%f6086, %f6084, %f6084;
	fma.rn.f32 	%f6087, %f6083, %f6083, %f6086;
	fma.rn.f32 	%f6088, %f6085, %f6085, %f6087;
	add.f32 	%f6089, %f6088, 0f3089705F;
	rsqrt.approx.f32 	%f6090, %f6089;
	mul.f32 	%f6091, %f6090, %f6090;
	mul.f32 	%f6092, %f6090, %f6091;
	mul.f32 	%f6093, %f6068, %f6092;
	fma.rn.f32 	%f6094, %f6083, %f6093, %f6062;
	fma.rn.f32 	%f6095, %f6084, %f6093, %f6063;
	fma.rn.f32 	%f6096, %f6085, %f6093, %f6064;
	ld.shared.v4.f32 	{%f6097, %f6098, %f6099, %f6100}, [_ZZ25bodyForceThreadCoarseningP6float4S0_fiE5s_pos+3024];
	sub.f32 	%f6101, %f6097, %f8257;
	sub.f32 	%f6102, %f6098, %f8258;
	sub.f32 	%f6103, %f6099, %f8259;
	mul.f32 	%f6104, %f6102, %f6102;
	fma.rn.f32 	%f6105, %f6101, %f6101, %f6104;
	fma.rn.f32 	%f6106, %f6103, %f6103, %f6105;
	add.f32 	%f6107, %f6106, 0f3089705F;
	rsqrt.approx.f32 	%f6108, %f6107;
	mul.f32 	%f6109, %f6108, %f6108;
	mul.f32 	%f6110, %f6108, %f6109;
	mul.f32 	%f6111, %f6100, %f6110;
	fma.rn.f32 	%f6112, %f6101, %f6111, %f6080;
	fma.rn.f32 	%f6113, %f6102, %f6111, %f6081;
	fma.rn.f32 	%f6114, %f6103, %f6111, %f6082;
	sub.f32 	%f6115, %f6097, %f8261;
	sub.f32 	%f6116, %f6098, %f8262;
	sub.f32 	%f6117, %f6099, %f8263;
	mul.f32 	%f6118, %f6116, %f6116;
	fma.rn.f32 	%f6119, %f6115, %f6115, %f6118;
	fma.rn.f32 	%f6120, %f6117, %f6117, %f6119;
	add.f32 	%f6121, %f6120, 0f3089705F;
	rsqrt.approx.f32 	%f6122, %f6121;
	mul.f32 	%f6123, %f6122, %f6122;
	mul.f32 	%f6124, %f6122, %f6123;
	mul.f32 	%f6125, %f6100, %f6124;
	fma.rn.f32 	%f6126, %f6115, %f6125, %f6094;
	fma.rn.f32 	%f6127, %f6116, %f6125, %f6095;
	fma.rn.f32 	%f6128, %f6117, %f6125, %f6096;
	ld.shared.v4.f32 	{%f6129, %f6130, %f6131, %f6132}, [_ZZ25bodyForceThreadCoarseningP6float4S0_fiE5s_pos+3040];
	sub.f32 	%f6133, %f6129, %f8257;
	sub.f32 	%f6134, %f6130, %f8258;
	sub.f32 	%f6135, %f6131, %f8259;
	mul.f32 	%f6136, %f6134, %f6134;
	fma.rn.f32 	%f6137, %f6133, %f6133, %f6136;
	fma.rn.f32 	%f6138, %f6135, %f6135, %f6137;
	add.f32 	%f6139, %f6138, 0f3089705F;
	rsqrt.approx.f32 	%f6140, %f6139;
	mul.f32 	%f6141, %f6140, %f6140;
	mul.f32 	%f6142, %f6140, %f6141;
	mul.f32 	%f6143, %f6132, %f6142;
	fma.rn.f32 	%f6144, %f6133, %f6143, %f6112;
	fma.rn.f32 	%f6145, %f6134, %f6143, %f6113;
	fma.rn.f32 	%f6146, %f6135, %f6143, %f6114;
	sub.f32 	%f6147, %f6129, %f8261;
	sub.f32 	%f6148, %f6130, %f8262;
	sub.f32 	%f6149, %f6131, %f8263;
	mul.f32 	%f6150, %f6148, %f6148;
	fma.rn.f32 	%f6151, %f6147, %f6147, %f6150;
	fma.rn.f32 	%f6152, %f6149, %f6149, %f6151;
	add.f32 	%f6153, %f6152, 0f3089705F;
	rsqrt.approx.f32 	%f6154, %f6153;
	mul.f32 	%f6155, %f6154, %f6154;
	mul.f32 	%f6156, %f6154, %f6155;
	mul.f32 	%f6157, %f6132, %f6156;
	fma.rn.f32 	%f6158, %f6147, %f6157, %f6126;
	fma.rn.f32 	%f6159, %f6148, %f6157, %f6127;
	fma.rn.f32 	%f6160, %f6149, %f6157, %f6128;
	ld.shared.v4.f32 	{%f6161, %f6162, %f6163, %f6164}, [_ZZ25bodyForceThreadCoarseningP6float4S0_fiE5s_pos+3056];
	sub.f32 	%f6165, %f6161, %f8257;
	sub.f32 	%f6166, %f6162, %f8258;
	sub.f32 	%f6167, %f6163, %f8259;
	mul.f32 	%f6168, %f6166, %f6166;
	fma.rn.f32 	%f6169, %f6165, %f6165, %f6168;
	fma.rn.f32 	%f6170, %f6167, %f6167, %f6169;
	add.f32 	%f6171, %f6170, 0f3089705F;
	rsqrt.approx.f32 	%f6172, %f6171;
	mul.f32 	%f6173, %f6172, %f6172;
	mul.f32 	%f6174, %f6172, %f6173;
	mul.f32 	%f6175, %f6164, %f6174;
	fma.rn.f32 	%f6176, %f6165, %f6175, %f6144;
	fma.rn.f32 	%f6177, %f6166, %f6175, %f6145;
	fma.rn.f32 	%f6178, %f6167, %f6175, %f6146;
	sub.f32 	%f6179, %f6161, %f8261;
	sub.f32 	%f6180, %f6162, %f8262;
	sub.f32 	%f6181, %f6163, %f8263;
	mul.f32 	%f6182, %f6180, %f6180;
	fma.rn.f32 	%f6183, %f6179, %f6179, %f6182;
	fma.rn.f32 	%f6184, %f6181, %f6181, %f6183;
	add.f32 	%f6185, %f6184, 0f3089705F;
	rsqrt.approx.f32 	%f6186, %f6185;
	mul.f32 	%f6187, %f6186, %f6186;
	mul.f32 	%f6188, %f6186, %f6187;
	mul.f32 	%f6189, %f6164, %f6188;
	fma.rn.f32 	%f6190, %f6179, %f6189, %f6158;
	fma.rn.f32 	%f6191, %f6180, %f6189, %f6159;
	fma.rn.f32 	%f6192, %f6181, %f6189, %f6160;
	ld.shared.v4.f32 	{%f6193, %f6194, %f6195, %f6196}, [_ZZ25bodyForceThreadCoarseningP6float4S0_fiE5s_pos+3072];
	sub.f32 	%f6197, %f6193, %f8257;
	sub.f32 	%f6198, %f6194, %f8258;
	sub.f32 	%f6199, %f6195, %f8259;
	mul.f32 	%f6200, %f6198, %f6198;
	fma.rn.f32 	%f6201, %f6197, %f6197, %f6200;
	fma.rn.f32 	%f6202, %f6199, %f6199, %f6201;
	add.f32 	%f6203, %f6202, 0f3089705F;
	rsqrt.approx.f32 	%f6204, %f6203;
	mul.f32 	%f6205, %f6204, %f6204;
	mul.f32 	%f6206, %f6204, %f6205;
	mul.f32 	%f6207, %f6196, %f6206;
	fma.rn.f32 	%f6208, %f6197, %f6207, %f6176;
	fma.rn.f32 	%f6209, %f6198, %f6207, %f6177;
	fma.rn.f32 	%f6210, %f6199, %f6207, %f6178;
	sub.f32 	%f6211, %f6193, %f8261;
	sub.f32 	%f6212, %f6194, %f8262;
	sub.f32 	%f6213, %f6195, %f8263;
	mul.f32 	%f6214, %f6212, %f6212;
	fma.rn.f32 	%f6215, %f6211, %f6211, %f6214;
	fma.rn.f32 	%f6216, %f6213, %f6213, %f6215;
	add.f32 	%f6217, %f6216, 0f3089705F;
	rsqrt.approx.f32 	%f6218, %f6217;
	mul.f32 	%f6219, %f6218, %f6218;
	mul.f32 	%f6220, %f6218, %f6219;
	mul.f32 	%f6221, %f6196, %f6220;
	fma.rn.f32 	%f6222, %f6211, %f6221, %f6190;
	fma.rn.f32 	%f6223, %f6212, %f6221, %f6191;
	fma.rn.f32 	%f6224, %f6213, %f6221, %f6192;
	ld.shared.v4.f32 	{%f6225, %f6226, %f6227, %f6228}, [_ZZ25bodyForceThreadCoarseningP6float4S0_fiE5s_pos+3088];
	sub.f32 	%f6229, %f6225, %f8257;
	sub.f32 	%f6230, %f6226, %f8258;
	sub.f32 	%f6231, %f6227, %f8259;
	mul.f32 	%f6232, %f6230, %f6230;
	fma.rn.f32 	%f6233, %f6229, %f6229, %f6232;
	fma.rn.f32 	%f6234, %f6231, %f6231, %f6233;
	add.f32 	%f6235, %f6234, 0f3089705F;
	rsqrt.approx.f32 	%f6236, %f6235;
	mul.f32 	%f6237, %f6236, %f6236;
	mul.f32 	%f6238, %f6236, %f6237;
	mul.f32 	%f6239, %f6228, %f6238;
	fma.rn.f32 	%f6240, %f6229, %f6239, %f6208;
	fma.rn.f32 	%f6241, %f6230, %f6239, %f6209;
	fma.rn.f32 	%f6242, %f6231, %f6239, %f6210;
	sub.f32 	%f6243, %f6225, %f8261;
	sub.f32 	%f6244, %f6226, %f8262;
	sub.f32 	%f6245, %f6227, %f8263;
	mul.f32 	%f6246, %f6244, %f6244;
	fma.rn.f32 	%f6247, %f6243, %f6243, %f6246;
	fma.rn.f32 	%f6248, %f6245, %f6245, %f6247;
	add.f32 	%f6249, %f6248, 0f3089705F;
	rsqrt.approx.f32 	%f6250, %f6249;
	mul.f32 	%f6251, %f6250, %f6250;
	mul.f32 	%f6252, %f6250, %f6251;
	mul.f32 	%f6253, %f6228, %f6252;
	fma.rn.f32 	%f6254, %f6243, %f6253, %f6222;
	fma.rn.f32 	%f6255, %f6244, %f6253, %f6223;
	fma.rn.f32 	%f6256, %f6245, %f6253, %f6224;
	ld.shared.v4.f32 	{%f6257, %f6258, %f6259, %f6260}, [_ZZ25bodyForceThreadCoarseningP6float4S0_fiE5s_pos+3104];
	sub.f32 	%f6261, %f6257, %f8257;
	sub.f32 	%f6262, %f6258, %f8258;
	sub.f32 	%f6263, %f6259, %f8259;
	mul.f32 	%f6264, %f6262, %f6262;
	fma.rn.f32 	%f6265, %f6261, %f6261, %f6264;
	fma.rn.f32 	%f6266, %f6263, %f6263, %f6265;
	add.f32 	%f6267, %f6266, 0f3089705F;
	rsqrt.approx.f32 	%f6268, %f6267;
	mul.f32 	%f6269, %f6268, %f6268;
	mul.f32 	%f6270, %f6268, %f6269;
	mul.f32 	%f6271, %f6260, %f6270;
	fma.rn.f32 	%f6272, %f6261, %f6271, %f6240;
	fma.rn.f32 	%f6273, %f6262, %f6271, %f6241;
	fma.rn.f32 	%f6274, %f6263, %f6271, %f6242;
	sub.f32 	%f6275, %f6257, %f8261;
	sub.f32 	%f6276, %f6258, %f8262;
	sub.f32 	%f6277, %f6259, %f8263;
	mul.f32 	%f6278, %f6276, %f6276;
	fma.rn.f32 	%f6279, %f6275, %f6275, %f6278;
	fma.rn.f32 	%f6280, %f6277, %f6277, %f6279;
	add.f32 	%f6281, %f6280, 0f3089705F;
	rsqrt.approx.f32 	%f6282, %f6281;
	mul.f32 	%f6283, %f6282, %f6282;
	mul.f32 	%f6284, %f6282, %f6283;
	mul.f32 	%f6285, %f6260, %f6284;
	fma.rn.f32 	%f6286, %f6275, %f6285, %f6254;
	fma.rn.f32 	%f6287, %f6276, %f6285, %f6255;
	fma.rn.f32 	%f6288, %f6277, %f6285, %f6256;
	ld.shared.v4.f32 	{%f6289, %f6290, %f6291, %f6292}, [_ZZ25bodyForceThreadCoarseningP6float4S0_fiE5s_pos+3120];
	sub.f32 	%f6293, %f6289, %f8257;
	sub.f32 	%f6294, %f6290, %f8258;
	sub.f32 	%f6295, %f6291, %f8259;
	mul.f32 	%f6296, %f6294, %f6294;
	fma.rn.f32 	%f6297, %f6293, %f6293, %f6296;
	fma.rn.f32 	%f6298, %f6295, %f6295, %f6297;
	add.f32 	%f6299, %f6298, 0f3089705F;
	rsqrt.approx.f32 	%f6300, %f6299;
	mul.f32 	%f6301, %f6300, %f6300;
	mul.f32 	%f6302, %f6300, %f6301;
	mul.f32 	%f6303, %f6292, %f6302;
	fma.rn.f32 	%f6304, %f6293, %f6303, %f6272;
	fma.rn.f32 	%f6305, %f6294, %f6303, %f6273;
	fma.rn.f32 	%f6306, %f6295, %f6303, %f6274;
	sub.f32 	%f6307, %f6289, %f8261;
	sub.f32 	%f6308, %f6290, %f8262;
	sub.f32 	%f6309, %f6291, %f8263;
	mul.f32 	%f6310, %f6308, %f6308;
	fma.rn.f32 	%f6311, %f6307, %f6307, %f6310;
	fma.rn.f32 	%f6312, %f6309, %f6309, %f6311;
	add.f32 	%f6313, %f6312, 0f3089705F;
	rsqrt.approx.f32 	%f6314, %f6313;
	mul.f32 	%f6315, %f6314, %f6314;
	mul.f32 	%f6316, %f6314, %f6315;
	mul.f32 	%f6317, %f6292, %f6316;
	fma.rn.f32 	%f6318, %f6307, %f6317, %f6286;
	fma.rn.f32 	%f6319, %f6308, %f6317, %f6287;
	fma.rn.f32 	%f6320, %f6309, %f6317, %f6288;
	ld.shared.v4.f32 	{%f6321, %f6322, %f6323, %f6324}, [_ZZ25bodyForceThreadCoarseningP6float4S0_fiE5s_pos+3136];
	sub.f32 	%f6325, %f6321, %f8257;
	sub.f32 	%f6326, %f6322, %f8258;
	sub.f32 	%f6327, %f6323, %f8259;
	mul.f32 	%f6328, %f6326, %f6326;
	fma.rn.f32 	%f6329, %f6325, %f6325, %f6328;
	fma.rn.f32 	%f6330, %f6327, %f6327, %f6329;
	add.f32 	%f6331, %f6330, 0f3089705F;
	rsqrt.approx.f32 	%f6332, %f6331;
	mul.f32 	%f6333, %f6332, %f6332;
	mul.f32 	%f6334, %f6332, %f6333;
	mul.f32 	%f6335, %f6324, %f6334;
	fma.rn.f32 	%f6336, %f6325, %f6335, %f6304;
	fma.rn.f32 	%f6337, %f6326, %f6335, %f6305;
	fma.rn.f32 	%f6338, %f6327, %f6335, %f6306;
	sub.f32 	%f6339, %f6321, %f8261;
	sub.f32 	%f6340, %f6322, %f8262;
	sub.f32 	%f6341, %f6323, %f8263;
	mul.f32 	%f6342, %f6340, %f6340;
	fma.rn.f32 	%f6343, %f6339, %f6339, %f6342;
	fma.rn.f32 	%f6344, %f6341, %f6341, %f6343;
	add.f32 	%f6345, %f6344, 0f3089705F;
	rsqrt.approx.f32 	%f6346, %f6345;
	mul.f32 	%f6347, %f6346, %f6346;
	mul.f32 	%f6348, %f6346, %f6347;
	mul.f32 	%f6349, %f6324, %f6348;
	fma.rn.f32 	%f6350, %f6339, %f6349, %f6318;
	fma.rn.f32 	%f6351, %f6340, %f6349, %f6319;
	fma.rn.f32 	%f6352, %f6341, %f6349, %f6320;
	ld.shared.v4.f32 	{%f6353, %f6354, %f6355, %f6356}, [_ZZ25bodyForceThreadCoarseningP6float4S0_fiE5s_pos+3152];
	sub.f32 	%f6357, %f6353, %f8257;
	sub.f32 	%f6358, %f6354, %f8258;
	sub.f32 	%f6359, %f6355, %f8259;
	mul.f32 	%f6360, %f6358, %f6358;
	fma.rn.f32 	%f6361, %f6357, %f6357, %f6360;
	fma.rn.f32 	%f6362, %f6359, %f6359, %f6361;
	add.f32 	%f6363, %f6362, 0f3089705F;
	rsqrt.approx.f32 	%f6364, %f6363;
	mul.f32 	%f6365, %f6364, %f6364;
	mul.f32 	%f6366, %f6364, %f6365;
	mul.f32 	%f6367, %f6356, %f6366;
	fma.rn.f32 	%f6368, %f6357, %f6367, %f6336;
	fma.rn.f32 	%f6369, %f6358, %f6367, %f6337;
	fma.rn.f32 	%f6370, %f6359, %f6367, %f6338;
	sub.f32 	%f6371, %f6353, %f8261;
	sub.f32 	%f6372, %f6354, %f8262;
	sub.f32 	%f6373, %f6355, %f8263;
	mul.f32 	%f6374, %f6372, %f6372;
	fma.rn.f32 	%f6375, %f6371, %f6371, %f6374;
	fma.rn.f32 	%f6376, %f6373, %f6373, %f6375;
	add.f32 	%f6377, %f6376, 0f3089705F;
	rsqrt.approx.f32 	%f6378, %f6377;
	mul.f32 	%f6379, %f6378, %f6378;
	mul.f32 	%f6380, %f6378, %f6379;
	mul.f32 	%f6381, %f6356, %f6380;
	fma.rn.f32 	%f6382, %f6371, %f6381, %f6350;
	fma.rn.f32 	%f6383, %f6372, %f6381, %f6351;
	fma.rn.f32 	%f6384, %f6373, %f6381, %f6352;
	ld.shared.v4.f32 	{%f6385, %f6386, %f6387, %f6388}, [_ZZ25bodyForceThreadCoarseningP6float4S0_fiE5s_pos+3168];
	sub.f32 	%f6389, %f6385, %f8257;
	sub.f32 	%f6390, %f6386, %f8258;
	sub.f32 	%f6391, %f6387, %f8259;
	mul.f32 	%f6392, %f6390, %f6390;
	fma.rn.f32 	%f6393, %f6389, %f6389, %f6392;
	fma.rn.f32 	%f6394, %f6391, %f6391, %f6393;
	add.f32 	%f6395, %f6394, 0f3089705F;
	rsqrt.approx.f32 	%f6396, %f6395;
	mul.f32 	%f6397, %f6396, %f6396;
	mul.f32 	%f6398, %f6396, %f6397;
	mul.f32 	%f6399, %f6388, %f6398;
	fma.rn.f32 	%f6400, %f6389, %f6399, %f6368;
	fma.rn.f32 	%f6401, %f6390, %f6399, %f6369;
	fma.rn.f32 	%f6402, %f6391, %f6399, %f6370;
	sub.f32 	%f6403, %f6385, %f8261;
	sub.f32 	%f6404, %f6386, %f8262;
	sub.f32 	%f6405, %f6387, %f8263;
	mul.f32 	%f6406, %f6404, %f6404;
	fma.rn.f32 	%f6407, %f6403, %f6403, %f6406;
	fma.rn.f32 	%f6408, %f6405, %f6405, %f6407;
	add.f32 	%f6409, %f6408, 0f3089705F;
	rsqrt.approx.f32 	%f6410, %f6409;
	mul.f32 	%f6411, %f6410, %f6410;
	mul.f32 	%f6412, %f6410, %f6411;
	mul.f32 	%f6413, %f6388, %f6412;
	fma.rn.f32 	%f6414, %f6403, %f6413, %f6382;
	fma.rn.f32 	%f6415, %f6404, %f6413, %f6383;
	fma.rn.f32 	%f6416, %f6405, %f6413, %f6384;
	ld.shared.v4.f32 	{%f6417, %f6418, %f6419, %f6420}, [_ZZ25bodyForceThreadCoarseningP6float4S0_fiE5s_pos+3184];
	sub.f32 	%f6421, %f6417, %f8257;
	sub.f32 	%f6422, %f6418, %f8258;
	sub.f32 	%f6423, %f6419, %f8259;
	mul.f32 	%f6424, %f6422, %f6422;
	fma.rn.f32 	%f6425, %f6421, %f6421, %f6424;
	fma.rn.f32 	%f6426, %f6423, %f6423, %f6425;
	add.f32 	%f6427, %f6426, 0f3089705F;
	rsqrt.approx.f32 	%f6428, %f6427;
	mul.f32 	%f6429, %f6428, %f6428;
	mul.f32 	%f6430, %f6428, %f6429;
	mul.f32 	%f6431, %f6420, %f6430;
	fma.rn.f32 	%f6432, %f6421, %f6431, %f6400;
	fma.rn.f32 	%f6433, %f6422, %f6431, %f6401;
	fma.rn.f32 	%f6434, %f6423, %f6431, %f6402;
	sub.f32 	%f6435, %f6417, %f8261;
	sub.f32 	%f6436, %f6418, %f8262;
	sub.f32 	%f6437, %f6419, %f8263;
	mul.f32 	%f6438, %f6436, %f6436;
	fma.rn.f32 	%f6439, %f6435, %f6435, %f6438;
	fma.rn.f32 	%f6440, %f6437, %f6437, %f6439;
	add.f32 	%f6441, %f6440, 0f3089705F;
	rsqrt.approx.f32 	%f6442, %f6441;
	mul.f32 	%f6443, %f6442, %f6442;
	mul.f32 	%f6444, %f6442, %f6443;
	mul.f32 	%f6445, %f6420, %f6444;
	fma.rn.f32 	%f6446, %f6435, %f6445, %f6414;
	fma.rn.f32 	%f6447, %f6436, %f6445, %f6415;
	fma.rn.f32 	%f6448, %f6437, %f6445, %f6416;
	ld.shared.v4.f32 	{%f6449, %f6450, %f6451, %f6452}, [_ZZ25bodyForceThreadCoarseningP6float4S0_fiE5s_pos+3200];
	sub.f32 	%f6453, %f6449, %f8257;
	sub.f32 	%f6454, %f6450, %f8258;
	sub.f32 	%f6455, %f6451, %f8259;
	mul.f32 	%f6456, %f6454, %f6454;
	fma.rn.f32 	%f6457, %f6453, %f6453, %f6456;
	fma.rn.f32 	%f6458, %f6455, %f6455, %f6457;
	add.f32 	%f6459, %f6458, 0f3089705F;
	rsqrt.approx.f32 	%f6460, %f6459;
	mul.f32 	%f6461, %f6460, %f6460;
	mul.f32 	%f6462, %f6460, %f6461;
	mul.f32 	%f6463, %f6452, %f6462;
	fma.rn.f32 	%f6464, %f6453, %f6463, %f6432;
	fma.rn.f32 	%f6465, %f6454, %f6463, %f6433;
	fma.rn.f32 	%f6466, %f6455, %f6463, %f6434;
	sub.f32 	%f6467, %f6449, %f8261;
	sub.f32 	%f6468, %f6450, %f8262;
	sub.f32 	%f6469, %f6451, %f8263;
	mul.f32 	%f6470, %f6468, %f6468;
	fma.rn.f32 	%f6471, %f6467, %f6467, %f6470;
	fma.rn.f32 	%f6472, %f6469, %f6469, %f6471;
	add.f32 	%f6473, %f6472, 0f3089705F;
	rsqrt.approx.f32 	%f6474, %f6473;
	mul.f32 	%f6475, %f6474, %f6474;
	mul.f32 	%f6476, %f6474, %f6475;
	mul.f32 	%f6477, %f6452, %f6476;
	fma.rn.f32 	%f6478, %f6467, %f6477, %f6446;
	fma.rn.f32 	%f6479, %f6468, %f6477, %f6447;
	fma.rn.f32 	%f6480, %f6469, %f6477, %f6448;
	ld.shared.v4.f32 	{%f6481, %f6482, %f6483, %f6484}, [_ZZ25bodyForceThreadCoarseningP6float4S0_fiE5s_pos+3216];
	sub.f32 	%f6485, %f6481, %f8257;
	sub.f32 	%f6486, %f6482, %f8258;
	sub.f32 	%f6487, %f6483, %f8259;
	mul.f32 	%f6488, %f6486, %f6486;
	fma.rn.f32 	%f6489, %f6485, %f6485, %f6488;
	fma.rn.f32 	%f6490, %f6487, %f6487, %f6489;
	add.f32 	%f6491, %f6490, 0f3089705F;
	rsqrt.approx.f32 	%f6492, %f6491;
	mul.f32 	%f6493, %f6492, %f6492;
	mul.f32 	%f6494, %f6492, %f6493;
	mul.f32 	%f6495, %f6484, %f6494;
	fma.rn.f32 	%f6496, %f6485, %f6495, %f6464;
	fma.rn.f32 	%f6497, %f6486, %f6495, %f6465;
	fma.rn.f32 	%f6498, %f6487, %f6495, %f6466;
	sub.f32 	%f6499, %f6481, %f8261;
	sub.f32 	%f6500, %f6482, %f8262;
	sub.f32 	%f6501, %f6483, %f8263;
	mul.f32 	%f6502, %f6500, %f6500;
	fma.rn.f32 	%f6503, %f6499, %f6499, %f6502;
	fma.rn.f32 	%f6504, %f6501, %f6501, %f6503;
	add.f32 	%f6505, %f6504, 0f3089705F;
	rsqrt.approx.f32 	%f6506, %f6505;
	mul.f32 	%f6507, %f6506, %f6506;
	mul.f32 	%f6508, %f6506, %f6507;
	mul.f32 	%f6509, %f6484, %f6508;
	fma.rn.f32 	%f6510, %f6499, %f6509, %f6478;
	fma.rn.f32 	%f6511, %f6500, %f6509, %f6479;
	fma.rn.f32 	%f6512, %f6501, %f6509, %f6480;
	ld.shared.v4.f32 	{%f6513, %f6514, %f6515, %f6516}, [_ZZ25bodyForceThreadCoarseningP6float4S0_fiE5s_pos+3232];
	sub.f32 	%f6517, %f6513, %f8257;
	sub.f32 	%f6518, %f6514, %f8258;
	sub.f32 	%f6519, %f6515, %f8259;
	mul.f32 	%f6520, %f6518, %f6518;
	fma.rn.f32 	%f6521, %f6517, %f6517, %f6520;
	fma.rn.f32 	%f6522, %f6519, %f6519, %f6521;
	add.f32 	%f6523, %f6522, 0f3089705F;
	rsqrt.approx.f32 	%f6524, %f6523;
	mul.f32 	%f6525, %f6524, %f6524;
	mul.f32 	%f6526, %f6524, %f6525;
	mul.f32 	%f6527, %f6516, %f6526;
	fma.rn.f32 	%f6528, %f6517, %f6527, %f6496;
	fma.rn.f32 	%f6529, %f6518, %f6527, %f6497;
	fma.rn.f32 	%f6530, %f6519, %f6527, %f6498;
	sub.f32 	%f6531, %f6513, %f8261;
	sub.f32 	%f6532, %f6514, %f8262;
	sub.f32 	%f6533, %f6515, %f8263;
	mul.f32 	%f6534, %f6532, %f6532;
	fma.rn.f32 	%f6535, %f6531, %f6531, %f6534;
	fma.rn.f32 	%f6536, %f6533, %f6533, %f6535;
	add.f32 	%f6537, %f6536, 0f3089705F;
	rsqrt.approx.f32 	%f6538, %f6537;
	mul.f32 	%f6539, %f6538, %f6538;
	mul.f32 	%f6540, %f6538, %f6539;
	mul.f32 	%f6541, %f6516, %f6540;
	fma.rn.f32 	%f6542, %f6531, %f6541, %f6510;
	fma.rn.f32 	%f6543, %f6532, %f6541, %f6511;
	fma.rn.f32 	%f6544, %f6533, %f6541, %f6512;
	ld.shared.v4.f32 	{%f6545, %f6546, %f6547, %f6548}, [_ZZ25bodyForceThreadCoarseningP6float4S0_fiE5s_pos+3248];
	sub.f32 	%f6549, %f6545, %f8257;
	sub.f32 	%f6550, %f6546, %f8258;
	sub.f32 	%f6551, %f6547, %f8259;
	mul.f32 	%f6552, %f6550, %f6550;
	fma.rn.f32 	%f6553, %f6549, %f6549, %f6552;
	fma.rn.f32 	%f6554, %f6551, %f6551, %f6553;
	add.f32 	%f6555, %f6554, 0f3089705F;
	rsqrt.approx.f32 	%f6556, %f6555;
	mul.f32 	%f6557, %f6556, %f6556;
	mul.f32 	%f6558, %f6556, %f6557;
	mul.f32 	%f6559, %f6548, %f6558;
	fma.rn.f32 	%f6560, %f6549, %f6559, %f6528;
	fma.rn.f32 	%f6561, %f6550, %f6559, %f6529;
	fma.rn.f32 	%f6562, %f6551, %f6559, %f6530;
	sub.f32 	%f6563, %f6545, %f8261;
	sub.f32 	%f6564, %f6546, %f8262;
	sub.f32 	%f6565, %f6547, %f8263;
	mul.f32 	%f6566, %f6564, %f6564;
	fma.rn.f32 	%f6567, %f6563, %f6563, %f6566;
	fma.rn.f32 	%f6568, %f6565, %f6565, %f6567;
	add.f32 	%f6569, %f6568, 0f3089705F;
	rsqrt.approx.f32 	%f6570, %f6569;
	mul.f32 	%f6571, %f6570, %f6570;
	mul.f32 	%f6572, %f6570, %f6571;
	mul.f32 	%f6573, %f6548, %f6572;
	fma.rn.f32 	%f6574, %f6563, %f6573, %f6542;
	fma.rn.f32 	%f6575, %f6564, %f6573, %f6543;
	fma.rn.f32 	%f6576, %f6565, %f6573, %f6544;
	ld.shared.v4.f32 	{%f6577, %f6578, %f6579, %f6580}, [_ZZ25bodyForceThreadCoarseningP6float4S0_fiE5s_pos+3264];
	sub.f32 	%f6581, %f6577, %f8257;
	sub.f32 	%f6582, %f6578, %f8258;
	sub.f32 	%f6583, %f6579, %f8259;
	mul.f32 	%f6584, %f6582, %f6582;
	fma.rn.f32 	%f6585, %f6581, %f6581, %f6584;
	fma.rn.f32 	%f6586, %f6583, %f6583, %f6585;
	add.f32 	%f6587, %f6586, 0f3089705F;
	rsqrt.approx.f32 	%f6588, %f6587;
	mul.f32 	%f6589, %f6588, %f6588;
	mul.f32 	%f6590, %f6588, %f6589;
	mul.f32 	%f6591, %f6580, %f6590;
	fma.rn.f32 	%f6592, %f6581, %f6591, %f6560;
	fma.rn.f32 	%f6593, %f6582, %f6591, %f6561;
	fma.rn.f32 	%f6594, %f6583, %f6591, %f6562;
	sub.f32 	%f6595, %f6577, %f8261;
	sub.f32 	%f6596, %f6578, %f8262;
	sub.f32 	%f6597, %f6579, %f8263;
	mul.f32 	%f6598, %f6596, %f6596;
	fma.rn.f32 	%f6599, %f6595, %f6595, %f6598;
	fma.rn.f32 	%f6600, %f6597, %f6597, %f6599;
	add.f32 	%f6601, %f6600, 0f3089705F;
	rsqrt.approx.f32 	%f6602, %f6601;
	mul.f32 	%f6603, %f6602, %f6602;
	mul.f32 	%f6604, %f6602, %f6603;
	mul.f32 	%f6605, %f6580, %f6604;
	fma.rn.f32 	%f6606, %f6595, %f6605, %f6574;
	fma.rn.f32 	%f6607, %f6596, %f6605, %f6575;
	fma.rn.f32 	%f6608, %f6597, %f6605, %f6576;
	ld.shared.v4.f32 	{%f6609, %f6610, %f6611, %f6612}, [_ZZ25bodyForceThreadCoarseningP6float4S0_fiE5s_pos+3280];
	sub.f32 	%f6613, %f6609, %f8257;
	sub.f32 	%f6614, %f6610, %f8258;
	sub.f32 	%f6615, %f6611, %f8259;
	mul.f32 	%f6616, %f6614, %f6614;
	fma.rn.f32 	%f6617, %f6613, %f6613, %f6616;
	fma.rn.f32 	%f6618, %f6615, %f6615, %f6617;
	add.f32 	%f6619, %f6618, 0f3089705F;
	rsqrt.approx.f32 	%f6620, %f6619;
	mul.f32 	%f6621, %f6620, %f6620;
	mul.f32 	%f6622, %f6620, %f6621;
	mul.f32 	%f6623, %f6612, %f6622;
	fma.rn.f32 	%f6624, %f6613, %f6623, %f6592;
	fma.rn.f32 	%f6625, %f6614, %f6623, %f6593;
	fma.rn.f32 	%f6626, %f6615, %f6623, %f6594;
	sub.f32 	%f6627, %f6609, %f8261;
	sub.f32 	%f6628, %f6610, %f8262;
	sub.f32 	%f6629, %f6611, %f8263;
	mul.f32 	%f6630, %f6628, %f6628;
	fma.rn.f32 	%f6631, %f6627, %f6627, %f6630;
	fma.rn.f32 	%f6632, %f6629, %f6629, %f6631;
	add.f32 	%f6633, %f6632, 0f3089705F;
	rsqrt.approx.f32 	%f6634, %f6633;
	mul.f32 	%f6635, %f6634, %f6634;
	mul.f32 	%f6636, %f6634, %f6635;
	mul.f32 	%f6637, %f6612, %f6636;
	fma.rn.f32 	%f6638, %f6627, %f6637, %f6606;
	fma.rn.f32 	%f6639, %f6628, %f6637, %f6607;
	fma.rn.f32 	%f6640, %f6629, %f6637, %f6608;
	ld.shared.v4.f32 	{%f6641, %f6642, %f6643, %f6644}, [_ZZ25bodyForceThreadCoarseningP6float4S0_fiE5s_pos+3296];
	sub.f32 	%f6645, %f6641, %f8257;
	sub.f32 	%f6646, %f6642, %f8258;
	sub.f32 	%f6647, %f6643, %f8259;
	mul.f32 	%f6648, %f6646, %f6646;
	fma.rn.f32 	%f6649, %f6645, %f6645, %f6648;
	fma.rn.f32 	%f6650, %f6647, %f6647, %f6649;
	add.f32 	%f6651, %f6650, 0f3089705F;
	rsqrt.approx.f32 	%f6652, %f6651;
	mul.f32 	%f6653, %f6652, %f6652;
	mul.f32 	%f6654, %f6652, %f6653;
	mul.f32 	%f6655, %f6644, %f6654;
	fma.rn.f32 	%f6656, %f6645, %f6655, %f6624;
	fma.rn.f32 	%f6657, %f6646, %f6655, %f6625;
	fma.rn.f32 	%f6658, %f6647, %f6655, %f6626;
	sub.f32 	%f6659, %f6641, %f8261;
	sub.f32 	%f6660, %f6642, %f8262;
	sub.f32 	%f6661, %f6643, %f8263;
	mul.f32 	%f6662, %f6660, %f6660;
	fma.rn.f32 	%f6663, %f6659, %f6659, %f6662;
	fma.rn.f32 	%f6664, %f6661, %f6661, %f6663;
	add.f32 	%f6665, %f6664, 0f3089705F;
	rsqrt.approx.f32 	%f6666, %f6665;
	mul.f32 	%f6667, %f6666, %f6666;
	mul.f32 	%f6668, %f6666, %f6667;
	mul.f32 	%f6669, %f6644, %f6668;
	fma.rn.f32 	%f6670, %f6659, %f6669, %f6638;
	fma.rn.f32 	%f6671, %f6660, %f6669, %f6639;
	fma.rn.f32 	%f6672, %f6661, %f6669, %f6640;
	ld.shared.v4.f32 	{%f6673, %f6674, %f6675, %f6676}, [_ZZ25bodyForceThreadCoarseningP6float4S0_fiE5s_pos+3312];
	sub.f32 	%f6677, %f6673, %f8257;
	sub.f32 	%f6678, %f6674, %f8258;
	sub.f32 	%f6679, %f6675, %f8259;
	mul.f32 	%f6680, %f6678, %f6678;
	fma.rn.f32 	%f6681, %f6677, %f6677, %f6680;
	fma.rn.f32 	%f6682, %f6679, %f6679, %f6681;
	add.f32 	%f6683, %f6682, 0f3089705F;
	rsqrt.approx.f32 	%f6684, %f6683;
	mul.f32 	%f6685, %f6684, %f6684;
	mul.f32 	%f6686, %f6684, %f6685;
	mul.f32 	%f6687, %f6676, %f6686;
	fma.rn.f32 	%f6688, %f6677, %f6687, %f6656;
	fma.rn.f32 	%f6689, %f6678, %f6687, %f6657;
	fma.rn.f32 	%f6690, %f6679, %f6687, %f6658;
	sub.f32 	%f6691, %f6673, %f8261;
	sub.f32 	%f6692, %f6674, %f8262;
	sub.f32 	%f6693, %f6675, %f8263;
	mul.f32 	%f6694, %f6692, %f6692;
	fma.rn.f32 	%f6695, %f6691, %f6691, %f6694;
	fma.rn.f32 	%f6696, %f6693, %f6693, %f6695;
	add.f32 	%f6697, %f6696, 0f3089705F;
	rsqrt.approx.f32 	%f6698, %f6697;
	mul.f32 	%f6699, %f6698, %f6698;
	mul.f32 	%f6700, %f6698, %f6699;
	mul.f32 	%f6701, %f6676, %f6700;
	fma.rn.f32 	%f6702, %f6691, %f6701, %f6670;
	fma.rn.f32 	%f6703, %f6692, %f6701, %f6671;
	fma.rn.f32 	%f6704, %f6693, %f6701, %f6672;
	ld.shared.v4.f32 	{%f6705, %f6706, %f6707, %f6708}, [_ZZ25bodyForceThreadCoarseningP6float4S0_fiE5s_pos+3328];
	sub.f32 	%f6709, %f6705, %f8257;
	sub.f32 	%f6710, %f6706, %f8258;
	sub.f32 	%f6711, %f6707, %f8259;
	mul.f32 	%f6712, %f6710, %f6710;
	fma.rn.f32 	%f6713, %f6709, %f6709, %f6712;
	fma.rn.f32 	%f6714, %f6711, %f6711, %f6713;
	add.f32 	%f6715, %f6714, 0f3089705F;
	rsqrt.approx.f32 	%f6716, %f6715;
	mul.f32 	%f6717, %f6716, %f6716;
	mul.f32 	%f6718, %f6716, %f6717;
	mul.f32 	%f6719, %f6708, %f6718;
	fma.rn.f32 	%f6720, %f6709, %f6719, %f6688;
	fma.rn.f32 	%f6721, %f6710, %f6719, %f6689;
	fma.rn.f32 	%f6722, %f6711, %f6719, %f6690;
	sub.f32 	%f6723, %f6705, %f8261;
	sub.f32 	%f6724, %f6706, %f8262;
	sub.f32 	%f6725, %f6707, %f8263;
	mul.f32 	%f6726, %f6724, %f6724;
	fma.rn.f32 	%f6727, %f6723, %f6723, %f6726;
	fma.rn.f32 	%f6728, %f6725, %f6725, %f6727;
	add.f32 	%f6729, %f6728, 0f3089705F;
	rsqrt.approx.f32 	%f6730, %f6729;
	mul.f32 	%f6731, %f6730, %f6730;
	mul.f32 	%f6732, %f6730, %f6731;
	mul.f32 	%f6733, %f6708, %f6732;
	fma.rn.f32 	%f6734, %f6723, %f6733, %f6702;
	fma.rn.f32 	%f6735, %f6724, %f6733, %f6703;
	fma.rn.f32 	%f6736, %f6725, %f6733, %f6704;
	ld.shared.v4.f32 	{%f6737, %f6738, %f6739, %f6740}, [_ZZ25bodyForceThreadCoarseningP6float4S0_fiE5s_pos+3344];
	sub.f32 	%f6741, %f6737, %f8257;
	sub.f32 	%f6742, %f6738, %f8258;
	sub.f32 	%f6743, %f6739, %f8259;
	mul.f32 	%f6744, %f6742, %f6742;
	fma.rn.f32 	%f6745, %f6741, %f6741, %f6744;
	fma.rn.f32 	%f6746, %f6743, %f6743, %f6745;
	add.f32 	%f6747, %f6746, 0f3089705F;
	rsqrt.approx.f32 	%f6748, %f6747;
	mul.f32 	%f6749, %f6748, %f6748;
	mul.f32 	%f6750, %f6748, %f6749;
	mul.f32 	%f6751, %f6740, %f6750;
	fma.rn.f32 	%f6752, %f6741, %f6751, %f6720;
	fma.rn.f32 	%f6753, %f6742, %f6751, %f6721;
	fma.rn.f32 	%f6754, %f6743, %f6751, %f6722;
	sub.f32 	%f6755, %f6737, %f8261;
	sub.f32 	%f6756, %f6738, %f8262;
	sub.f32 	%f6757, %f6739, %f8263;
	mul.f32 	%f6758, %f6756, %f6756;
	fma.rn.f32 	%f6759, %f6755, %f6755, %f6758;
	fma.rn.f32 	%f6760, %f6757, %f6757, %f6759;
	add.f32 	%f6761, %f6760, 0f3089705F;
	rsqrt.approx.f32 	%f6762, %f6761;
	mul.f32 	%f6763, %f6762, %f6762;
	mul.f32 	%f6764, %f6762, %f6763;
	mul.f32 	%f6765, %f6740, %f6764;
	fma.rn.f32 	%f6766, %f6755, %f6765, %f6734;
	fma.rn.f32 	%f6767, %f6756, %f6765, %f6735;
	fma.rn.f32 	%f6768, %f6757, %f6765, %f6736;
	ld.shared.v4.f32 	{%f6769, %f6770, %f6771, %f6772}, [_ZZ25bodyForceThreadCoarseningP6float4S0_fiE5s_pos+3360];
	sub.f32 	%f6773, %f6769, %f8257;
	sub.f32 	%f6774, %f6770, %f8258;
	sub.f32 	%f6775, %f6771, %f8259;
	mul.f32 	%f6776, %f6774, %f6774;
	fma.rn.f32 	%f6777, %f6773, %f6773, %f6776;
	fma.rn.f32 	%f6778, %f6775, %f6775, %f6777;
	add.f32 	%f6779, %f6778, 0f3089705F;
	rsqrt.approx.f32 	%f6780, %f6779;
	mul.f32 	%f6781, %f6780, %f6780;
	mul.f32 	%f6782, %f6780, %f6781;
	mul.f32 	%f6783, %f6772, %f6782;
	fma.rn.f32 	%f6784, %f6773, %f6783, %f6752;
	fma.rn.f32 	%f6785, %f6774, %f6783, %f6753;
	fma.rn.f32 	%f6786, %f6775, %f6783, %f6754;
	sub.f32 	%f6787, %f6769, %f8261;
	sub.f32 	%f6788, %f6770, %f8262;
	sub.f32 	%f6789, %f6771, %f8263;
	mul.f32 	%f6790, %f6788, %f6788;
	fma.rn.f32 	%f6791, %f6787, %f6787, %f6790;
	fma.rn.f32 	%f6792, %f6789, %f6789, %f6791;
	add.f32 	%f6793, %f6792, 0f3089705F;
	rsqrt.approx.f32 	%f6794, %f6793;
	mul.f32 	%f6795, %f6794, %f6794;
	mul.f32 	%f6796, %f6794, %f6795;
	mul.f32 	%f6797, %f6772, %f6796;
	fma.rn.f32 	%f6798, %f6787, %f6797, %f6766;
	fma.rn.f32 	%f6799, %f6788, %f6797, %f6767;
	fma.rn.f32 	%f6800, %f6789, %f6797, %f6768;
	ld.shared.v4.f32 	{%f6801, %f6802, %f6803, %f6804}, [_ZZ25bodyForceThreadCoarseningP6float4S0_fiE5s_pos+3376];
	sub.f32 	%f6805, %f6801, %f8257;
	sub.f32 	%f6806, %f6802, %f8258;
	sub.f32 	%f6807, %f6803, %f8259;
	mul.f32 	%f6808, %f6806, %f6806;
	fma.rn.f32 	%f6809, %f6805, %f6805, %f6808;
	fma.rn.f32 	%f6810, %f6807, %f6807, %f6809;
	add.f32 	%f6811, %f6810, 0f3089705F;
	rsqrt.approx.f32 	%f6812, %f6811;
	mul.f32 	%f6813, %f6812, %f6812;
	mul.f32 	%f6814, %f6812, %f6813;
	mul.f32 	%f6815, %f6804, %f6814;
	fma.rn.f32 	%f6816, %f6805, %f6815, %f6784;
	fma.rn.f32 	%f6817, %f6806, %f6815, %f6785;
	fma.rn.f32 	%f6818, %f6807, %f6815, %f6786;
	sub.f32 	%f6819, %f6801, %f8261;
	sub.f32 	%f6820, %f6802, %f8262;
	sub.f32 	%f6821, %f6803, %f8263;
	mul.f32 	%f6822, %f6820, %f6820;
	fma.rn.f32 	%f6823, %f6819, %f6819, %f6822;
	fma.rn.f32 	%f6824, %f6821, %f6821, %f6823;
	add.f32 	%f6825, %f6824, 0f3089705F;
	rsqrt.approx.f32 	%f6826, %f6825;
	mul.f32 	%f6827, %f6826, %f6826;
	mul.f32 	%f6828, %f6826, %f6827;
	mul.f32 	%f6829, %f6804, %f6828;
	fma.rn.f32 	%f6830, %f6819, %f6829, %f6798;
	fma.rn.f32 	%f6831, %f6820, %f6829, %f6799;
	fma.rn.f32 	%f6832, %f6821, %f6829, %f6800;
	ld.shared.v4.f32 	{%f6833, %f6834, %f6835, %f6836}, [_ZZ25bodyForceThreadCoarseningP6float4S0_fiE5s_pos+3392];
	sub.f32 	%f6837, %f6833, %f8257;
	sub.f32 	%f6838, %f6834, %f8258;
	sub.f32 	%f6839, %f6835, %f8259;
	mul.f32 	%f6840, %f6838, %f6838;
	fma.rn.f32 	%f6841, %f6837, %f6837, %f6840;
	fma.rn.f32 	%f6842, %f6839, %f6839, %f6841;
	add.f32 	%f6843, %f6842, 0f3089705F;
	rsqrt.approx.f32 	%f6844, %f6843;
	mul.f32 	%f6845, %f6844, %f6844;
	mul.f32 	%f6846, %f6844, %f6845;
	mul.f32 	%f6847, %f6836, %f6846;
	fma.rn.f32 	%f6848, %f6837, %f6847, %f6816;
	fma.rn.f32 	%f6849, %f6838, %f6847, %f6817;
	fma.rn.f32 	%f6850, %f6839, %f6847, %f6818;
	sub.f32 	%f6851, %f6833, %f8261;
	sub.f32 	%f6852, %f6834, %f8262;
	sub.f32 	%f6853, %f6835, %f8263;
	mul.f32 	%f6854, %f6852, %f6852;
	fma.rn.f32 	%f6855, %f6851, %f6851, %f6854;
	fma.rn.f32 	%f6856, %f6853, %f6853, %f6855;
	add.f32 	%f6857, %f6856, 0f3089705F;
	rsqrt.approx.f32 	%f6858, %f6857;
	mul.f32 	%f6859, %f6858, %f6858;
	mul.f32 	%f6860, %f6858, %f6859;
	mul.f32 	%f6861, %f6836, %f6860;
	fma.rn.f32 	%f6862, %f6851, %f6861, %f6830;
	fma.rn.f32 	%f6863, %f6852, %f6861, %f6831;
	fma.rn.f32 	%f6864, %f6853, %f6861, %f6832;
	ld.shared.v4.f32 	{%f6865, %f6866, %f6867, %f6868}, [_ZZ25bodyForceThreadCoarseningP6float4S0_fiE5s_pos+3408];
	sub.f32 	%f6869, %f6865, %f8257;
	sub.f32 	%f6870, %f6866, %f8258;
	sub.f32 	%f6871, %f6867, %f8259;
	mul.f32 	%f6872, %f6870, %f6870;
	fma.rn.f32 	%f6873, %f6869, %f6869, %f6872;
	fma.rn.f32 	%f6874, %f6871, %f6871, %f6873;
	add.f32 	%f6875, %f6874, 0f3089705F;
	rsqrt.approx.f32 	%f6876, %f6875;
	mul.f32 	%f6877, %f6876, %f6876;
	mul.f32 	%f6878, %f6876, %f6877;
	mul.f32 	%f6879, %f6868, %f6878;
	fma.rn.f32 	%f6880, %f6869, %f6879, %f6848;
	fma.rn.f32 	%f6881, %f6870, %f6879, %f6849;
	fma.rn.f32 	%f6882, %f6871, %f6879, %f6850;
	sub.f32 	%f6883, %f6865, %f8261;
	sub.f32 	%f6884, %f6866, %f8262;
	sub.f32 	%f6885, %f6867, %f8263;
	mul.f32 	%f6886, %f6884, %f6884;
	fma.rn.f32 	%f6887, %f6883, %f6883, %f6886;
	fma.rn.f32 	%f6888, %f6885, %f6885, %f6887;
	add.f32 	%f6889, %f6888, 0f3089705F;
	rsqrt.approx.f32 	%f6890, %f6889;
	mul.f32 	%f6891, %f6890, %f6890;
	mul.f32 	%f6892, %f6890, %f6891;
	mul.f32 	%f6893, %f6868, %f6892;
	fma.rn.f32 	%f6894, %f6883, %f6893, %f6862;
	fma.rn.f32 	%f6895, %f6884, %f6893, %f6863;
	fma.rn.f32 	%f6896, %f6885, %f6893, %f6864;
	ld.shared.v4.f32 	{%f6897, %f6898, %f6899, %f6900}, [_ZZ25bodyForceThreadCoarseningP6float4S0_fiE5s_pos+3424];
	sub.f32 	%f6901, %f6897, %f8257;
	sub.f32 	%f6902, %f6898, %f8258;
	sub.f32 	%f6903, %f6899, %f8259;
	mul.f32 	%f6904, %f6902, %f6902;
	fma.rn.f32 	%f6905, %f6901, %f6901, %f6904;
	fma.rn.f32 	%f6906, %f6903, %f6903, %f6905;
	add.f32 	%f6907, %f6906, 0f3089705F;
	rsqrt.approx.f32 	%f6908, %f6907;
	mul.f32 	%f6909, %f6908, %f6908;
	mul.f32 	%f6910, %f6908, %f6909;
	mul.f32 	%f6911, %f6900, %f6910;
	fma.rn.f32 	%f6912, %f6901, %f6911, %f6880;
	fma.rn.f32 	%f6913, %f6902, %f6911, %f6881;
	fma.rn.f32 	%f6914, %f6903, %f6911, %f6882;
	sub.f32 	%f6915, %f6897, %f8261;
	sub.f32 	%f6916, %f6898, %f8262;
	sub.f32 	%f6917, %f6899, %f8263;
	mul.f32 	%f6918, %f6916, %f6916;
	fma.rn.f32 	%f6919, %f6915, %f6915, %f6918;
	fma.rn.f32 	%f6920, %f6917, %f6917, %f6919;
	add.f32 	%f6921, %f6920, 0f3089705F;
	rsqrt.approx.f32 	%f6922, %f6921;
	mul.f32 	%f6923, %f6922, %f6922;
	mul.f32 	%f6924, %f6922, %f6923;
	mul.f32 	%f6925, %f6900, %f6924;
	fma.rn.f32 	%f6926, %f6915, %f6925, %f6894;
	fma.rn.f32 	%f6927, %f6916, %f6925, %f6895;
	fma.rn.f32 	%f6928, %f6917, %f6925, %f6896;
	ld.shared.v4.f32 	{%f6929, %f6930, %f6931, %f6932}, [_ZZ25bodyForceThreadCoarseningP6float4S0_fiE5s_pos+3440];
	sub.f32 	%f6933, %f6929, %f8257;
	sub.f32 	%f6934, %f6930, %f8258;
	sub.f32 	%f6935, %f6931, %f8259;
	mul.f32 	%f6936, %f6934, %f6934;
	fma.rn.f32 	%f6937, %f6933, %f6933, %f6936;
	fma.rn.f32 	%f6938, %f6935, %f6935, %f6937;
	add.f32 	%f6939, %f6938, 0f3089705F;
	rsqrt.approx.f32 	%f6940, %f6939;
	mul.f32 	%f6941, %f6940, %f6940;
	mul.f32 	%f6942, %f6940, %f6941;
	mul.f32 	%f6943, %f6932, %f6942;
	fma.rn.f32 	%f6944, %f6933, %f6943, %f6912;
	fma.rn.f32 	%f6945, %f6934, %f6943, %f6913;
	fma.rn.f32 	%f6946, %f6935, %f6943, %f6914;
	sub.f32 	%f6947, %f6929, %f8261;
	sub.f32 	%f6948, %f6930, %f8262;
	sub.f32 	%f6949, %f6931, %f8263;
	mul.f32 	%f6950, %f6948, %f6948;
	fma.rn.f32 	%f6951, %f6947, %f6947, %f6950;
	fma.rn.f32 	%f6952, %f6949, %f6949, %f6951;
	add.f32 	%f6953, %f6952, 0f3089705F;
	rsqrt.approx.f32 	%f6954, %f6953;
	mul.f32 	%f6955, %f6954, %f6954;
	mul.f32 	%f6956, %f6954, %f6955;
	mul.f32 	%f6957, %f6932, %f6956;
	fma.rn.f32 	%f6958, %f6947, %f6957, %f6926;
	fma.rn.f32 	%f6959, %f6948, %f6957, %f6927;
	fma.rn.f32 	%f6960, %f6949, %f6957, %f6928;
	ld.shared.v4.f32 	{%f6961, %f6962, %f6963, %f6964}, [_ZZ25bodyForceThreadCoarseningP6float4S0_fiE5s_pos+3456];
	sub.f32 	%f6965, %f6961, %f8257;
	sub.f32 	%f6966, %f6962, %f8258;
	sub.f32 	%f6967, %f6963, %f8259;
	mul.f32 	%f6968, %f6966, %f6966;
	fma.rn.f32 	%f6969, %f6965, %f6965, %f6968;
	fma.rn.f32 	%f6970, %f6967, %f6967, %f6969;
	add.f32 	%f6971, %f6970, 0f3089705F;
	rsqrt.approx.f32 	%f6972, %f6971;
	mul.f32 	%f6973, %f6972, %f6972;
	mul.f32 	%f6974, %f6972, %f6973;
	mul.f32 	%f6975, %f6964, %f6974;
	fma.rn.f32 	%f6976, %f6965, %f6975, %f6944;
	fma.rn.f32 	%f6977, %f6966, %f6975, %f6945;
	fma.rn.f32 	%f6978, %f6967, %f6975, %f6946;
	sub.f32 	%f6979, %f6961, %f8261;
	sub.f32 	%f6980, %f6962, %f8262;
	sub.f32 	%f6981, %f6963, %f8263;
	mul.f32 	%f6982, %f6980, %f6980;
	fma.rn.f32 	%f6983, %f6979, %f6979, %f6982;
	fma.rn.f32 	%f6984, %f6981, %f6981, %f6983;
	add.f32 	%f6985, %f6984, 0f3089705F;
	rsqrt.approx.f32 	%f6986, %f6985;
	mul.f32 	%f6987, %f6986, %f6986;
	mul.f32 	%f6988, %f6986, %f6987;
	mul.f32 	%f6989, %f6964, %f6988;
	fma.rn.f32 	%f6990, %f6979, %f6989, %f6958;
	fma.rn.f32 	%f6991, %f6980, %f6989, %f6959;
	fma.rn.f32 	%f6992, %f6981, %f6989, %f6960;
	ld.shared.v4.f32 	{%f6993, %f6994, %f6995, %f6996}, [_ZZ25bodyForceThreadCoarseningP6float4S0_fiE5s_pos+3472];
	sub.f32 	%f6997, %f6993, %f8257;
	sub.f32 	%f6998, %f6994, %f8258;
	sub.f32 	%f6999, %f6995, %f8259;
	mul.f32 	%f7000, %f6998, %f6998;
	fma.rn.f32 	%f7001, %f6997, %f6997, %f7000;
	fma.rn.f32 	%f7002, %f6999, %f6999, %f7001;
	add.f32 	%f7003, %f7002, 0f3089705F;
	rsqrt.approx.f32 	%f7004, %f7003;
	mul.f32 	%f7005, %f7004, %f7004;
	mul.f32 	%f7006, %f7004, %f7005;
	mul.f32 	%f7007, %f6996, %f7006;
	fma.rn.f32 	%f7008, %f6997, %f7007, %f6976;
	fma.rn.f32 	%f7009, %f6998, %f7007, %f6977;
	fma.rn.f32 	%f7010, %f6999, %f7007, %f6978;
	sub.f32 	%f7011, %f6993, %f8261;
	sub.f32 	%f7012, %f6994, %f8262;
	sub.f32 	%f7013, %f6995, %f8263;
	mul.f32 	%f7014, %f7012, %f7012;
	fma.rn.f32 	%f7015, %f7011, %f7011, %f7014;
	fma.rn.f32 	%f7016, %f7013, %f7013, %f7015;
	add.f32 	%f7017, %f7016, 0f3089705F;
	rsqrt.approx.f32 	%f7018, %f7017;
	mul.f32 	%f7019, %f7018, %f7018;
	mul.f32 	%f7020, %f7018, %f7019;
	mul.f32 	%f7021, %f6996, %f7020;
	fma.rn.f32 	%f7022, %f7011, %f7021, %f6990;
	fma.rn.f32 	%f7023, %f7012, %f7021, %f6991;
	fma.rn.f32 	%f7024, %f7013, %f7021, %f6992;
	ld.shared.v4.f32 	{%f7025, %f7026, %f7027, %f7028}, [_ZZ25bodyForceThreadCoarseningP6float4S0_fiE5s_pos+3488];
	sub.f32 	%f7029, %f7025, %f8257;
	sub.f32 	%f7030, %f7026, %f8258;
	sub.f32 	%f7031, %f7027, %f8259;
	mul.f32 	%f7032, %f7030, %f7030;
	fma.rn.f32 	%f7033, %f7029, %f7029, %f7032;
	fma.rn.f32 	%f7034, %f7031, %f7031, %f7033;
	add.f32 	%f7035, %f7034, 0f3089705F;
	rsqrt.approx.f32 	%f7036, %f7035;
	mul.f32 	%f7037, %f7036, %f7036;
	mul.f32 	%f7038, %f7036, %f7037;
	mul.f32 	%f7039, %f7028, %f7038;
	fma.rn.f32 	%f7040, %f7029, %f7039, %f7008;
	fma.rn.f32 	%f7041, %f7030, %f7039, %f7009;
	fma.rn.f32 	%f7042, %f7031, %f7039, %f7010;
	sub.f32 	%f7043, %f7025, %f8261;
	sub.f32 	%f7044, %f7026, %f8262;
	sub.f32 	%f7045, %f7027, %f8263;
	mul.f32 	%f7046, %f7044, %f7044;
	fma.rn.f32 	%f7047, %f7043, %f7043, %f7046;
	fma.rn.f32 	%f7048, %f7045, %f7045, %f7047;
	add.f32 	%f7049, %f7048, 0f3089705F;
	rsqrt.approx.f32 	%f7050, %f7049;
	mul.f32 	%f7051, %f7050, %f7050;
	mul.f32 	%f7052, %f7050, %f7051;
	mul.f32 	%f7053, %f7028, %f7052;
	fma.rn.f32 	%f7054, %f7043, %f7053, %f7022;
	fma.rn.f32 	%f7055, %f7044, %f7053, %f7023;
	fma.rn.f32 	%f7056, %f7045, %f7053, %f7024;
	ld.shared.v4.f32 	{%f7057, %f7058, %f7059, %f7060}, [_ZZ25bodyForceThreadCoarseningP6float4S0_fiE5s_pos+3504];
	sub.f32 	%f7061, %f7057, %f8257;
	sub.f32 	%f7062, %f7058, %f8258;
	sub.f32 	%f7063, %f7059, %f8259;
	mul.f32 	%f7064, %f7062, %f7062;
	fma.rn.f32 	%f7065, %f7061, %f7061, %f7064;
	fma.rn.f32 	%f7066, %f7063, %f7063, %f7065;
	add.f32 	%f7067, %f7066, 0f3089705F;
	rsqrt.approx.f32 	%f7068, %f7067;
	mul.f32 	%f7069, %f7068, %f7068;
	mul.f32 	%f7070, %f7068, %f7069;
	mul.f32 	%f7071, %f7060, %f7070;
	fma.rn.f32 	%f7072, %f7061, %f7071, %f7040;
	fma.rn.f32 	%f7073, %f7062, %f7071, %f7041;
	fma.rn.f32 	%f7074, %f7063, %f7071, %f7042;
	sub.f32 	%f7075, %f7057, %f8261;
	sub.f32 	%f7076, %f7058, %f8262;
	sub.f32 	%f7077, %f7059, %f8263;
	mul.f32 	%f7078, %f7076, %f7076;
	fma.rn.f32 	%f7079, %f7075, %f7075, %f7078;
	fma.rn.f32 	%f7080, %f7077, %f7077, %f7079;
	add.f32 	%f7081, %f7080, 0f3089705F;
	rsqrt.approx.f32 	%f7082, %f7081;
	mul.f32 	%f7083, %f7082, %f7082;
	mul.f32 	%f7084, %f7082, %f7083;
	mul.f32 	%f7085, %f7060, %f7084;
	fma.rn.f32 	%f7086, %f7075, %f7085, %f7054;
	fma.rn.f32 	%f7087, %f7076, %f7085, %f7055;
	fma.rn.f32 	%f7088, %f7077, %f7085, %f7056;
	ld.shared.v4.f32 	{%f7089, %f7090, %f7091, %f7092}, [_ZZ25bodyForceThreadCoarseningP6float4S0_fiE5s_pos+3520];
	sub.f32 	%f7093, %f7089, %f8257;
	sub.f32 	%f7094, %f7090, %f8258;
	sub.f32 	%f7095, %f7091, %f8259;
	mul.f32 	%f7096, %f7094, %f7094;
	fma.rn.f32 	%f7097, %f7093, %f7093, %f7096;
	fma.rn.f32 	%f7098, %f7095, %f7095, %f7097;
	add.f32 	%f7099, %f7098, 0f3089705F;
	rsqrt.approx.f32 	%f7100, %f7099;
	mul.f32 	%f7101, %f7100, %f7100;
	mul.f32 	%f7102, %f7100, %f7101;
	mul.f32 	%f7103, %f7092, %f7102;
	fma.rn.f32 	%f7104, %f7093, %f7103, %f7072;
	fma.rn.f32 	%f7105, %f7094, %f7103, %f7073;
	fma.rn.f32 	%f7106, %f7095, %f7103, %f7074;
	sub.f32 	%f7107, %f7089, %f8261;
	sub.f32 	%f7108, %f7090, %f8262;
	sub.f32 	%f7109, %f7091, %f8263;
	mul.f32 	%f7110, %f7108, %f7108;
	fma.rn.f32 	%f7111, %f7107, %f7107, %f7110;
	fma.rn.f32 	%f7112, %f7109, %f7109, %f7111;
	add.f32 	%f7113, %f7112, 0f3089705F;
	rsqrt.approx.f32 	%f7114, %f7113;
	mul.f32 	%f7115, %f7114, %f7114;
	mul.f32 	%f7116, %f7114, %f7115;
	mul.f32 	%f7117, %f7092, %f7116;
	fma.rn.f32 	%f7118, %f7107, %f7117, %f7086;
	fma.rn.f32 	%f7119, %f7108, %f7117, %f7087;
	fma.rn.f32 	%f7120, %f7109, %f7117, %f7088;
	ld.shared.v4.f32 	{%f7121, %f7122, %f7123, %f7124}, [_ZZ25bodyForceThreadCoarseningP6float4S0_fiE5s_pos+3536];
	sub.f32 	%f7125, %f7121, %f8257;
	sub.f32 	%f7126, %f7122, %f8258;
	sub.f32 	%f7127, %f7123, %f8259;
	mul.f32 	%f7128, %f7126, %f7126;
	fma.rn.f32 	%f7129, %f7125, %f7125, %f7128;
	fma.rn.f32 	%f7130, %f7127, %f7127, %f7129;
	add.f32 	%f7131, %f7130, 0f3089705F;
	rsqrt.approx.f32 	%f7132, %f7131;
	mul.f32 	%f7133, %f7132, %f7132;
	mul.f32 	%f7134, %f7132, %f7133;
	mul.f32 	%f7135, %f7124, %f7134;
	fma.rn.f32 	%f7136, %f7125, %f7135, %f7104;
	fma.rn.f32 	%f7137, %f7126, %f7135, %f7105;
	fma.rn.f32 	%f7138, %f7127, %f7135, %f7106;
	sub.f32 	%f7139, %f7121, %f8261;
	sub.f32 	%f7140, %f7122, %f8262;
	sub.f32 	%f7141, %f7123, %f8263;
	mul.f32 	%f7142, %f7140, %f7140;
	fma.rn.f32 	%f7143, %f7139, %f7139, %f7142;
	fma.rn.f32 	%f7144, %f7141, %f7141, %f7143;
	add.f32 	%f7145, %f7144, 0f3089705F;
	rsqrt.approx.f32 	%f7146, %f7145;
	mul.f32 	%f7147, %f7146, %f7146;
	mul.f32 	%f7148, %f7146, %f7147;
	mul.f32 	%f7149, %f7124, %f7148;
	fma.rn.f32 	%f7150, %f7139, %f7149, %f7118;
	fma.rn.f32 	%f7151, %f7140, %f7149, %f7119;
	fma.rn.f32 	%f7152, %f7141, %f7149, %f7120;
	ld.shared.v4.f32 	{%f7153, %f7154, %f7155, %f7156}, [_ZZ25bodyForceThreadCoarseningP6float4S0_fiE5s_pos+3552];
	sub.f32 	%f7157, %f7153, %f8257;
	sub.f32 	%f7158, %f7154, %f8258;
	sub.f32 	%f7159, %f7155, %f8259;
	mul.f32 	%f7160, %f7158, %f7158;
	fma.rn.f32 	%f7161, %f7157, %f7157, %f7160;
	fma.rn.f32 	%f7162, %f7159, %f7159, %f7161;
	add.f32 	%f7163, %f7162, 0f3089705F;
	rsqrt.approx.f32 	%f7164, %f7163;
	mul.f32 	%f7165, %f7164, %f7164;
	mul.f32 	%f7166, %f7164, %f7165;
	mul.f32 	%f7167, %f7156, %f7166;
	fma.rn.f32 	%f7168, %f7157, %f7167, %f7136;
	fma.rn.f32 	%f7169, %f7158, %f7167, %f7137;
	fma.rn.f32 	%f7170, %f7159, %f7167, %f7138;
	sub.f32 	%f7171, %f7153, %f8261;
	sub.f32 	%f7172, %f7154, %f8262;
	sub.f32 	%f7173, %f7155, %f8263;
	mul.f32 	%f7174, %f7172, %f7172;
	fma.rn.f32 	%f7175, %f7171, %f7171, %f7174;
	fma.rn.f32 	%f7176, %f7173, %f7173, %f7175;
	add.f32 	%f7177, %f7176, 0f3089705F;
	rsqrt.approx.f32 	%f7178, %f7177;
	mul.f32 	%f7179, %f7178, %f7178;
	mul.f32 	%f7180, %f7178, %f7179;
	mul.f32 	%f7181, %f7156, %f7180;
	fma.rn.f32 	%f7182, %f7171, %f7181, %f7150;
	fma.rn.f32 	%f7183, %f7172, %f7181, %f7151;
	fma.rn.f32 	%f7184, %f7173, %f7181, %f7152;
	ld.shared.v4.f32 	{%f7185, %f7186, %f7187, %f7188}, [_ZZ25bodyForceThreadCoarseningP6float4S0_fiE5s_pos+3568];
	sub.f32 	%f7189, %f7185, %f8257;
	sub.f32 	%f7190, %f7186, %f8258;
	sub.f32 	%f7191, %f7187, %f8259;
	mul.f32 	%f7192, %f7190, %f7190;
	fma.rn.f32 	%f7193, %f7189, %f7189, %f7192;
	fma.rn.f32 	%f7194, %f7191, %f7191, %f7193;
	add.f32 	%f7195, %f7194, 0f3089705F;
	rsqrt.approx.f32 	%f7196, %f7195;
	mul.f32 	%f7197, %f7196, %f7196;
	mul.f32 	%f7198, %f7196, %f7197;
	mul.f32 	%f7199, %f7188, %f7198;
	fma.rn.f32 	%f7200, %f7189, %f7199, %f7168;
	fma.rn.f32 	%f7201, %f7190, %f7199, %f7169;
	fma.rn.f32 	%f7202, %f7191, %f7199, %f7170;
	sub.f32 	%f7203, %f7185, %f8261;
	sub.f32 	%f7204, %f7186, %f8262;
	sub.f32 	%f7205, %f7187, %f8263;
	mul.f32 	%f7206, %f7204, %f7204;
	fma.rn.f32 	%f7207, %f7203, %f7203, %f7206;
	fma.rn.f32 	%f7208, %f7205, %f7205, %f7207;
	add.f32 	%f7209, %f7208, 0f3089705F;
	rsqrt.approx.f32 	%f7210, %f7209;
	mul.f32 	%f7211, %f7210, %f7210;
	mul.f32 	%f7212, %f7210, %f7211;
	mul.f32 	%f7213, %f7188, %f7212;
	fma.rn.f32 	%f7214, %f7203, %f7213, %f7182;
	fma.rn.f32 	%f7215, %f7204, %f7213, %f7183;
	fma.rn.f32 	%f7216, %f7205, %f7213, %f7184;
	ld.shared.v4.f32 	{%f7217, %f7218, %f7219, %f7220}, [_ZZ25bodyForceThreadCoarseningP6float4S0_fiE5s_pos+3584];
	sub.f32 	%f7221, %f7217, %f8257;
	sub.f32 	%f7222, %f7218, %f8258;
	sub.f32 	%f7223, %f7219, %f8259;
	mul.f32 	%f7224, %f7222, %f7222;
	fma.rn.f32 	%f7225, %f7221, %f7221, %f7224;
	fma.rn.f32 	%f7226, %f7223, %f7223, %f7225;
	add.f32 	%f7227, %f7226, 0f3089705F;
	rsqrt.approx.f32 	%f7228, %f7227;
	mul.f32 	%f7229, %f7228, %f7228;
	mul.f32 	%f7230, %f7228, %f7229;
	mul.f32 	%f7231, %f7220, %f7230;
	fma.rn.f32 	%f7232, %f7221, %f7231, %f7200;
	fma.rn.f32 	%f7233, %f7222, %f7231, %f7201;
	fma.rn.f32 	%f7234, %f7223, %f7231, %f7202;
	sub.f32 	%f7235, %f7217, %f8261;
	sub.f32 	%f7236, %f7218, %f8262;
	sub.f32 	%f7237, %f7219, %f8263;
	mul.f32 	%f7238, %f7236, %f7236;
	fma.rn.f32 	%f7239, %f7235, %f7235, %f7238;
	fma.rn.f32 	%f7240, %f7237, %f7237, %f7239;
	add.f32 	%f7241, %f7240, 0f3089705F;
	rsqrt.approx.f32 	%f7242, %f7241;
	mul.f32 	%f7243, %f7242, %f7242;
	mul.f32 	%f7244, %f7242, %f7243;
	mul.f32 	%f7245, %f7220, %f7244;
	fma.rn.f32 	%f7246, %f7235, %f7245, %f7214;
	fma.rn.f32 	%f7247, %f7236, %f7245, %f7215;
	fma.rn.f32 	%f7248, %f7237, %f7245, %f7216;
	ld.shared.v4.f32 	{%f7249, %f7250, %f7251, %f7252}, [_ZZ25bodyForceThreadCoarseningP6float4S0_fiE5s_pos+3600];
	sub.f32 	%f7253, %f7249, %f8257;
	sub.f32 	%f7254, %f7250, %f8258;
	sub.f32 	%f7255, %f7251, %f8259;
	mul.f32 	%f7256, %f7254, %f7254;
	fma.rn.f32 	%f7257, %f7253, %f7253, %f7256;
	fma.rn.f32 	%f7258, %f7255, %f7255, %f7257;
	add.f32 	%f7259, %f7258, 0f3089705F;
	rsqrt.approx.f32 	%f7260, %f7259;
	mul.f32 	%f7261, %f7260, %f7260;
	mul.f32 	%f7262, %f7260, %f7261;
	mul.f32 	%f7263, %f7252, %f7262;
	fma.rn.f32 	%f7264, %f7253, %f7263, %f7232;
	fma.rn.f32 	%f7265, %f7254, %f7263, %f7233;
	fma.rn.f32 	%f7266, %f7255, %f7263, %f7234;
	sub.f32 	%f7267, %f7249, %f8261;
	sub.f32 	%f7268, %f7250, %f8262;
	sub.f32 	%f7269, %f7251, %f8263;
	mul.f32 	%f7270, %f7268, %f7268;
	fma.rn.f32 	%f7271, %f7267, %f7267, %f7270;
	fma.rn.f32 	%f7272, %f7269, %f7269, %f7271;
	add.f32 	%f7273, %f7272, 0f3089705F;
	rsqrt.approx.f32 	%f7274, %f7273;
	mul.f32 	%f7275, %f7274, %f7274;
	mul.f32 	%f7276, %f7274, %f7275;
	mul.f32 	%f7277, %f7252, %f7276;
	fma.rn.f32 	%f7278, %f7267, %f7277, %f7246;
	fma.rn.f32 	%f7279, %f7268, %f7277, %f7247;
	fma.rn.f32 	%f7280, %f7269, %f7277, %f7248;
	ld.shared.v4.f32 	{%f7281, %f7282, %f7283, %f7284}, [_ZZ25bodyForceThreadCoarseningP6float4S0_fiE5s_pos+3616];
	sub.f32 	%f7285, %f7281, %f8257;
	sub.f32 	%f7286, %f7282, %f8258;
	sub.f32 	%f7287, %f7283, %f8259;
	mul.f32 	%f7288, %f7286, %f7286;
	fma.rn.f32 	%f7289, %f7285, %f7285, %f7288;
	fma.rn.f32 	%f7290, %f7287, %f7287, %f7289;
	add.f32 	%f7291, %f7290, 0f3089705F;
	rsqrt.approx.f32 	%f7292, %f7291;
	mul.f32 	%f7293, %f7292, %f7292;
	mul.f32 	%f7294, %f7292, %f7293;
	mul.f32 	%f7295, %f7284, %f7294;
	fma.rn.f32 	%f7296, %f7285, %f7295, %f7264;
	fma.rn.f32 	%f7297, %f7286, %f7295, %f7265;
	fma.rn.f32 	%f7298, %f7287, %f7295, %f7266;
	sub.f32 	%f7299, %f7281, %f8261;
	sub.f32 	%f7300, %f7282, %f8262;
	sub.f32 	%f7301, %f7283, %f8263;
	mul.f32 	%f7302, %f7300, %f7300;
	fma.rn.f32 	%f7303, %f7299, %f7299, %f7302;
	fma.rn.f32 	%f7304, %f7301, %f7301, %f7303;
	add.f32 	%f7305, %f7304, 0f3089705F;
	rsqrt.approx.f32 	%f7306, %f7305;
	mul.f32 	%f7307, %f7306, %f7306;
	mul.f32 	%f7308, %f7306, %f7307;
	mul.f32 	%f7309, %f7284, %f7308;
	fma.rn.f32 	%f7310, %f7299, %f7309, %f7278;
	fma.rn.f32 	%f7311, %f7300, %f7309, %f7279;
	fma.rn.f32 	%f7312, %f7301, %f7309, %f7280;
	ld.shared.v4.f32 	{%f7313, %f7314, %f7315, %f7316}, [_ZZ25bodyForceThreadCoarseningP6float4S0_fiE5s_pos+3632];
	sub.f32 	%f7317, %f7313, %f8257;
	sub.f32 	%f7318, %f7314, %f8258;
	sub.f32 	%f7319, %f7315, %f8259;
	mul.f32 	%f7320, %f7318, %f7318;
	fma.rn.f32 	%f7321, %f7317, %f7317, %f7320;
	fma.rn.f32 	%f7322, %f7319, %f7319, %f7321;
	add.f32 	%f7323, %f7322, 0f3089705F;
	rsqrt.approx.f32 	%f7324, %f7323;
	mul.f32 	%f7325, %f7324, %f7324;
	mul.f32 	%f7326, %f7324, %f7325;
	mul.f32 	%f7327, %f7316, %f7326;
	fma.rn.f32 	%f7328, %f7317, %f7327, %f7296;
	fma.rn.f32 	%f7329, %f7318, %f7327, %f7297;
	fma.rn.f32 	%f7330, %f7319, %f7327, %f7298;
	sub.f32 	%f7331, %f7313, %f8261;
	sub.f32 	%f7332, %f7314, %f8262;
	sub.f32 	%f7333, %f7315, %f8263;
	mul.f32 	%f7334, %f7332, %f7332;
	fma.rn.f32 	%f7335, %f7331, %f7331, %f7334;
	fma.rn.f32 	%f7336, %f7333, %f7333, %f7335;
	add.f32 	%f7337, %f7336, 0f3089705F;
	rsqrt.approx.f32 	%f7338, %f7337;
	mul.f32 	%f7339, %f7338, %f7338;
	mul.f32 	%f7340, %f7338, %f7339;
	mul.f32 	%f7341, %f7316, %f7340;
	fma.rn.f32 	%f7342, %f7331, %f7341, %f7310;
	fma.rn.f32 	%f7343, %f7332, %f7341, %f7311;
	fma.rn.f32 	%f7344, %f7333, %f7341, %f7312;
	ld.shared.v4.f32 	{%f7345, %f7346, %f7347, %f7348}, [_ZZ25bodyForceThreadCoarseningP6float4S0_fiE5s_pos+3648];
	sub.f32 	%f7349, %f7345, %f8257;
	sub.f32 	%f7350, %f7346, %f8258;
	sub.f32 	%f7351, %f7347, %f8259;
	mul.f32 	%f7352, %f7350, %f7350;
	fma.rn.f32 	%f7353, %f7349, %f7349, %f7352;
	fma.rn.f32 	%f7354, %f7351, %f7351, %f7353;
	add.f32 	%f7355, %f7354, 0f3089705F;
	rsqrt.approx.f32 	%f7356, %f7355;
	mul.f32 	%f7357, %f7356, %f7356;
	mul.f32 	%f7358, %f7356, %f7357;
	mul.f32 	%f7359, %f7348, %f7358;
	fma.rn.f32 	%f7360, %f7349, %f7359, %f7328;
	fma.rn.f32 	%f7361, %f7350, %f7359, %f7329;
	fma.rn.f32 	%f7362, %f7351, %f7359, %f7330;
	sub.f32 	%f7363, %f7345, %f8261;
	sub.f32 	%f7364, %f7346, %f8262;
	sub.f32 	%f7365, %f7347, %f8263;
	mul.f32 	%f7366, %f7364, %f7364;
	fma.rn.f32 	%f7367, %f7363, %f7363, %f7366;
	fma.rn.f32 	%f7368, %f7365, %f7365, %f7367;
	add.f32 	%f7369, %f7368, 0f3089705F;
	rsqrt.approx.f32 	%f7370, %f7369;
	mul.f32 	%f7371, %f7370, %f7370;
	mul.f32 	%f7372, %f7370, %f7371;
	mul.f32 	%f7373, %f7348, %f7372;
	fma.rn.f32 	%f7374, %f7363, %f7373, %f7342;
	fma.rn.f32 	%f7375, %f7364, %f7373, %f7343;
	fma.rn.f32 	%f7376, %f7365, %f7373, %f7344;
	ld.shared.v4.f32 	{%f7377, %f7378, %f7379, %f7380}, [_ZZ25bodyForceThreadCoarseningP6float4S0_fiE5s_pos+3664];
	sub.f32 	%f7381, %f7377, %f8257;
	sub.f32 	%f7382, %f7378, %f8258;
	sub.f32 	%f7383, %f7379, %f8259;
	mul.f32 	%f7384, %f7382, %f7382;
	fma.rn.f32 	%f7385, %f7381, %f7381, %f7384;
	fma.rn.f32 	%f7386, %f7383, %f7383, %f7385;
	add.f32 	%f7387, %f7386, 0f3089705F;
	rsqrt.approx.f32 	%f7388, %f7387;
	mul.f32 	%f7389, %f7388, %f7388;
	mul.f32 	%f7390, %f7388, %f7389;
	mul.f32 	%f7391, %f7380, %f7390;
	fma.rn.f32 	%f7392, %f7381, %f7391, %f7360;
	fma.rn.f32 	%f7393, %f7382, %f7391, %f7361;
	fma.rn.f32 	%f7394, %f7383, %f7391, %f7362;
	sub.f32 	%f7395, %f7377, %f8261;
	sub.f32 	%f7396, %f7378, %f8262;
	sub.f32 	%f7397, %f7379, %f8263;
	mul.f32 	%f7398, %f7396, %f7396;
	fma.rn.f32 	%f7399, %f7395, %f7395, %f7398;
	fma.rn.f32 	%f7400, %f7397, %f7397, %f7399;
	add.f32 	%f7401, %f7400, 0f3089705F;
	rsqrt.approx.f32 	%f7402, %f7401;
	mul.f32 	%f7403, %f7402, %f7402;
	mul.f32 	%f7404, %f7402, %f7403;
	mul.f32 	%f7405, %f7380, %f7404;
	fma.rn.f32 	%f7406, %f7395, %f7405, %f7374;
	fma.rn.f32 	%f7407, %f7396, %f7405, %f7375;
	fma.rn.f32 	%f7408, %f7397, %f7405, %f7376;
	ld.shared.v4.f32 	{%f7409, %f7410, %f7411, %f7412}, [_ZZ25bodyForceThreadCoarseningP6float4S0_fiE5s_pos+3680];
	sub.f32 	%f7413, %f7409, %f8257;
	sub.f32 	%f7414, %f7410, %f8258;
	sub.f32 	%f7415, %f7411, %f8259;
	mul.f32 	%f7416, %f7414, %f7414;
	fma.rn.f32 	%f7417, %f7413, %f7413, %f7416;
	fma.rn.f32 	%f7418, %f7415, %f7415, %f7417;
	add.f32 	%f7419, %f7418, 0f3089705F;
	rsqrt.approx.f32 	%f7420, %f7419;
	mul.f32 	%f7421, %f7420, %f7420;
	mul.f32 	%f7422, %f7420, %f7421;
	mul.f32 	%f7423, %f7412, %f7422;
	fma.rn.f32 	%f7424, %f7413, %f7423, %f7392;
	fma.rn.f32 	%f7425, %f7414, %f7423, %f7393;
	fma.rn.f32 	%f7426, %f7415, %f7423, %f7394;
	sub.f32 	%f7427, %f7409, %f8261;
	sub.f32 	%f7428, %f7410, %f8262;
	sub.f32 	%f7429, %f7411, %f8263;
	mul.f32 	%f7430, %f7428, %f7428;
	fma.rn.f32 	%f7431, %f7427, %f7427, %f7430;
	fma.rn.f32 	%f7432, %f7429, %f7429, %f7431;
	add.f32 	%f7433, %f7432, 0f3089705F;
	rsqrt.approx.f32 	%f7434, %f7433;
	mul.f32 	%f7435, %f7434, %f7434;
	mul.f32 	%f7436, %f7434, %f7435;
	mul.f32 	%f7437, %f7412, %f7436;
	fma.rn.f32 	%f7438, %f7427, %f7437, %f7406;
	fma.rn.f32 	%f7439, %f7428, %f7437, %f7407;
	fma.rn.f32 	%f7440, %f7429, %f7437, %f7408;
	ld.shared.v4.f32 	{%f7441, %f7442, %f7443, %f7444}, [_ZZ25bodyForceThreadCoarseningP6float4S0_fiE5s_pos+3696];
	sub.f32 	%f7445, %f7441, %f8257;
	sub.f32 	%f7446, %f7442, %f8258;
	sub.f32 	%f7447, %f7443, %f8259;
	mul.f32 	%f7448, %f7446, %f7446;
	fma.rn.f32 	%f7449, %f7445, %f7445, %f7448;
	fma.rn.f32 	%f7450, %f7447, %f7447, %f7449;
	add.f32 	%f7451, %f7450, 0f3089705F;
	rsqrt.approx.f32 	%f7452, %f7451;
	mul.f32 	%f7453, %f7452, %f7452;
	mul.f32 	%f7454, %f7452, %f7453;
	mul.f32 	%f7455, %f7444, %f7454;
	fma.rn.f32 	%f7456, %f7445, %f7455, %f7424;
	fma.rn.f32 	%f7457, %f7446, %f7455, %f7425;
	fma.rn.f32 	%f7458, %f7447, %f7455, %f7426;
	sub.f32 	%f7459, %f7441, %f8261;
	sub.f32 	%f7460, %f7442, %f8262;
	sub.f32 	%f7461, %f7443, %f8263;
	mul.f32 	%f7462, %f7460, %f7460;
	fma.rn.f32 	%f7463, %f7459, %f7459, %f7462;
	fma.rn.f32 	%f7464, %f7461, %f7461, %f7463;
	add.f32 	%f7465, %f7464, 0f3089705F;
	rsqrt.approx.f32 	%f7466, %f7465;
	mul.f32 	%f7467, %f7466, %f7466;
	mul.f32 	%f7468, %f7466, %f7467;
	mul.f32 	%f7469, %f7444, %f7468;
	fma.rn.f32 	%f7470, %f7459, %f7469, %f7438;
	fma.rn.f32 	%f7471, %f7460, %f7469, %f7439;
	fma.rn.f32 	%f7472, %f7461, %f7469, %f7440;
	ld.shared.v4.f32 	{%f7473, %f7474, %f7475, %f7476}, [_ZZ25bodyForceThreadCoarseningP6float4S0_fiE5s_pos+3712];
	sub.f32 	%f7477, %f7473, %f8257;
	sub.f32 	%f7478, %f7474, %f8258;
	sub.f32 	%f7479, %f7475, %f8259;
	mul.f32 	%f7480, %f7478, %f7478;
	fma.rn.f32 	%f7481, %f7477, %f7477, %f7480;
	fma.rn.f32 	%f7482, %f7479, %f7479, %f7481;
	add.f32 	%f7483, %f7482, 0f3089705F;
	rsqrt.approx.f32 	%f7484, %f7483;
	mul.f32 	%f7485, %f7484, %f7484;
	mul.f32 	%f7486, %f7484, %f7485;
	mul.f32 	%f7487, %f7476, %f7486;
	fma.rn.f32 	%f7488, %f7477, %f7487, %f7456;
	fma.rn.f32 	%f7489, %f7478, %f7487, %f7457;
	fma.rn.f32 	%f7490, %f7479, %f7487, %f7458;
	sub.f32 	%f7491, %f7473, %f8261;
	sub.f32 	%f7492, %f7474, %f8262;
	sub.f32 	%f7493, %f7475, %f8263;
	mul.f32 	%f7494, %f7492, %f7492;
	fma.rn.f32 	%f7495, %f7491, %f7491, %f7494;
	fma.rn.f32 	%f7496, %f7493, %f7493, %f7495;
	add.f32 	%f7497, %f7496, 0f3089705F;
	rsqrt.approx.f32 	%f7498, %f7497;
	mul.f32 	%f7499, %f7498, %f7498;
	mul.f32 	%f7500, %f7498, %f7499;
	mul.f32 	%f7501, %f7476, %f7500;
	fma.rn.f32 	%f7502, %f7491, %f7501, %f7470;
	fma.rn.f32 	%f7503, %f7492, %f7501, %f7471;
	fma.rn.f32 	%f7504, %f7493, %f7501, %f7472;
	ld.shared.v4.f32 	{%f7505, %f7506, %f7507, %f7508}, [_ZZ25bodyForceThreadCoarseningP6float4S0_fiE5s_pos+3728];
	sub.f32 	%f7509, %f7505, %f8257;
	sub.f32 	%f7510, %f7506, %f8258;
	sub.f32 	%f7511, %f7507, %f8259;
	mul.f32 	%f7512, %f7510, %f7510;
	fma.rn.f32 	%f7513, %f7509, %f7509, %f7512;
	fma.rn.f32 	%f7514, %f7511, %f7511, %f7513;
	add.f32 	%f7515, %f7514, 0f3089705F;
	rsqrt.approx.f32 	%f7516, %f7515;
	mul.f32 	%f7517, %f7516, %f7516;
	mul.f32 	%f7518, %f7516, %f7517;
	mul.f32 	%f7519, %f7508, %f7518;
	fma.rn.f32 	%f7520, %f7509, %f7519, %f7488;
	fma.rn.f32 	%f7521, %f7510, %f7519, %f7489;
	fma.rn.f32 	%f7522, %f7511, %f7519, %f7490;
	sub.f32 	%f7523, %f7505, %f8261;
	sub.f32 	%f7524, %f7506, %f8262;
	sub.f32 	%f7525, %f7507, %f8263;
	mul.f32 	%f7526, %f7524, %f7524;
	fma.rn.f32 	%f7527, %f7523, %f7523, %f7526;
	fma.rn.f32 	%f7528, %f7525, %f7525, %f7527;
	add.f32 	%f7529, %f7528, 0f3089705F;
	rsqrt.approx.f32 	%f7530, %f7529;
	mul.f32 	%f7531, %f7530, %f7530;
	mul.f32 	%f7532, %f7530, %f7531;
	mul.f32 	%f7533, %f7508, %f7532;
	fma.rn.f32 	%f7534, %f7523, %f7533, %f7502;
	fma.rn.f32 	%f7535, %f7524, %f7533, %f7503;
	fma.rn.f32 	%f7536, %f7525, %f7533, %f7504;
	ld.shared.v4.f32 	{%f7537, %f7538, %f7539, %f7540}, [_ZZ25bodyForceThreadCoarseningP6float4S0_fiE5s_pos+3744];
	sub.f32 	%f7541, %f7537, %f8257;
	sub.f32 	%f7542, %f7538, %f8258;
	sub.f32 	%f7543, %f7539, %f8259;
	mul.f32 	%f7544, %f7542, %f7542;
	fma.rn.f32 	%f7545, %f7541, %f7541, %f7544;
	fma.rn.f32 	%f7546, %f7543, %f7543, %f7545;
	add.f32 	%f7547, %f7546, 0f3089705F;
	rsqrt.approx.f32 	%f7548, %f7547;
	mul.f32 	%f7549, %f7548, %f7548;
	mul.f32 	%f7550, %f7548, %f7549;
	mul.f32 	%f7551, %f7540, %f7550;
	fma.rn.f32 	%f7552, %f7541, %f7551, %f7520;
	fma.rn.f32 	%f7553, %f7542, %f7551, %f7521;
	fma.rn.f32 	%f7554, %f7543, %f7551, %f7522;
	sub.f32 	%f7555, %f7537, %f8261;
	sub.f32 	%f7556, %f7538, %f8262;
	sub.f32 	%f7557, %f7539, %f8263;
	mul.f32 	%f7558, %f7556, %f7556;
	fma.rn.f32 	%f7559, %f7555, %f7555, %f7558;
	fma.rn.f32 	%f7560, %f7557, %f7557, %f7559;
	add.f32 	%f7561, %f7560, 0f3089705F;
	rsqrt.approx.f32 	%f7562, %f7561;
	mul.f32 	%f7563, %f7562, %f7562;
	mul.f32 	%f7564, %f7562, %f7563;
	mul.f32 	%f7565, %f7540, %f7564;
	fma.rn.f32 	%f7566, %f7555, %f7565, %f7534;
	fma.rn.f32 	%f7567, %f7556, %f7565, %f7535;
	fma.rn.f32 	%f7568, %f7557, %f7565, %f7536;
	ld.shared.v4.f32 	{%f7569, %f7570, %f7571, %f7572}, [_ZZ25bodyForceThreadCoarseningP6float4S0_fiE5s_pos+3760];
	sub.f32 	%f7573, %f7569, %f8257;
	sub.f32 	%f7574, %f7570, %f8258;
	sub.f32 	%f7575, %f7571, %f8259;
	mul.f32 	%f7576, %f7574, %f7574;
	fma.rn.f32 	%f7577, %f7573, %f7573, %f7576;
	fma.rn.f32 	%f7578, %f7575, %f7575, %f7577;
	add.f32 	%f7579, %f7578, 0f3089705F;
	rsqrt.approx.f32 	%f7580, %f7579;
	mul.f32 	%f7581, %f7580, %f7580;
	mul.f32 	%f7582, %f7580, %f7581;
	mul.f32 	%f7583, %f7572, %f7582;
	fma.rn.f32 	%f7584, %f7573, %f7583, %f7552;
	fma.rn.f32 	%f7585, %f7574, %f7583, %f7553;
	fma.rn.f32 	%f7586, %f7575, %f7583, %f7554;
	sub.f32 	%f7587, %f7569, %f8261;
	sub.f32 	%f7588, %f7570, %f8262;
	sub.f32 	%f7589, %f7571, %f8263;
	mul.f32 	%f7590, %f7588, %f7588;
	fma.rn.f32 	%f7591, %f7587, %f7587, %f7590;
	fma.rn.f32 	%f7592, %f7589, %f7589, %f7591;
	add.f32 	%f7593, %f7592, 0f3089705F;
	rsqrt.approx.f32 	%f7594, %f7593;
	mul.f32 	%f7595, %f7594, %f7594;
	mul.f32 	%f7596, %f7594, %f7595;
	mul.f32 	%f7597, %f7572, %f7596;
	fma.rn.f32 	%f7598, %f7587, %f7597, %f7566;
	fma.rn.f32 	%f7599, %f7588, %f7597, %f7567;
	fma.rn.f32 	%f7600, %f7589, %f7597, %f7568;
	ld.shared.v4.f32 	{%f7601, %f7602, %f7603, %f7604}, [_ZZ25bodyForceThreadCoarseningP6float4S0_fiE5s_pos+3776];
	sub.f32 	%f7605, %f7601, %f8257;
	sub.f32 	%f7606, %f7602, %f8258;
	sub.f32 	%f7607, %f7603, %f8259;
	mul.f32 	%f7608, %f7606, %f7606;
	fma.rn.f32 	%f7609, %f7605, %f7605, %f7608;
	fma.rn.f32 	%f7610, %f7607, %f7607, %f7609;
	add.f32 	%f7611, %f7610, 0f3089705F;
	rsqrt.approx.f32 	%f7612, %f7611;
	mul.f32 	%f7613, %f7612, %f7612;
	mul.f32 	%f7614, %f7612, %f7613;
	mul.f32 	%f7615, %f7604, %f7614;
	fma.rn.f32 	%f7616, %f7605, %f7615, %f7584;
	fma.rn.f32 	%f7617, %f7606, %f7615, %f7585;
	fma.rn.f32 	%f7618, %f7607, %f7615, %f7586;
	sub.f32 	%f7619, %f7601, %f8261;
	sub.f32 	%f7620, %f7602, %f8262;
	sub.f32 	%f7621, %f7603, %f8263;
	mul.f32 	%f7622, %f7620, %f7620;
	fma.rn.f32 	%f7623, %f7619, %f7619, %f7622;
	fma.rn.f32 	%f7624, %f7621, %f7621, %f7623;
	add.f32 	%f7625, %f7624, 0f3089705F;
	rsqrt.approx.f32 	%f7626, %f7625;
	mul.f32 	%f7627, %f7626, %f7626;
	mul.f32 	%f7628, %f7626, %f7627;
	mul.f32 	%f7629, %f7604, %f7628;
	fma.rn.f32 	%f7630, %f7619, %f7629, %f7598;
	fma.rn.f32 	%f7631, %f7620, %f7629, %f7599;
	fma.rn.f32 	%f7632, %f7621, %f7629, %f7600;
	ld.shared.v4.f32 	{%f7633, %f7634, %f7635, %f7636}, [_ZZ25bodyForceThreadCoarseningP6float4S0_fiE5s_pos+3792];
	sub.f32 	%f7637, %f7633, %f8257;
	sub.f32 	%f7638, %f7634, %f8258;
	sub.f32 	%f7639, %f7635, %f8259;
	mul.f32 	%f7640, %f7638, %f7638;
	fma.rn.f32 	%f7641, %f7637, %f7637, %f7640;
	fma.rn.f32 	%f7642, %f7639, %f7639, %f7641;
	add.f32 	%f7643, %f7642, 0f3089705F;
	rsqrt.approx.f32 	%f7644, %f7643;
	mul.f32 	%f7645, %f7644, %f7644;
	mul.f32 	%f7646, %f7644, %f7645;
	mul.f32 	%f7647, %f7636, %f7646;
	fma.rn.f32 	%f7648, %f7637, %f7647, %f7616;
	fma.rn.f32 	%f7649, %f7638, %f7647, %f7617;
	fma.rn.f32 	%f7650, %f7639, %f7647, %f7618;
	sub.f32 	%f7651, %f7633, %f8261;
	sub.f32 	%f7652, %f7634, %f8262;
	sub.f32 	%f7653, %f7635, %f8263;
	mul.f32 	%f7654, %f7652, %f7652;
	fma.rn.f32 	%f7655, %f7651, %f7651, %f7654;
	fma.rn.f32 	%f7656, %f7653, %f7653, %f7655;
	add.f32 	%f7657, %f7656, 0f3089705F;
	rsqrt.approx.f32 	%f7658, %f7657;
	mul.f32 	%f7659, %f7658, %f7658;
	mul.f32 	%f7660, %f7658, %f7659;
	mul.f32 	%f7661, %f7636, %f7660;
	fma.rn.f32 	%f7662, %f7651, %f7661, %f7630;
	fma.rn.f32 	%f7663, %f7652, %f7661, %f7631;
	fma.rn.f32 	%f7664, %f7653, %f7661, %f7632;
	ld.shared.v4.f32 	{%f7665, %f7666, %f7667, %f7668}, [_ZZ25bodyForceThreadCoarseningP6float4S0_fiE5s_pos+3808];
	sub.f32 	%f7669, %f7665, %f8257;
	sub.f32 	%f7670, %f7666, %f8258;
	sub.f32 	%f7671, %f7667, %f8259;
	mul.f32 	%f7672, %f7670, %f7670;
	fma.rn.f32 	%f7673, %f7669, %f7669, %f7672;
	fma.rn.f32 	%f7674, %f7671, %f7671, %f7673;
	add.f32 	%f7675, %f7674, 0f3089705F;
	rsqrt.approx.f32 	%f7676, %f7675;
	mul.f32 	%f7677, %f7676, %f7676;
	mul.f32 	%f7678, %f7676, %f7677;
	mul.f32 	%f7679, %f7668, %f7678;
	fma.rn.f32 	%f7680, %f7669, %f7679, %f7648;
	fma.rn.f32 	%f7681, %f7670, %f7679, %f7649;
	fma.rn.f32 	%f7682, %f7671, %f7679, %f7650;
	sub.f32 	%f7683, %f7665, %f8261;
	sub.f32 	%f7684, %f7666, %f8262;
	sub.f32 	%f7685, %f7667, %f8263;
	mul.f32 	%f7686, %f7684, %f7684;
	fma.rn.f32 	%f7687, %f7683, %f7683, %f7686;
	fma.rn.f32 	%f7688, %f7685, %f7685, %f7687;
	add.f32 	%f7689, %f7688, 0f3089705F;
	rsqrt.approx.f32 	%f7690, %f7689;
	mul.f32 	%f7691, %f7690, %f7690;
	mul.f32 	%f7692, %f7690, %f7691;
	mul.f32 	%f7693, %f7668, %f7692;
	fma.rn.f32 	%f7694, %f7683, %f7693, %f7662;
	fma.rn.f32 	%f7695, %f7684, %f7693, %f7663;
	fma.rn.f32 	%f7696, %f7685, %f7693, %f7664;
	ld.shared.v4.f32 	{%f7697, %f7698, %f7699, %f7700}, [_ZZ25bodyForceThreadCoarseningP6float4S0_fiE5s_pos+3824];
	sub.f32 	%f7701, %f7697, %f8257;
	sub.f32 	%f7702, %f7698, %f8258;
	sub.f32 	%f7703, %f7699, %f8259;
	mul.f32 	%f7704, %f7702, %f7702;
	fma.rn.f32 	%f7705, %f7701, %f7701, %f7704;
	fma.rn.f32 	%f7706, %f7703, %f7703, %f7705;
	add.f32 	%f7707, %f7706, 0f3089705F;
	rsqrt.approx.f32 	%f7708, %f7707;
	mul.f32 	%f7709, %f7708, %f7708;
	mul.f32 	%f7710, %f7708, %f7709;
	mul.f32 	%f7711, %f7700, %f7710;
	fma.rn.f32 	%f7712, %f7701, %f7711, %f7680;
	fma.rn.f32 	%f7713, %f7702, %f7711, %f7681;
	fma.rn.f32 	%f7714, %f7703, %f7711, %f7682;
	sub.f32 	%f7715, %f7697, %f8261;
	sub.f32 	%f7716, %f7698, %f8262;
	sub.f32 	%f7717, %f7699, %f8263;
	mul.f32 	%f7718, %f7716, %f7716;
	fma.rn.f32 	%f7719, %f7715, %f7715, %f7718;
	fma.rn.f32 	%f7720, %f7717, %f7717, %f7719;
	add.f32 	%f7721, %f7720, 0f3089705F;
	rsqrt.approx.f32 	%f7722, %f7721;
	mul.f32 	%f7723, %f7722, %f7722;
	mul.f32 	%f7724, %f7722, %f7723;
	mul.f32 	%f7725, %f7700, %f7724;
	fma.rn.f32 	%f7726, %f7715, %f7725, %f7694;
	fma.rn.f32 	%f7727, %f7716, %f7725, %f7695;
	fma.rn.f32 	%f7728, %f7717, %f7725, %f7696;
	ld.shared.v4.f32 	{%f7729, %f7730, %f7731, %f7732}, [_ZZ25bodyForceThreadCoarseningP6float4S0_fiE5s_pos+3840];
	sub.f32 	%f7733, %f7729, %f8257;
	sub.f32 	%f7734, %f7730, %f8258;
	sub.f32 	%f7735, %f7731, %f8259;
	mul.f32 	%f7736, %f7734, %f7734;
	fma.rn.f32 	%f7737, %f7733, %f7733, %f7736;
	fma.rn.f32 	%f7738, %f7735, %f7735, %f7737;
	add.f32 	%f7739, %f7738, 0f3089705F;
	rsqrt.approx.f32 	%f7740, %f7739;
	mul.f32 	%f7741, %f7740, %f7740;
	mul.f32 	%f7742, %f7740, %f7741;
	mul.f32 	%f7743, %f7732, %f7742;
	fma.rn.f32 	%f7744, %f7733, %f7743, %f7712;
	fma.rn.f32 	%f7745, %f7734, %f7743, %f7713;
	fma.rn.f32 	%f7746, %f7735, %f7743, %f7714;
	sub.f32 	%f7747, %f7729, %f8261;
	sub.f32 	%f7748, %f7730, %f8262;
	sub.f32 	%f7749, %f7731, %f8263;
	mul.f32 	%f7750, %f7748, %f7748;
	fma.rn.f32 	%f7751, %f7747, %f7747, %f7750;
	fma.rn.f32 	%f7752, %f7749, %f7749, %f7751;
	add.f32 	%f7753, %f7752, 0f3089705F;
	rsqrt.approx.f32 	%f7754, %f7753;
	mul.f32 	%f7755, %f7754, %f7754;
	mul.f32 	%f7756, %f7754, %f7755;
	mul.f32 	%f7757, %f7732, %f7756;
	fma.rn.f32 	%f7758, %f7747, %f7757, %f7726;
	fma.rn.f32 	%f7759, %f7748, %f7757, %f7727;
	fma.rn.f32 	%f7760, %f7749, %f7757, %f7728;
	ld.shared.v4.f32 	{%f7761, %f7762, %f7763, %f7764}, [_ZZ25bodyForceThreadCoarseningP6float4S0_fiE5s_pos+3856];
	sub.f32 	%f7765, %f7761, %f8257;
	sub.f32 	%f7766, %f7762, %f8258;
	sub.f32 	%f7767, %f7763, %f8259;
	mul.f32 	%f7768, %f7766, %f7766;
	fma.rn.f32 	%f7769, %f7765, %f7765, %f7768;
	fma.rn.f32 	%f7770, %f7767, %f7767, %f7769;
	add.f32 	%f7771, %f7770, 0f3089705F;
	rsqrt.approx.f32 	%f7772, %f7771;
	mul.f32 	%f7773, %f7772, %f7772;
	mul.f32 	%f7774, %f7772, %f7773;
	mul.f32 	%f7775, %f7764, %f7774;
	fma.rn.f32 	%f7776, %f7765, %f7775, %f7744;
	fma.rn.f32 	%f7777, %f7766, %f7775, %f7745;
	fma.rn.f32 	%f7778, %f7767, %f7775, %f7746;
	sub.f32 	%f7779, %f7761, %f8261;
	sub.f32 	%f7780, %f7762, %f8262;
	sub.f32 	%f7781, %f7763, %f8263;
	mul.f32 	%f7782, %f7780, %f7780;
	fma.rn.f32 	%f7783, %f7779, %f7779, %f7782;
	fma.rn.f32 	%f7784, %f7781, %f7781, %f7783;
	add.f32 	%f7785, %f7784, 0f3089705F;
	rsqrt.approx.f32 	%f7786, %f7785;
	mul.f32 	%f7787, %f7786, %f7786;
	mul.f32 	%f7788, %f7786, %f7787;
	mul.f32 	%f7789, %f7764, %f7788;
	fma.rn.f32 	%f7790, %f7779, %f7789, %f7758;
	fma.rn.f32 	%f7791, %f7780, %f7789, %f7759;
	fma.rn.f32 	%f7792, %f7781, %f7789, %f7760;
	ld.shared.v4.f32 	{%f7793, %f7794, %f7795, %f7796}, [_ZZ25bodyForceThreadCoarseningP6float4S0_fiE5s_pos+3872];
	sub.f32 	%f7797, %f7793, %f8257;
	sub.f32 	%f7798, %f7794, %f8258;
	sub.f32 	%f7799, %f7795, %f8259;
	mul.f32 	%f7800, %f7798, %f7798;
	fma.rn.f32 	%f7801, %f7797, %f7797, %f7800;
	fma.rn.f32 	%f7802, %f7799, %f7799, %f7801;
	add.f32 	%f7803, %f7802, 0f3089705F;
	rsqrt.approx.f32 	%f7804, %f7803;
	mul.f32 	%f7805, %f7804, %f7804;
	mul.f32 	%f7806, %f7804, %f7805;
	mul.f32 	%f7807, %f7796, %f7806;
	fma.rn.f32 	%f7808, %f7797, %f7807, %f7776;
	fma.rn.f32 	%f7809, %f7798, %f7807, %f7777;
	fma.rn.f32 	%f7810, %f7799, %f7807, %f7778;
	sub.f32 	%f7811, %f7793, %f8261;
	sub.f32 	%f7812, %f7794, %f8262;
	sub.f32 	%f7813, %f7795, %f8263;
	mul.f32 	%f7814, %f7812, %f7812;
	fma.rn.f32 	%f7815, %f7811, %f7811, %f7814;
	fma.rn.f32 	%f7816, %f7813, %f7813, %f7815;
	add.f32 	%f7817, %f7816, 0f3089705F;
	rsqrt.approx.f32 	%f7818, %f7817;
	mul.f32 	%f7819, %f7818, %f7818;
	mul.f32 	%f7820, %f7818, %f7819;
	mul.f32 	%f7821, %f7796, %f7820;
	fma.rn.f32 	%f7822, %f7811, %f7821, %f7790;
	fma.rn.f32 	%f7823, %f7812, %f7821, %f7791;
	fma.rn.f32 	%f7824, %f7813, %f7821, %f7792;
	ld.shared.v4.f32 	{%f7825, %f7826, %f7827, %f7828}, [_ZZ25bodyForceThreadCoarseningP6float4S0_fiE5s_pos+3888];
	sub.f32 	%f7829, %f7825, %f8257;
	sub.f32 	%f7830, %f7826, %f8258;
	sub.f32 	%f7831, %f7827, %f8259;
	mul.f32 	%f7832, %f7830, %f7830;
	fma.rn.f32 	%f7833, %f7829, %f7829, %f7832;
	fma.rn.f32 	%f7834, %f7831, %f7831, %f7833;
	add.f32 	%f7835, %f7834, 0f3089705F;
	rsqrt.approx.f32 	%f7836, %f7835;
	mul.f32 	%f7837, %f7836, %f7836;
	mul.f32 	%f7838, %f7836, %f7837;
	mul.f32 	%f7839, %f7828, %f7838;
	fma.rn.f32 	%f7840, %f7829, %f7839, %f7808;
	fma.rn.f32 	%f7841, %f7830, %f7839, %f7809;
	fma.rn.f32 	%f7842, %f7831, %f7839, %f7810;
	sub.f32 	%f7843, %f7825, %f8261;
	sub.f32 	%f7844, %f7826, %f8262;
	sub.f32 	%f7845, %f7827, %f8263;
	mul.f32 	%f7846, %f7844, %f7844;
	fma.rn.f32 	%f7847, %f7843, %f7843, %f7846;
	fma.rn.f32 	%f7848, %f7845, %f7845, %f7847;
	add.f32 	%f7849, %f7848, 0f3089705F;
	rsqrt.approx.f32 	%f7850, %f7849;
	mul.f32 	%f7851, %f7850, %f7850;
	mul.f32 	%f7852, %f7850, %f7851;
	mul.f32 	%f7853, %f7828, %f7852;
	fma.rn.f32 	%f7854, %f7843, %f7853, %f7822;
	fma.rn.f32 	%f7855, %f7844, %f7853, %f7823;
	fma.rn.f32 	%f7856, %f7845, %f7853, %f7824;
	ld.shared.v4.f32 	{%f7857, %f7858, %f7859, %f7860}, [_ZZ25bodyForceThreadCoarseningP6float4S0_fiE5s_pos+3904];
	sub.f32 	%f7861, %f7857, %f8257;
	sub.f32 	%f7862, %f7858, %f8258;
	sub.f32 	%f7863, %f7859, %f8259;
	mul.f32 	%f7864, %f7862, %f7862;
	fma.rn.f32 	%f7865, %f7861, %f7861, %f7864;
	fma.rn.f32 	%f7866, %f7863, %f7863, %f7865;
	add.f32 	%f7867, %f7866, 0f3089705F;
	rsqrt.approx.f32 	%f7868, %f7867;
	mul.f32 	%f7869, %f7868, %f7868;
	mul.f32 	%f7870, %f7868, %f7869;
	mul.f32 	%f7871, %f7860, %f7870;
	fma.rn.f32 	%f7872, %f7861, %f7871, %f7840;
	fma.rn.f32 	%f7873, %f7862, %f7871, %f7841;
	fma.rn.f32 	%f7874, %f7863, %f7871, %f7842;
	sub.f32 	%f7875, %f7857, %f8261;
	sub.f32 	%f7876, %f7858, %f8262;
	sub.f32 	%f7877, %f7859, %f8263;
	mul.f32 	%f7878, %f7876, %f7876;
	fma.rn.f32 	%f7879, %f7875, %f7875, %f7878;
	fma.rn.f32 	%f7880, %f7877, %f7877, %f7879;
	add.f32 	%f7881, %f7880, 0f3089705F;
	rsqrt.approx.f32 	%f7882, %f7881;
	mul.f32 	%f7883, %f7882, %f7882;
	mul.f32 	%f7884, %f7882, %f7883;
	mul.f32 	%f7885, %f7860, %f7884;
	fma.rn.f32 	%f7886, %f7875, %f7885, %f7854;
	fma.rn.f32 	%f7887, %f7876, %f7885, %f7855;
	fma.rn.f32 	%f7888, %f7877, %f7885, %f7856;
	ld.shared.v4.f32 	{%f7889, %f7890, %f7891, %f7892}, [_ZZ25bodyForceThreadCoarseningP6float4S0_fiE5s_pos+3920];
	sub.f32 	%f7893, %f7889, %f8257;
	sub.f32 	%f7894, %f7890, %f8258;
	sub.f32 	%f7895, %f7891, %f8259;
	mul.f32 	%f7896, %f7894, %f7894;
	fma.rn.f32 	%f7897, %f7893, %f7893, %f7896;
	fma.rn.f32 	%f7898, %f7895, %f7895, %f7897;
	add.f32 	%f7899, %f7898, 0f3089705F;
	rsqrt.approx.f32 	%f7900, %f7899;
	mul.f32 	%f7901, %f7900, %f7900;
	mul.f32 	%f7902, %f7900, %f7901;
	mul.f32 	%f7903, %f7892, %f7902;
	fma.rn.f32 	%f7904, %f7893, %f7903, %f7872;
	fma.rn.f32 	%f7905, %f7894, %f7903, %f7873;
	fma.rn.f32 	%f7906, %f7895, %f7903, %f7874;
	sub.f32 	%f7907, %f7889, %f8261;
	sub.f32 	%f7908, %f7890, %f8262;
	sub.f32 	%f7909, %f7891, %f8263;
	mul.f32 	%f7910, %f7908, %f7908;
	fma.rn.f32 	%f7911, %f7907, %f7907, %f7910;
	fma.rn.f32 	%f7912, %f7909, %f7909, %f7911;
	add.f32 	%f7913, %f7912, 0f3089705F;
	rsqrt.approx.f32 	%f7914, %f7913;
	mul.f32 	%f7915, %f7914, %f7914;
	mul.f32 	%f7916, %f7914, %f7915;
	mul.f32 	%f7917, %f7892, %f7916;
	fma.rn.f32 	%f7918, %f7907, %f7917, %f7886;
	fma.rn.f32 	%f7919, %f7908, %f7917, %f7887;
	fma.rn.f32 	%f7920, %f7909, %f7917, %f7888;
	ld.shared.v4.f32 	{%f7921, %f7922, %f7923, %f7924}, [_ZZ25bodyForceThreadCoarseningP6float4S0_fiE5s_pos+3936];
	sub.f32 	%f7925, %f7921, %f8257;
	sub.f32 	%f7926, %f7922, %f8258;
	sub.f32 	%f7927, %f7923, %f8259;
	mul.f32 	%f7928, %f7926, %f7926;
	fma.rn.f32 	%f7929, %f7925, %f7925, %f7928;
	fma.rn.f32 	%f7930, %f7927, %f7927, %f7929;
	add.f32 	%f7931, %f7930, 0f3089705F;
	rsqrt.approx.f32 	%f7932, %f7931;
	mul.f32 	%f7933, %f7932, %f7932;
	mul.f32 	%f7934, %f7932, %f7933;
	mul.f32 	%f7935, %f7924, %f7934;
	fma.rn.f32 	%f7936, %f7925, %f7935, %f7904;
	fma.rn.f32 	%f7937, %f7926, %f7935, %f7905;
	fma.rn.f32 	%f7938, %f7927, %f7935, %f7906;
	sub.f32 	%f7939, %f7921, %f8261;
	sub.f32 	%f7940, %f7922, %f8262;
	sub.f32 	%f7941, %f7923, %f8263;
	mul.f32 	%f7942, %f7940, %f7940;
	fma.rn.f32 	%f7943, %f7939, %f7939, %f7942;
	fma.rn.f32 	%f7944, %f7941, %f7941, %f7943;
	add.f32 	%f7945, %f7944, 0f3089705F;
	rsqrt.approx.f32 	%f7946, %f7945;
	mul.f32 	%f7947, %f7946, %f7946;
	mul.f32 	%f7948, %f7946, %f7947;
	mul.f32 	%f7949, %f7924, %f7948;
	fma.rn.f32 	%f7950, %f7939, %f7949, %f7918;
	fma.rn.f32 	%f7951, %f7940, %f7949, %f7919;
	fma.rn.f32 	%f7952, %f7941, %f7949, %f7920;
	ld.shared.v4.f32 	{%f7953, %f7954, %f7955, %f7956}, [_ZZ25bodyForceThreadCoarseningP6float4S0_fiE5s_pos+3952];
	sub.f32 	%f7957, %f7953, %f8257;
	sub.f32 	%f7958, %f7954, %f8258;
	sub.f32 	%f7959, %f7955, %f8259;
	mul.f32 	%f7960, %f7958, %f7958;
	fma.rn.f32 	%f7961, %f7957, %f7957, %f7960;
	fma.rn.f32 	%f7962, %f7959, %f7959, %f7961;
	add.f32 	%f7963, %f7962, 0f3089705F;
	rsqrt.approx.f32 	%f7964, %f7963;
	mul.f32 	%f7965, %f7964, %f7964;
	mul.f32 	%f7966, %f7964, %f7965;
	mul.f32 	%f7967, %f7956, %f7966;
	fma.rn.f32 	%f7968, %f7957, %f7967, %f7936;
	fma.rn.f32 	%f7969, %f7958, %f7967, %f7937;
	fma.rn.f32 	%f7970, %f7959, %f7967, %f7938;
	sub.f32 	%f7971, %f7953, %f8261;
	sub.f32 	%f7972, %f7954, %f8262;
	sub.f32 	%f7973, %f7955, %f8263;
	mul.f32 	%f7974, %f7972, %f7972;
	fma.rn.f32 	%f7975, %f7971, %f7971, %f7974;
	fma.rn.f32 	%f7976, %f7973, %f7973, %f7975;
	add.f32 	%f7977, %f7976, 0f3089705F;
	rsqrt.approx.f32 	%f7978, %f7977;
	mul.f32 	%f7979, %f7978, %f7978;
	mul.f32 	%f7980, %f7978, %f7979;
	mul.f32 	%f7981, %f7956, %f7980;
	fma.rn.f32 	%f7982, %f7971, %f7981, %f7950;
	fma.rn.f32 	%f7983, %f7972, %f7981, %f7951;
	fma.rn.f32 	%f7984, %f7973, %f7981, %f7952;
	ld.shared.v4.f32 	{%f7985, %f7986, %f7987, %f7988}, [_ZZ25bodyForceThreadCoarseningP6float4S0_fiE5s_pos+3968];
	sub.f32 	%f7989, %f7985, %f8257;
	sub.f32 	%f7990, %f7986, %f8258;
	sub.f32 	%f7991, %f7987, %f8259;
	mul.f32 	%f7992, %f7990, %f7990;
	fma.rn.f32 	%f7993, %f7989, %f7989, %f7992;
	fma.rn.f32 	%f7994, %f7991, %f7991, %f7993;
	add.f32 	%f7995, %f7994, 0f3089705F;
	rsqrt.approx.f32 	%f7996, %f7995;
	mul.f32 	%f7997, %f7996, %f7996;
	mul.f32 	%f7998, %f7996, %f7997;
	mul.f32 	%f7999, %f7988, %f7998;
	fma.rn.f32 	%f8000, %f7989, %f7999, %f7968;
	fma.rn.f32 	%f8001, %f7990, %f7999, %f7969;
	fma.rn.f32 	%f8002, %f7991, %f7999, %f7970;
	sub.f32 	%f8003, %f7985, %f8261;
	sub.f32 	%f8004, %f7986, %f8262;
	sub.f32 	%f8005, %f7987, %f8263;
	mul.f32 	%f8006, %f8004, %f8004;
	fma.rn.f32 	%f8007, %f8003, %f8003, %f8006;
	fma.rn.f32 	%f8008, %f8005, %f8005, %f8007;
	add.f32 	%f8009, %f8008, 0f3089705F;
	rsqrt.approx.f32 	%f8010, %f8009;
	mul.f32 	%f8011, %f8010, %f8010;
	mul.f32 	%f8012, %f8010, %f8011;
	mul.f32 	%f8013, %f7988, %f8012;
	fma.rn.f32 	%f8014, %f8003, %f8013, %f7982;
	fma.rn.f32 	%f8015, %f8004, %f8013, %f7983;
	fma.rn.f32 	%f8016, %f8005, %f8013, %f7984;
	ld.shared.v4.f32 	{%f8017, %f8018, %f8019, %f8020}, [_ZZ25bodyForceThreadCoarseningP6float4S0_fiE5s_pos+3984];
	sub.f32 	%f8021, %f8017, %f8257;
	sub.f32 	%f8022, %f8018, %f8258;
	sub.f32 	%f8023, %f8019, %f8259;
	mul.f32 	%f8024, %f8022, %f8022;
	fma.rn.f32 	%f8025, %f8021, %f8021, %f8024;
	fma.rn.f32 	%f8026, %f8023, %f8023, %f8025;
	add.f32 	%f8027, %f8026, 0f3089705F;
	rsqrt.approx.f32 	%f8028, %f8027;
	mul.f32 	%f8029, %f8028, %f8028;
	mul.f32 	%f8030, %f8028, %f8029;
	mul.f32 	%f8031, %f8020, %f8030;
	fma.rn.f32 	%f8032, %f8021, %f8031, %f8000;
	fma.rn.f32 	%f8033, %f8022, %f8031, %f8001;
	fma.rn.f32 	%f8034, %f8023, %f8031, %f8002;
	sub.f32 	%f8035, %f8017, %f8261;
	sub.f32 	%f8036, %f8018, %f8262;
	sub.f32 	%f8037, %f8019, %f8263;
	mul.f32 	%f8038, %f8036, %f8036;
	fma.rn.f32 	%f8039, %f8035, %f8035, %f8038;
	fma.rn.f32 	%f8040, %f8037, %f8037, %f8039;
	add.f32 	%f8041, %f8040, 0f3089705F;
	rsqrt.approx.f32 	%f8042, %f8041;
	mul.f32 	%f8043, %f8042, %f8042;
	mul.f32 	%f8044, %f8042, %f8043;
	mul.f32 	%f8045, %f8020, %f8044;
	fma.rn.f32 	%f8046, %f8035, %f8045, %f8014;
	fma.rn.f32 	%f8047, %f8036, %f8045, %f8015;
	fma.rn.f32 	%f8048, %f8037, %f8045, %f8016;
	ld.shared.v4.f32 	{%f8049, %f8050, %f8051, %f8052}, [_ZZ25bodyForceThreadCoarseningP6float4S0_fiE5s_pos+4000];
	sub.f32 	%f8053, %f8049, %f8257;
	sub.f32 	%f8054, %f8050, %f8258;
	sub.f32 	%f8055, %f8051, %f8259;
	mul.f32 	%f8056, %f8054, %f8054;
	fma.rn.f32 	%f8057, %f8053, %f8053, %f8056;
	fma.rn.f32 	%f8058, %f8055, %f8055, %f8057;
	add.f32 	%f8059, %f8058, 0f3089705F;
	rsqrt.approx.f32 	%f8060, %f8059;
	mul.f32 	%f8061, %f8060, %f8060;
	mul.f32 	%f8062, %f8060, %f8061;
	mul.f32 	%f8063, %f8052, %f8062;
	fma.rn.f32 	%f8064, %f8053, %f8063, %f8032;
	fma.rn.f32 	%f8065, %f8054, %f8063, %f8033;
	fma.rn.f32 	%f8066, %f8055, %f8063, %f8034;
	sub.f32 	%f8067, %f8049, %f8261;
	sub.f32 	%f8068, %f8050, %f8262;
	sub.f32 	%f8069, %f8051, %f8263;
	mul.f32 	%f8070, %f8068, %f8068;
	fma.rn.f32 	%f8071, %f8067, %f8067, %f8070;
	fma.rn.f32 	%f8072, %f8069, %f8069, %f8071;
	add.f32 	%f8073, %f8072, 0f3089705F;
	rsqrt.approx.f32 	%f8074, %f8073;
	mul.f32 	%f8075, %f8074, %f8074;
	mul.f32 	%f8076, %f8074, %f8075;
	mul.f32 	%f8077, %f8052, %f8076;
	fma.rn.f32 	%f8078, %f8067, %f8077, %f8046;
	fma.rn.f32 	%f8079, %f8068, %f8077, %f8047;
	fma.rn.f32 	%f8080, %f8069, %f8077, %f8048;
	ld.shared.v4.f32 	{%f8081, %f8082, %f8083, %f8084}, [_ZZ25bodyForceThreadCoarseningP6float4S0_fiE5s_pos+4016];
	sub.f32 	%f8085, %f8081, %f8257;
	sub.f32 	%f8086, %f8082, %f8258;
	sub.f32 	%f8087, %f8083, %f8259;
	mul.f32 	%f8088, %f8086, %f8086;
	fma.rn.f32 	%f8089, %f8085, %f8085, %f8088;
	fma.rn.f32 	%f8090, %f8087, %f8087, %f8089;
	add.f32 	%f8091, %f8090, 0f3089705F;
	rsqrt.approx.f32 	%f8092, %f8091;
	mul.f32 	%f8093, %f8092, %f8092;
	mul.f32 	%f8094, %f8092, %f8093;
	mul.f32 	%f8095, %f8084, %f8094;
	fma.rn.f32 	%f8096, %f8085, %f8095, %f8064;
	fma.rn.f32 	%f8097, %f8086, %f8095, %f8065;
	fma.rn.f32 	%f8098, %f8087, %f8095, %f8066;
	sub.f32 	%f8099, %f8081, %f8261;
	sub.f32 	%f8100, %f8082, %f8262;
	sub.f32 	%f8101, %f8083, %f8263;
	mul.f32 	%f8102, %f8100, %f8100;
	fma.rn.f32 	%f8103, %f8099, %f8099, %f8102;
	fma.rn.f32 	%f8104, %f8101, %f8101, %f8103;
	add.f32 	%f8105, %f8104, 0f3089705F;
	rsqrt.approx.f32 	%f8106, %f8105;
	mul.f32 	%f8107, %f8106, %f8106;
	mul.f32 	%f8108, %f8106, %f8107;
	mul.f32 	%f8109, %f8084, %f8108;
	fma.rn.f32 	%f8110, %f8099, %f8109, %f8078;
	fma.rn.f32 	%f8111, %f8100, %f8109, %f8079;
	fma.rn.f32 	%f8112, %f8101, %f8109, %f8080;
	ld.shared.v4.f32 	{%f8113, %f8114, %f8115, %f8116}, [_ZZ25bodyForceThreadCoarseningP6float4S0_fiE5s_pos+4032];
	sub.f32 	%f8117, %f8113, %f8257;
	sub.f32 	%f8118, %f8114, %f8258;
	sub.f32 	%f8119, %f8115, %f8259;
	mul.f32 	%f8120, %f8118, %f8118;
	fma.rn.f32 	%f8121, %f8117, %f8117, %f8120;
	fma.rn.f32 	%f8122, %f8119, %f8119, %f8121;
	add.f32 	%f8123, %f8122, 0f3089705F;
	rsqrt.approx.f32 	%f8124, %f8123;
	mul.f32 	%f8125, %f8124, %f8124;
	mul.f32 	%f8126, %f8124, %f8125;
	mul.f32 	%f8127, %f8116, %f8126;
	fma.rn.f32 	%f8128, %f8117, %f8127, %f8096;
	fma.rn.f32 	%f8129, %f8118, %f8127, %f8097;
	fma.rn.f32 	%f8130, %f8119, %f8127, %f8098;
	sub.f32 	%f8131, %f8113, %f8261;
	sub.f32 	%f8132, %f8114, %f8262;
	sub.f32 	%f8133, %f8115, %f8263;
	mul.f32 	%f8134, %f8132, %f8132;
	fma.rn.f32 	%f8135, %f8131, %f8131, %f8134;
	fma.rn.f32 	%f8136, %f8133, %f8133, %f8135;
	add.f32 	%f8137, %f8136, 0f3089705F;
	rsqrt.approx.f32 	%f8138, %f8137;
	mul.f32 	%f8139, %f8138, %f8138;
	mul.f32 	%f8140, %f8138, %f8139;
	mul.f32 	%f8141, %f8116, %f8140;
	fma.rn.f32 	%f8142, %f8131, %f8141, %f8110;
	fma.rn.f32 	%f8143, %f8132, %f8141, %f8111;
	fma.rn.f32 	%f8144, %f8133, %f8141, %f8112;
	ld.shared.v4.f32 	{%f8145, %f8146, %f8147, %f8148}, [_ZZ25bodyForceThreadCoarseningP6float4S0_fiE5s_pos+4048];
	sub.f32 	%f8149, %f8145, %f8257;
	sub.f32 	%f8150, %f8146, %f8258;
	sub.f32 	%f8151, %f8147, %f8259;
	mul.f32 	%f8152, %f8150, %f8150;
	fma.rn.f32 	%f8153, %f8149, %f8149, %f8152;
	fma.rn.f32 	%f8154, %f8151, %f8151, %f8153;
	add.f32 	%f8155, %f8154, 0f3089705F;
	rsqrt.approx.f32 	%f8156, %f8155;
	mul.f32 	%f8157, %f8156, %f8156;
	mul.f32 	%f8158, %f8156, %f8157;
	mul.f32 	%f8159, %f8148, %f8158;
	fma.rn.f32 	%f8160, %f8149, %f8159, %f8128;
	fma.rn.f32 	%f8161, %f8150, %f8159, %f8129;
	fma.rn.f32 	%f8162, %f8151, %f8159, %f8130;
	sub.f32 	%f8163, %f8145, %f8261;
	sub.f32 	%f8164, %f8146, %f8262;
	sub.f32 	%f8165, %f8147, %f8263;
	mul.f32 	%f8166, %f8164, %f8164;
	fma.rn.f32 	%f8167, %f8163, %f8163, %f8166;
	fma.rn.f32 	%f8168, %f8165, %f8165, %f8167;
	add.f32 	%f8169, %f8168, 0f3089705F;
	rsqrt.approx.f32 	%f8170, %f8169;
	mul.f32 	%f8171, %f8170, %f8170;
	mul.f32 	%f8172, %f8170, %f8171;
	mul.f32 	%f8173, %f8148, %f8172;
	fma.rn.f32 	%f8174, %f8163, %f8173, %f8142;
	fma.rn.f32 	%f8175, %f8164, %f8173, %f8143;
	fma.rn.f32 	%f8176, %f8165, %f8173, %f8144;
	ld.shared.v4.f32 	{%f8177, %f8178, %f8179, %f8180}, [_ZZ25bodyForceThreadCoarseningP6float4S0_fiE5s_pos+4064];
	sub.f32 	%f8181, %f8177, %f8257;
	sub.f32 	%f8182, %f8178, %f8258;
	sub.f32 	%f8183, %f8179, %f8259;
	mul.f32 	%f8184, %f8182, %f8182;
	fma.rn.f32 	%f8185, %f8181, %f8181, %f8184;
	fma.rn.f32 	%f8186, %f8183, %f8183, %f8185;
	add.f32 	%f8187, %f8186, 0f3089705F;
	rsqrt.approx.f32 	%f8188, %f8187;
	mul.f32 	%f8189, %f8188, %f8188;
	mul.f32 	%f8190, %f8188, %f8189;
	mul.f32 	%f8191, %f8180, %f8190;
	fma.rn.f32 	%f8192, %f8181, %f8191, %f8160;
	fma.rn.f32 	%f8193, %f8182, %f8191, %f8161;
	fma.rn.f32 	%f8194, %f8183, %f8191, %f8162;
	sub.f32 	%f8195, %f8177, %f8261;
	sub.f32 	%f8196, %f8178, %f8262;
	sub.f32 	%f8197, %f8179, %f8263;
	mul.f32 	%f8198, %f8196, %f8196;
	fma.rn.f32 	%f8199, %f8195, %f8195, %f8198;
	fma.rn.f32 	%f8200, %f8197, %f8197, %f8199;
	add.f32 	%f8201, %f8200, 0f3089705F;
	rsqrt.approx.f32 	%f8202, %f8201;
	mul.f32 	%f8203, %f8202, %f8202;
	mul.f32 	%f8204, %f8202, %f8203;
	mul.f32 	%f8205, %f8180, %f8204;
	fma.rn.f32 	%f8206, %f8195, %f8205, %f8174;
	fma.rn.f32 	%f8207, %f8196, %f8205, %f8175;
	fma.rn.f32 	%f8208, %f8197, %f8205, %f8176;
	ld.shared.v4.f32 	{%f8209, %f8210, %f8211, %f8212}, [_ZZ25bodyForceThreadCoarseningP6float4S0_fiE5s_pos+4080];
	sub.f32 	%f8213, %f8209, %f8257;
	sub.f32 	%f8214, %f8210, %f8258;
	sub.f32 	%f8215, %f8211, %f8259;
	mul.f32 	%f8216, %f8214, %f8214;
	fma.rn.f32 	%f8217, %f8213, %f8213, %f8216;
	fma.rn.f32 	%f8218, %f8215, %f8215, %f8217;
	add.f32 	%f8219, %f8218, 0f3089705F;
	rsqrt.approx.f32 	%f8220, %f8219;
	mul.f32 	%f8221, %f8220, %f8220;
	mul.f32 	%f8222, %f8220, %f8221;
	mul.f32 	%f8223, %f8212, %f8222;
	fma.rn.f32 	%f8278, %f8213, %f8223, %f8192;
	fma.rn.f32 	%f8279, %f8214, %f8223, %f8193;
	fma.rn.f32 	%f8280, %f8215, %f8223, %f8194;
	sub.f32 	%f8224, %f8209, %f8261;
	sub.f32 	%f8225, %f8210, %f8262;
	sub.f32 	%f8226, %f8211, %f8263;
	mul.f32 	%f8227, %f8225, %f8225;
	fma.rn.f32 	%f8228, %f8224, %f8224, %f8227;
	fma.rn.f32 	%f8229, %f8226, %f8226, %f8228;
	add.f32 	%f8230, %f8229, 0f3089705F;
	rsqrt.approx.f32 	%f8231, %f8230;
	mul.f32 	%f8232, %f8231, %f8231;
	mul.f32 	%f8233, %f8231, %f8232;
	mul.f32 	%f8234, %f8212, %f8233;
	fma.rn.f32 	%f8275, %f8224, %f8234, %f8206;
	fma.rn.f32 	%f8276, %f8225, %f8234, %f8207;
	fma.rn.f32 	%f8277, %f8226, %f8234, %f8208;
	bar.sync 	0;
	add.s32 	%r20, %r20, 1;
	setp.ne.s32 	%p5, %r20, 0;
	add.s64 	%rd21, %rd21, %rd12;
	add.s32 	%r19, %r19, %r2;
	@%p5 bra 	$L__BB2_6;
$L__BB2_9:
	ld.param.u64 	%rd20, [_Z25bodyForceThreadCoarseningP6float4S0_fi_param_1];
	ld.param.u64 	%rd19, [_Z25bodyForceThreadCoarseningP6float4S0_fi_param_0];
	cvta.to.global.u64 	%rd13, %rd19;
	mul.wide.s32 	%rd14, %r3, 16;
	add.s64 	%rd6, %rd13, %rd14;
	cvta.to.global.u64 	%rd7, %rd20;
	setp.ge.s32 	%p6, %r3, %r10;
	@%p6 bra 	$L__BB2_11;
	ld.param.f32 	%f8255, [_Z25bodyForceThreadCoarseningP6float4S0_fi_param_2];
	add.s64 	%rd16, %rd7, %rd14;
	ld.global.v4.f32 	{%f8235, %f8236, %f8237, %f8238}, [%rd16];
	fma.rn.f32 	%f8239, %f8255, %f8278, %f8235;
	fma.rn.f32 	%f8240, %f8255, %f8279, %f8236;
	fma.rn.f32 	%f8241, %f8255, %f8280, %f8237;
	fma.rn.f32 	%f8242, %f8255, %f8239, %f8257;
	fma.rn.f32 	%f8243, %f8255, %f8240, %f8258;
	fma.rn.f32 	%f8244, %f8255, %f8241, %f8259;
	st.global.v4.f32 	[%rd6], {%f8242, %f8243, %f8244, %f8260};
	st.global.v4.f32 	[%rd16], {%f8239, %f8240, %f8241, %f8238};
$L__BB2_11:
	setp.ge.s32 	%p7, %r4, %r10;
	@%p7 bra 	$L__BB2_13;
	ld.param.f32 	%f8256, [_Z25bodyForceThreadCoarseningP6float4S0_fi_param_2];
	add.s64 	%rd18, %rd7, %rd14;
	ld.global.v4.f32 	{%f8245, %f8246, %f8247, %f8248}, [%rd18+16];
	fma.rn.f32 	%f8249, %f8256, %f8275, %f8245;
	fma.rn.f32 	%f8250, %f8256, %f8276, %f8246;
	fma.rn.f32 	%f8251, %f8256, %f8277, %f8247;
	fma.rn.f32 	%f8252, %f8256, %f8249, %f8261;
	fma.rn.f32 	%f8253, %f8256, %f8250, %f8262;
	fma.rn.f32 	%f8254, %f8256, %f8251, %f8263;
	st.global.v4.f32 	[%rd6+16], {%f8252, %f8253, %f8254, %f8264};
	st.global.v4.f32 	[%rd18+16], {%f8249, %f8250, %f8251, %f8248};
$L__BB2_13:
	ret;

}


// ===== COMPILED SASS (sm_100) =====

	.target	sm_100

	.elftype	@"ET_EXEC"


//--------------------- .note.nv.tkinfo           --------------------------
	.section	.note.nv.tkinfo,"",@"SHT_NOTE"
	.sectionflags	@"SHF_NOTE_NV_TKINFO"
	.tkinfo
        /*0018*/ 	.word	0x00000002
        /*0030*/ 	.string	""
        /*0030*/ 	.string	"ptxas"
        /*0030*/ 	.string	"Cuda compilation tools, release 13.0, V13.0.88"
        /*0030*/ 	.string	"Build cuda_13.0.r13.0/compiler.36424714_0"
        /*0030*/ 	.string	"-arch sm_100 -m 64 "



//--------------------- .note.nv.cuinfo           --------------------------
	.section	.note.nv.cuinfo,"",@"SHT_NOTE"
	.sectionflags	@"SHF_NOTE_NV_CUINFO"
        /*0018*/ 	.short	0x0002
        /*001a*/ 	.short	0x0064
        /*001c*/ 	.short	0x0082
	.zero		2


//--------------------- .nv.info                  --------------------------
	.section	.nv.info,"",@"SHT_CUDA_INFO"
	.align	4


	//----- nvinfo : EIATTR_REGCOUNT
	.align		4
        /*0000*/ 	.byte	0x04, 0x2f
        /*0002*/ 	.short	(.L_1 - .L_0)
	.align		4
.L_0:
        /*0004*/ 	.word	index@(_Z14bodyForceNaiveP6float4S0_fi)
        /*0008*/ 	.word	0x00000020


	//----- nvinfo : EIATTR_FRAME_SIZE
	.align		4
.L_1:
        /*000c*/ 	.byte	0x04, 0x11
        /*000e*/ 	.short	(.L_3 - .L_2)
	.align		4
.L_2:
        /*0010*/ 	.word	index@(_Z14bodyForceNaiveP6float4S0_fi)
        /*0014*/ 	.word	0x00000000


	//----- nvinfo : EIATTR_REGCOUNT
	.align		4
.L_3:
        /*0018*/ 	.byte	0x04, 0x2f
        /*001a*/ 	.short	(.L_5 - .L_4)
	.align		4
.L_4:
        /*001c*/ 	.word	index@(_Z15bodyForceSharedP6float4S0_fi)
        /*0020*/ 	.word	0x00000020


	//----- nvinfo : EIATTR_FRAME_SIZE
	.align		4
.L_5:
        /*0024*/ 	.byte	0x04, 0x11
        /*0026*/ 	.short	(.L_7 - .L_6)
	.align		4
.L_6:
        /*0028*/ 	.word	index@(_Z15bodyForceSharedP6float4S0_fi)
        /*002c*/ 	.word	0x00000000


	//----- nvinfo : EIATTR_REGCOUNT
	.align		4
.L_7:
        /*0030*/ 	.byte	0x04, 0x2f
        /*0032*/ 	.short	(.L_9 - .L_8)
	.align		4
.L_8:
        /*0034*/ 	.word	index@(_Z25bodyForceThreadCoarseningP6float4S0_fi)
        /*0038*/ 	.word	0x00000030


	//----- nvinfo : EIATTR_FRAME_SIZE
	.align		4
.L_9:
        /*003c*/ 	.byte	0x04, 0x11
        /*003e*/ 	.short	(.L_11 - .L_10)
	.align		4
.L_10:
        /*0040*/ 	.word	index@(_Z25bodyForceThreadCoarseningP6float4S0_fi)
        /*0044*/ 	.word	0x00000000


	//----- nvinfo : EIATTR_MIN_STACK_SIZE
	.align		4
.L_11:
        /*0048*/ 	.byte	0x04, 0x12
        /*004a*/ 	.short	(.L_13 - .L_12)
	.align		4
.L_12:
        /*004c*/ 	.word	index@(_Z25bodyForceThreadCoarseningP6float4S0_fi)
        /*0050*/ 	.word	0x00000000


	//----- nvinfo : EIATTR_MIN_STACK_SIZE
	.align		4
.L_13:
        /*0054*/ 	.byte	0x04, 0x12
        /*0056*/ 	.short	(.L_15 - .L_14)
	.align		4
.L_14:
        /*0058*/ 	.word	index@(_Z15bodyForceSharedP6float4S0_fi)
        /*005c*/ 	.word	0x00000000


	//----- nvinfo : EIATTR_MIN_STACK_SIZE
	.align		4
.L_15:
        /*0060*/ 	.byte	0x04, 0x12
        /*0062*/ 	.short	(.L_17 - .L_16)
	.align		4
.L_16:
        /*0064*/ 	.word	index@(_Z14bodyForceNaiveP6float4S0_fi)
        /*0068*/ 	.word	0x00000000
.L_17:


//--------------------- .nv.compat                --------------------------
	.section	.nv.compat,"",@"SHT_CUDA_COMPAT_INFO"
	.align	4
        /*0000*/ 	.byte	0x02, 0x09, 0x00, 0x00, 0x02, 0x02, 0x01, 0x00, 0x02, 0x05, 0x05, 0x00, 0x03, 0x07, 0x01, 0x01
        /*0010*/ 	.byte	0x02, 0x03, 0x00, 0x00, 0x02, 0x06, 0x01, 0x00, 0x04, 0x0b, 0x08, 0x00, 0x01, 0x00, 0x00, 0x00
        /*0020*/ 	.byte	0x00, 0x00, 0x00, 0x00


//--------------------- .nv.info._Z25bodyForceThreadCoarseningP6float4S0_fi --------------------------
	.section	.nv.info._Z25bodyForceThreadCoarseningP6float4S0_fi,"",@"SHT_CUDA_INFO"
	.sectionflags	@""
	.align	4


	//----- nvinfo : EIATTR_CUDA_API_VERSION
	.align		4
        /*0000*/ 	.byte	0x04, 0x37
        /*0002*/ 	.short	(.L_19 - .L_18)
.L_18:
        /*0004*/ 	.word	0x00000082


	//----- nvinfo : EIATTR_KPARAM_INFO
	.align		4
.L_19:
        /*0008*/ 	.byte	0x04, 0x17
        /*000a*/ 	.short	(.L_21 - .L_20)
.L_20:
        /*000c*/ 	.word	0x00000000
        /*0010*/ 	.short	0x0003
        /*0012*/ 	.short	0x0014
        /*0014*/ 	.byte	0x00, 0xf0, 0x11, 0x00


	//----- nvinfo : EIATTR_KPARAM_INFO
	.align		4
.L_21:
        /*0018*/ 	.byte	0x04, 0x17
        /*001a*/ 	.short	(.L_23 - .L_22)
.L_22:
        /*001c*/ 	.word	0x00000000
        /*0020*/ 	.short	0x0002
        /*0022*/ 	.short	0x0010
        /*0024*/ 	.byte	0x00, 0xf0, 0x11, 0x00


	//----- nvinfo : EIATTR_KPARAM_INFO
	.align		4
.L_23:
        /*0028*/ 	.byte	0x04, 0x17
        /*002a*/ 	.short	(.L_25 - .L_24)
.L_24:
        /*002c*/ 	.word	0x00000000
        /*0030*/ 	.short	0x0001
        /*0032*/ 	.short	0x0008
        /*0034*/ 	.byte	0x00, 0xf5, 0x21, 0x00


	//----- nvinfo : EIATTR_KPARAM_INFO
	.align		4
.L_25:
        /*0038*/ 	.byte	0x04, 0x17
        /*003a*/ 	.short	(.L_27 - .L_26)
.L_26:
        /*003c*/ 	.word	0x00000000
        /*0040*/ 	.short	0x0000
        /*0042*/ 	.short	0x0000
        /*0044*/ 	.byte	0x00, 0xf5, 0x21, 0x00


	//----- nvinfo : EIATTR_SPARSE_MMA_MASK
	.align		4
.L_27:
        /*0048*/ 	.byte	0x03, 0x50
        /*004a*/ 	.short	0x0000


	//----- nvinfo : EIATTR_MAXREG_COUNT
	.align		4
        /*004c*/ 	.byte	0x03, 0x1b
        /*004e*/ 	.short	0x00ff


	//----- nvinfo : EIATTR_NUM_BARRIERS
	.align		4
        /*0050*/ 	.byte	0x02, 0x4c
        /*0052*/ 	.byte	0x01
	.zero		1


	//----- nvinfo : EIATTR_MERCURY_ISA_VERSION
	.align		4
        /*0054*/ 	.byte	0x03, 0x5f
        /*0056*/ 	.short	0x0101


	//----- nvinfo : EIATTR_VRC_CTA_INIT_COUNT
	.align		4
        /*0058*/ 	.byte	0x02, 0x4a
	.zero		1
	.zero		1


	//----- nvinfo : EIATTR_EXIT_INSTR_OFFSETS
	.align		4
        /*005c*/ 	.byte	0x04, 0x1c
        /*005e*/ 	.short	(.L_29 - .L_28)


	//   ....[0]....
.L_28:
        /*0060*/ 	.word	0x00023450


	//   ....[1]....
        /*0064*/ 	.word	0x00023520


	//----- nvinfo : EIATTR_CBANK_PARAM_SIZE
	.align		4
.L_29:
        /*0068*/ 	.byte	0x03, 0x19
        /*006a*/ 	.short	0x0018


	//----- nvinfo : EIATTR_PARAM_CBANK
	.align		4
        /*006c*/ 	.byte	0x04, 0x0a
        /*006e*/ 	.short	(.L_31 - .L_30)
	.align		4
.L_30:
        /*0070*/ 	.word	index@(.nv.constant0._Z25bodyForceThreadCoarseningP6float4S0_fi)
        /*0074*/ 	.short	0x0380
        /*0076*/ 	.short	0x0018


	//----- nvinfo : EIATTR_SW_WAR
	.align		4
.L_31:
        /*0078*/ 	.byte	0x04, 0x36
        /*007a*/ 	.short	(.L_33 - .L_32)
.L_32:
        /*007c*/ 	.word	0x00000008
.L_33:


//--------------------- .nv.info._Z15bodyForceSharedP6float4S0_fi --------------------------
	.section	.nv.info._Z15bodyForceSharedP6float4S0_fi,"",@"SHT_CUDA_INFO"
	.sectionflags	@""
	.align	4


	//----- nvinfo : EIATTR_CUDA_API_VERSION
	.align		4
        /*0000*/ 	.byte	0x04, 0x37
        /*0002*/ 	.short	(.L_35 - .L_34)
.L_34:
        /*0004*/ 	.word	0x00000082


	//----- nvinfo : EIATTR_KPARAM_INFO
	.align		4
.L_35:
        /*0008*/ 	.byte	0x04, 0x17
        /*000a*/ 	.short	(.L_37 - .L_36)
.L_36:
        /*000c*/ 	.word	0x00000000
        /*0010*/ 	.short	0x0003
        /*0012*/ 	.short	0x0014
        /*0014*/ 	.byte	0x00, 0xf0, 0x11, 0x00


	//----- nvinfo : EIATTR_KPARAM_INFO
	.align		4
.L_37:
        /*0018*/ 	.byte	0x04, 0x17
        /*001a*/ 	.short	(.L_39 - .L_38)
.L_38:
        /*001c*/ 	.word	0x00000000
        /*0020*/ 	.short	0x0002
        /*0022*/ 	.short	0x0010
        /*0024*/ 	.byte	0x00, 0xf0, 0x11, 0x00


	//----- nvinfo : EIATTR_KPARAM_INFO
	.align		4
.L_39:
        /*0028*/ 	.byte	0x04, 0x17
        /*002a*/ 	.short	(.L_41 - .L_40)
.L_40:
        /*002c*/ 	.word	0x00000000
        /*0030*/ 	.short	0x0001
        /*0032*/ 	.short	0x0008
        /*0034*/ 	.byte	0x00, 0xf5, 0x21, 0x00


	//----- nvinfo : EIATTR_KPARAM_INFO
	.align		4
.L_41:
        /*0038*/ 	.byte	0x04, 0x17
        /*003a*/ 	.short	(.L_43 - .L_42)
.L_42:
        /*003c*/ 	.word	0x00000000
        /*0040*/ 	.short	0x0000
        /*0042*/ 	.short	0x0000
        /*0044*/ 	.byte	0x00, 0xf5, 0x21, 0x00


	//----- nvinfo : EIATTR_SPARSE_MMA_MASK
	.align		4
.L_43:
        /*0048*/ 	.byte	0x03, 0x50
        /*004a*/ 	.short	0x0000


	//----- nvinfo : EIATTR_MAXREG_COUNT
	.align		4
        /*004c*/ 	.byte	0x03, 0x1b
        /*004e*/ 	.short	0x00ff


	//----- nvinfo : EIATTR_NUM_BARRIERS
	.align		4
        /*0050*/ 	.byte	0x02, 0x4c
        /*0052*/ 	.byte	0x01
	.zero		1


	//----- nvinfo : EIATTR_MERCURY_ISA_VERSION
	.align		4
        /*0054*/ 	.byte	0x03, 0x5f
        /*0056*/ 	.short	0x0101


	//----- nvinfo : EIATTR_VRC_CTA_INIT_COUNT
	.align		4
        /*0058*/ 	.byte	0x02, 0x4a
	.zero		1
	.zero		1


	//----- nvinfo : EIATTR_EXIT_INSTR_OFFSETS
	.align		4
        /*005c*/ 	.byte	0x04, 0x1c
        /*005e*/ 	.short	(.L_45 - .L_44)


	//   ....[0]....
.L_44:
        /*0060*/ 	.word	0x00012270


	//   ....[1]....
        /*0064*/ 	.word	0x00012340


	//----- nvinfo : EIATTR_CBANK_PARAM_SIZE
	.align		4
.L_45:
        /*0068*/ 	.byte	0x03, 0x19
        /*006a*/ 	.short	0x0018


	//----- nvinfo : EIATTR_PARAM_CBANK
	.align		4
        /*006c*/ 	.byte	0x04, 0x0a
        /*006e*/ 	.short	(.L_47 - .L_46)
	.align		4
.L_46:
        /*0070*/ 	.word	index@(.nv.constant0._Z15bodyForceSharedP6float4S0_fi)
        /*0074*/ 	.short	0x0380
        /*0076*/ 	.short	0x0018


	//----- nvinfo : EIATTR_SW_WAR
	.align		4
.L_47:
        /*0078*/ 	.byte	0x04, 0x36
        /*007a*/ 	.short	(.L_49 - .L_48)
.L_48:
        /*007c*/ 	.word	0x00000008
.L_49:


//--------------------- .nv.info._Z14bodyForceNaiveP6float4S0_fi --------------------------
	.section	.nv.info._Z14bodyForceNaiveP6float4S0_fi,"",@"SHT_CUDA_INFO"
	.sectionflags	@""
	.align	4


	//----- nvinfo : EIATTR_CUDA_API_VERSION
	.align		4
        /*0000*/ 	.byte	0x04, 0x37
        /*0002*/ 	.short	(.L_51 - .L_50)
.L_50:
        /*0004*/ 	.word	0x00000082


	//----- nvinfo : EIATTR_KPARAM_INFO
	.align		4
.L_51:
        /*0008*/ 	.byte	0x04, 0x17
        /*000a*/ 	.short	(.L_53 - .L_52)
.L_52:
        /*000c*/ 	.word	0x00000000
        /*0010*/ 	.short	0x0003
        /*0012*/ 	.short	0x0014
        /*0014*/ 	.byte	0x00, 0xf0, 0x11, 0x00


	//----- nvinfo : EIATTR_KPARAM_INFO
	.align		4
.L_53:
        /*0018*/ 	.byte	0x04, 0x17
        /*001a*/ 	.short	(.L_55 - .L_54)
.L_54:
        /*001c*/ 	.word	0x00000000
        /*0020*/ 	.short	0x0002
        /*0022*/ 	.short	0x0010
        /*0024*/ 	.byte	0x00, 0xf0, 0x11, 0x00


	//----- nvinfo : EIATTR_KPARAM_INFO
	.align		4
.L_55:
        /*0028*/ 	.byte	0x04, 0x17
        /*002a*/ 	.short	(.L_57 - .L_56)
.L_56:
        /*002c*/ 	.word	0x00000000
        /*0030*/ 	.short	0x0001
        /*0032*/ 	.short	0x0008
        /*0034*/ 	.byte	0x00, 0xf5, 0x21, 0x00


	//----- nvinfo : EIATTR_KPARAM_INFO
	.align		4
.L_57:
        /*0038*/ 	.byte	0x04, 0x17
        /*003a*/ 	.short	(.L_59 - .L_58)
.L_58:
        /*003c*/ 	.word	0x00000000
        /*0040*/ 	.short	0x0000
        /*0042*/ 	.short	0x0000
        /*0044*/ 	.byte	0x00, 0xf5, 0x21, 0x00


	//----- nvinfo : EIATTR_SPARSE_MMA_MASK
	.align		4
.L_59:
        /*0048*/ 	.byte	0x03, 0x50
        /*004a*/ 	.short	0x0000


	//----- nvinfo : EIATTR_MAXREG_COUNT
	.align		4
        /*004c*/ 	.byte	0x03, 0x1b
        /*004e*/ 	.short	0x00ff


	//----- nvinfo : EIATTR_MERCURY_ISA_VERSION
	.align		4
        /*0050*/ 	.byte	0x03, 0x5f
        /*0052*/ 	.short	0x0101


	//----- nvinfo : EIATTR_UNUSED_LOAD_BYTE_OFFSET
	.align		4
        /*0054*/ 	.byte	0x04, 0x44
        /*0056*/ 	.short	(.L_61 - .L_60)


	//   ....[0]....
.L_60:
        /*0058*/ 	.word	0x000000b0
        /*005c*/ 	.word	0x00000fff


	//----- nvinfo : EIATTR_VRC_CTA_INIT_COUNT
	.align		4
.L_61:
        /*0060*/ 	.byte	0x02, 0x4a
	.zero		1
	.zero		1


	//----- nvinfo : EIATTR_EXIT_INSTR_OFFSETS
	.align		4
        /*0064*/ 	.byte	0x04, 0x1c
        /*0066*/ 	.short	(.L_63 - .L_62)


	//   ....[0]....
.L_62:
        /*0068*/ 	.word	0x00000070


	//   ....[1]....
        /*006c*/ 	.word	0x00000ba0


	//----- nvinfo : EIATTR_CBANK_PARAM_SIZE
	.align		4
.L_63:
        /*0070*/ 	.byte	0x03, 0x19
        /*0072*/ 	.short	0x0018


	//----- nvinfo : EIATTR_PARAM_CBANK
	.align		4
        /*0074*/ 	.byte	0x04, 0x0a
        /*0076*/ 	.short	(.L_65 - .L_64)
	.align		4
.L_64:
        /*0078*/ 	.word	index@(.nv.constant0._Z14bodyForceNaiveP6float4S0_fi)
        /*007c*/ 	.short	0x0380
        /*007e*/ 	.short	0x0018


	//----- nvinfo : EIATTR_SW_WAR
	.align		4
.L_65:
        /*0080*/ 	.byte	0x04, 0x36
        /*0082*/ 	.short	(.L_67 - .L_66)
.L_66:
        /*0084*/ 	.word	0x00000008
.L_67:


//--------------------- .nv.callgraph             --------------------------
	.section	.nv.callgraph,"",@"SHT_CUDA_CALLGRAPH"
	.align	4
	.sectionentsize	8
	.align		4
        /*0000*/ 	.word	0x00000000
	.align		4
        /*0004*/ 	.word	0xffffffff
	.align		4
        /*0008*/ 	.word	0x00000000
	.align		4
        /*000c*/ 	.word	0xfffffffe
	.align		4
        /*0010*/ 	.word	0x00000000
	.align		4
        /*0014*/ 	.word	0xfffffffd
	.align		4
        /*0018*/ 	.word	0x00000000
	.align		4
        /*001c*/ 	.word	0xfffffffc


//--------------------- .text._Z25bodyForceThreadCoarseningP6float4S0_fi --------------------------
	.section	.text._Z25bodyForceThreadCoarseningP6float4S0_fi,"ax",@progbits
	.align	128
        .global         _Z25bodyForceThreadCoarseningP6float4S0_fi
        .type           _Z25bodyForceThreadCoarseningP6float4S0_fi,@function
        .size           _Z25bodyForceThreadCoarseningP6float4S0_fi,(.L_x_10 - _Z25bodyForceThreadCoarseningP6float4S0_fi)
        .other          _Z25bodyForceThreadCoarseningP6float4S0_fi,@"STO_CUDA_ENTRY STV_DEFAULT"
_Z25bodyForceThreadCoarseningP6float4S0_fi:
.text._Z25bodyForceThreadCoarseningP6float4S0_fi:
[----:B------:R-:W-:Y:S01]  /*0000*/  LDC R1, c[0x0][0x37c] ;  /* 0x0000df00ff017b82 */ /* 0x000fe20000000800 */
[----:B------:R-:W0:Y:S01]  /*0010*/  S2R R24, SR_TID.X ;  /* 0x0000000000187919 */ /* 0x000e220000002100 */
[----:B------:R-:W0:Y:S06]  /*0020*/  LDCU UR10, c[0x0][0x360] ;  /* 0x00006c00ff0a77ac */ /* 0x000e2c0008000800 */
[----:B------:R-:W1:Y:S01]  /*0030*/  LDC.64 R12, c[0x0][0x380] ;  /* 0x0000e000ff0c7b82 */ /* 0x000e620000000a00 */
[----:B------:R-:W-:Y:S01]  /*0040*/  CS2R R8, SRZ ;  /* 0x0000000000087805 */ /* 0x000fe2000001ff00 */
[----:B------:R-:W0:Y:S01]  /*0050*/  S2R R3, SR_CTAID.X ;  /* 0x0000000000037919 */ /* 0x000e220000002500 */
[----:B------:R-:W2:Y:S01]  /*0060*/  LDCU UR7, c[0x0][0x394] ;  /* 0x00007280ff0777ac */ /* 0x000ea20008000800 */
[----:B------:R-:W-:-:S02]  /*0070*/  CS2R R10, SRZ ;  /* 0x00000000000a7805 */ /* 0x000fc4000001ff00 */
[----:B------:R-:W-:Y:S02]  /*0080*/  CS2R R4, SRZ ;  /* 0x0000000000047805 */ /* 0x000fe4000001ff00 */
[----:B------:R-:W-:Y:S01]  /*0090*/  CS2R R6, SRZ ;  /* 0x0000000000067805 */ /* 0x000fe2000001ff00 */
[----:B------:R-:W3:Y:S01]  /*00a0*/  LDCU.64 UR8, c[0x0][0x358] ;  /* 0x00006b00ff0877ac */ /* 0x000ee20008000a00 */
[----:B0-----:R-:W-:-:S05]  /*00b0*/  IMAD R0, R3, UR10, R24 ;  /* 0x0000000a03007c24 */ /* 0x001fca000f8e0218 */
[----:B------:R-:W-:-:S04]  /*00c0*/  SHF.L.U32 R0, R0, 0x1, RZ ;  /* 0x0000000100007819 */ /* 0x000fc800000006ff */
[C---:B------:R-:W-:Y:S02]  /*00d0*/  IADD3 R2, PT, PT, R0.reuse, 0x1, RZ ;  /* 0x0000000100027810 */ /* 0x040fe40007ffe0ff */
[----:B--2---:R-:W-:Y:S02]  /*00e0*/  ISETP.GE.AND P0, PT, R0, UR7, PT ;  /* 0x0000000700007c0c */ /* 0x004fe4000bf06270 */
[----:B------:R-:W-:Y:S01]  /*00f0*/  ISETP.GE.AND P1, PT, R2, UR7, PT ;  /* 0x0000000702007c0c */ /* 0x000fe2000bf26270 */
[----:B-1----:R-:W-:-:S10]  /*0100*/  IMAD.WIDE R2, R0, 0x10, R12 ;  /* 0x0000001000027825 */ /* 0x002fd400078e020c */
[----:B---3--:R0:W5:Y:S04]  /*0110*/  @!P0 LDG.E.128 R8, desc[UR8][R2.64] ;  /* 0x0000000802088981 */ /* 0x008168000c1e1d00 */
[----:B------:R0:W5:Y:S01]  /*0120*/  @!P1 LDG.E.128 R4, desc[UR8][R2.64+0x10] ;  /* 0x0000100802049981 */ /* 0x000162000c1e1d00 */
[----:B------:R-:W-:Y:S01]  /*0130*/  UISETP.GE.AND UP0, UPT, UR7, 0x1, UPT ;  /* 0x000000010700788c */ /* 0x000fe2000bf06270 */
[----:B------:R-:W-:Y:S01]  /*0140*/  HFMA2 R31, -RZ, RZ, 0, 0 ;  /* 0x00000000ff1f7431 */ /* 0x000fe200000001ff */
[----:B------:R-:W-:Y:S02]  /*0150*/  CS2R R26, SRZ ;  /* 0x00000000001a7805 */ /* 0x000fe4000001ff00 */
[----:B------:R-:W-:Y:S02]  /*0160*/  MOV R33, RZ ;  /* 0x000000ff00217202 */ /* 0x000fe40000000f00 */
[----:B------:R-:W-:-:S03]  /*0170*/  CS2R R28, SRZ ;  /* 0x00000000001c7805 */ /* 0x000fc6000001ff00 */
[----:B0-----:R-:W-:Y:S05]  /*0180*/  BRA.U !UP0, `(.L_x_0) ;  /* 0x00000231086c7547 */ /* 0x001fea000b800000 */
[----:B------:R-:W-:Y:S01]  /*0190*/  UIADD3 UR4, UPT, UPT, UR7, 0xff, URZ ;  /* 0x000000ff07047890 */ /* 0x000fe2000fffe0ff */
[----:B------:R-:W-:Y:S02]  /*01a0*/  CS2R R28, SRZ ;  /* 0x00000000001c7805 */ /* 0x000fe4000001ff00 */
[----:B------:R-:W-:Y:S02]  /*01b0*/  MOV R33, RZ ;  /* 0x000000ff00217202 */ /* 0x000fe40000000f00 */
[----:B------:R-:W-:Y:S01]  /*01c0*/  CS2R R26, SRZ ;  /* 0x00000000001a7805 */ /* 0x000fe2000001ff00 */
[----:B------:R-:W-:Y:S01]  /*01d0*/  USHF.R.U32.HI UR4, URZ, 0x8, UR4 ;  /* 0x00000008ff047899 */ /* 0x000fe20008011604 */
[----:B------:R-:W-:Y:S01]  /*01e0*/  MOV R31, RZ ;  /* 0x000000ff001f7202 */ /* 0x000fe20000000f00 */
[----:B------:R-:W-:Y:S01]  /*01f0*/  IMAD.WIDE.U32 R2, R24, 0x10, R12 ;  /* 0x0000001018027825 */ /* 0x000fe200078e000c */
[----:B------:R-:W-:Y:S01]  /*0200*/  MOV R25, R24 ;  /* 0x0000001800197202 */ /* 0x000fe20000000f00 */
[----:B------:R-:W0:Y:S01]  /*0210*/  LDCU UR7, c[0x0][0x394] ;  /* 0x00007280ff0777ac */ /* 0x000e220008000800 */
[----:B------:R-:W-:-:S12]  /*0220*/  UIADD3 UR4, UPT, UPT, -UR4, URZ, URZ ;  /* 0x000000ff04047290 */ /* 0x000fd8000fffe1ff */
.L_x_1:
[----:B0-----:R-:W-:Y:S02]  /*0230*/  ISETP.GE.AND P0, PT, R24, UR7, PT ;  /* 0x0000000718007c0c */ /* 0x001fe4000bf06270 */
[----:B------:R-:W-:Y:S02]  /*0240*/  CS2R R16, SRZ ;  /* 0x0000000000107805 */ /* 0x000fe4000001ff00 */
[----:B------:R-:W-:-:S09]  /*0250*/  CS2R R18, SRZ ;  /* 0x0000000000127805 */ /* 0x000fd2000001ff00 */
[----:B------:R-:W2:Y:S01]  /*0260*/  @!P0 LDG.E.128 R16, desc[UR8][R2.64] ;  /* 0x0000000802108981 */ /* 0x000ea2000c1e1d00 */
[----:B------:R-:W0:Y:S01]  /*0270*/  S2UR UR6, SR_CgaCtaId ;  /* 0x00000000000679c3 */ /* 0x000e220000008800 */
[----:B------:R-:W-:Y:S02]  /*0280*/  UMOV UR5, 0x400 ;  /* 0x0000040000057882 */ /* 0x000fe40000000000 */
[----:B0-----:R-:W-:-:S06]  /*0290*/  ULEA UR5, UR6, UR5, 0x18 ;  /* 0x0000000506057291 */ /* 0x001fcc000f8ec0ff */
[----:B------:R-:W-:-:S05]  /*02a0*/  LEA R32, R25, UR5, 0x4 ;  /* 0x0000000519207c11 */ /* 0x000fca000f8e20ff */
[----:B--2---:R-:W-:Y:S01]  /*02b0*/  STS.128 [R32], R16 ;  /* 0x0000001020007388 */ /* 0x004fe20000000c00 */
[----:B------:R-:W-:Y:S06]  /*02c0*/  BAR.SYNC.DEFER_BLOCKING 0x0 ;  /* 0x0000000000007b1d */ /* 0x000fec0000010000 */
[----:B------:R-:W0:Y:S04]  /*02d0*/  LDS.128 R20, [UR5] ;  /* 0x00000005ff147984 */ /* 0x000e280008000c00 */
[----:B------:R-:W1:Y:S01]  /*02e0*/  LDS.128 R12, [UR5+0x10] ;  /* 0x00001005ff0c7984 */ /* 0x000e620008000c00 */
[--C-:B0----5:R-:W-:Y:S01]  /*02f0*/  FADD R39, R21, -R9.reuse ;  /* 0x8000000915277221 */ /* 0x121fe20000000000 */
[----:B------:R-:W-:Y:S01]  /*0300*/  FADD R38, R20, -R8 ;  /* 0x8000000814267221 */ /* 0x000fe20000000000 */
[----:B------:R-:W-:Y:S01]  /*0310*/  FADD R30, R22, -R10 ;  /* 0x8000000a161e7221 */ /* 0x000fe20000000000 */
[----:B------:R-:W-:Y:S01]  /*0320*/  FADD R32, R20, -R4 ;  /* 0x8000000414207221 */ /* 0x000fe20000000000 */
[----:B------:R-:W-:Y:S01]  /*0330*/  FMUL R35, R39, R39 ;  /* 0x0000002727237220 */ /* 0x000fe20000400000 */
[----:B------:R-:W-:Y:S01]  /*0340*/  FADD R36, R22, -R6 ;  /* 0x8000000616247221 */ /* 0x000fe20000000000 */
[----:B-1----:R-:W-:Y:S01]  /*0350*/  FADD R34, R13, -R9 ;  /* 0x800000090d227221 */ /* 0x002fe20000000000 */
[----:B------:R-:W-:Y:S01]  /*0360*/  FADD R40, R14, -R10 ;  /* 0x8000000a0e287221 */ /* 0x000fe20000000000 */
[----:B------:R-:W-:Y:S01]  /*0370*/  FFMA R37, R38, R38, R35 ;  /* 0x0000002626257223 */ /* 0x000fe20000000023 */
[----:B------:R-:W-:Y:S01]  /*0380*/  FADD R35, R21, -R5 ;  /* 0x8000000515237221 */ /* 0x000fe20000000000 */
[----:B------:R-:W-:Y:S01]  /*0390*/  FMUL R16, R34, R34 ;  /* 0x0000002222107220 */ /* 0x000fe20000400000 */
[----:B------:R-:W-:Y:S01]  /*03a0*/  FADD R42, R14, -R6 ;  /* 0x800000060e2a7221 */ /* 0x000fe20000000000 */
[----:B------:R-:W-:Y:S01]  /*03b0*/  FFMA R37, R30, R30, R37 ;  /* 0x0000001e1e257223 */ /* 0x000fe20000000025 */
[----:B------:R-:W-:-:S03]  /*03c0*/  FMUL R17, R35, R35 ;  /* 0x0000002323117220 */ /* 0x000fc60000400000 */
[----:B------:R-:W-:Y:S01]  /*03d0*/  FADD R20, R37, 9.9999997171806853657e-10 ;  /* 0x3089705f25147421 */ /* 0x000fe20000000000 */
[----:B------:R-:W-:Y:S01]  /*03e0*/  FFMA R17, R32, R32, R17 ;  /* 0x0000002020117223 */ /* 0x000fe20000000011 */
[----:B------:R-:W-:Y:S01]  /*03f0*/  FADD R37, R13, -R5 ;  /* 0x800000050d257221 */ /* 0x000fe20000000000 */
[C---:B------:R-:W-:Y:S01]  /*0400*/  FADD R13, R12.reuse, -R8 ;  /* 0x800000080c0d7221 */ /* 0x040fe20000000000 */
[----:B------:R-:W-:Y:S01]  /*0410*/  FADD R12, R12, -R4 ;  /* 0x800000040c0c7221 */ /* 0x000fe20000000000 */
[----:B------:R-:W-:Y:S01]  /*0420*/  FSETP.GEU.AND P0, PT, |R20|, 1.175494350822287508e-38, PT ;  /* 0x008000001400780b */ /* 0x000fe20003f0e200 */
[----:B------:R-:W-:Y:S01]  /*0430*/  FFMA R17, R36, R36, R17 ;  /* 0x0000002424117223 */ /* 0x000fe20000000011 */
[----:B------:R-:W-:-:S03]  /*0440*/  FMUL R19, R37, R37 ;  /* 0x0000002525137220 */ /* 0x000fc60000400000 */
[----:B------:R-:W-:Y:S01]  /*0450*/  FADD R21, R17, 9.9999997171806853657e-10 ;  /* 0x3089705f11157421 */ /* 0x000fe20000000000 */
[----:B------:R-:W-:Y:S01]  /*0460*/  FFMA R17, R13, R13, R16 ;  /* 0x0000000d0d117223 */ /* 0x000fe20000000010 */
[----:B------:R-:W-:-:S03]  /*0470*/  FFMA R19, R12, R12, R19 ;  /* 0x0000000c0c137223 */ /* 0x000fc60000000013 */
[----:B------:R-:W-:Y:S01]  /*0480*/  FSETP.GEU.AND P1, PT, |R21|, 1.175494350822287508e-38, PT ;  /* 0x008000001500780b */ /* 0x000fe20003f2e200 */
[----:B------:R-:W-:Y:S01]  /*0490*/  FFMA R17, R40, R40, R17 ;  /* 0x0000002828117223 */ /* 0x000fe20000000011 */
[----:B------:R-:W-:Y:S01]  /*04a0*/  FFMA R19, R42, R42, R19 ;  /* 0x0000002a2a137223 */ /* 0x000fe20000000013 */
[----:B------:R-:W-:Y:S02]  /*04b0*/  @!P0 FMUL R20, R20, 16777216 ;  /* 0x4b80000014148820 */ /* 0x000fe40000400000 */
[----:B------:R-:W-:Y:S01]  /*04c0*/  FADD R22, R17, 9.9999997171806853657e-10 ;  /* 0x3089705f11167421 */ /* 0x000fe20000000000 */
[----:B------:R-:W-:Y:S02]  /*04d0*/  FADD R45, R19, 9.9999997171806853657e-10 ;  /* 0x3089705f132d7421 */ /* 0x000fe40000000000 */
[----:B------:R-:W0:Y:S01]  /*04e0*/  LDS.128 R16, [UR5+0x20] ;  /* 0x00002005ff107984 */ /* 0x000e220008000c00 */
[----:B------:R-:W1:Y:S01]  /*04f0*/  MUFU.RSQ R20, R20 ;  /* 0x0000001400147308 */ /* 0x000e620000001400 */
[----:B------:R-:W-:-:S03]  /*0500*/  FSETP.GEU.AND P2, PT, |R22|, 1.175494350822287508e-38, PT ;  /* 0x008000001600780b */ /* 0x000fc60003f4e200 */
[----:B------:R-:W-:-:S04]  /*0510*/  @!P1 FMUL R21, R21, 16777216 ;  /* 0x4b80000015159820 */ /* 0x000fc80000400000 */
[----:B------:R-:W2:Y:S06]  /*0520*/  MUFU.RSQ R14, R21 ;  /* 0x00000015000e7308 */ /* 0x000eac0000001400 */
[----:B------:R-:W-:Y:S01]  /*0530*/  @!P2 FMUL R22, R22, 16777216 ;  /* 0x4b8000001616a820 */ /* 0x000fe20000400000 */
[----:B-1----:R-:W-:Y:S01]  /*0540*/  @!P0 FMUL R20, R20, 4096 ;  /* 0x4580000014148820 */ /* 0x002fe20000400000 */
[----:B------:R-:W-:-:S03]  /*0550*/  FSETP.GEU.AND P0, PT, |R45|, 1.175494350822287508e-38, PT ;  /* 0x008000002d00780b */ /* 0x000fc60003f0e200 */
[----:B------:R-:W-:Y:S01]  /*0560*/  FMUL R41, R20, R20 ;  /* 0x0000001414297220 */ /* 0x000fe20000400000 */
[----:B--2---:R-:W-:-:S03]  /*0570*/  @!P1 FMUL R14, R14, 4096 ;  /* 0x458000000e0e9820 */ /* 0x004fc60000400000 */
[----:B------:R-:W-:Y:S02]  /*0580*/  FMUL R20, R20, R41 ;  /* 0x0000002914147220 */ /* 0x000fe40000400000 */
[----:B------:R1:W2:Y:S01]  /*0590*/  MUFU.RSQ R41, R22 ;  /* 0x0000001600297308 */ /* 0x0002a20000001400 */
[C---:B------:R-:W-:Y:S01]  /*05a0*/  FMUL R21, R14.reuse, R14 ;  /* 0x0000000e0e157220 */ /* 0x040fe20000400000 */
[----:B------:R-:W-:Y:S02]  /*05b0*/  FMUL R43, R23, R20 ;  /* 0x00000014172b7220 */ /* 0x000fe40000400000 */
[----:B------:R-:W-:Y:S01]  /*05c0*/  @!P0 FMUL R45, R45, 16777216 ;  /* 0x4b8000002d2d8820 */ /* 0x000fe20000400000 */
[----:B------:R-:W-:Y:S01]  /*05d0*/  FMUL R44, R14, R21 ;  /* 0x000000150e2c7220 */ /* 0x000fe20000400000 */
[-C--:B------:R-:W-:Y:S01]  /*05e0*/  FFMA R38, R38, R43.reuse, R33 ;  /* 0x0000002b26267223 */ /* 0x080fe20000000021 */
[-C--:B------:R-:W-:Y:S01]  /*05f0*/  FFMA R39, R39, R43.reuse, R28 ;  /* 0x0000002b27277223 */ /* 0x080fe2000000001c */
[----:B------:R-:W3:Y:S01]  /*0600*/  MUFU.RSQ R14, R45 ;  /* 0x0000002d000e7308 */ /* 0x000ee20000001400 */
[----:B------:R-:W-:Y:S01]  /*0610*/  FMUL R44, R23, R44 ;  /* 0x0000002c172c7220 */ /* 0x000fe20000400000 */
[----:B------:R-:W-:Y:S01]  /*0620*/  FFMA R29, R30, R43, R29 ;  /* 0x0000002b1e1d7223 */ /* 0x000fe2000000001d */
[----:B-1----:R-:W1:Y:S02]  /*0630*/  LDS.128 R20, [UR5+0x30] ;  /* 0x00003005ff147984 */ /* 0x002e640008000c00 */
[-C--:B------:R-:W-:Y:S01]  /*0640*/  FFMA R43, R36, R44.reuse, R31 ;  /* 0x0000002c242b7223 */ /* 0x080fe2000000001f */
[-C--:B------:R-:W-:Y:S01]  /*0650*/  FFMA R30, R35, R44.reuse, R26 ;  /* 0x0000002c231e7223 */ /* 0x080fe2000000001a */
[----:B0-----:R-:W-:Y:S01]  /*0660*/  FADD R26, R17, -R9 ;  /* 0x80000009111a7221 */ /* 0x001fe20000000000 */
[----:B------:R-:W-:Y:S01]  /*0670*/  FFMA R27, R32, R44, R27 ;  /* 0x0000002c201b7223 */ /* 0x000fe2000000001b */
[----:B--2---:R-:W-:Y:S01]  /*0680*/  @!P2 FMUL R41, R41, 4096 ;  /* 0x458000002929a820 */ /* 0x004fe20000400000 */
[----:B------:R-:W-:Y:S01]  /*0690*/  FADD R35, R18, -R6 ;  /* 0x8000000612237221 */ /* 0x000fe20000000000 */
[----:B------:R-:W-:-:S02]  /*06a0*/  FMUL R36, R26, R26 ;  /* 0x0000001a1a247220 */ /* 0x000fc40000400000 */
[----:B------:R-:W-:Y:S01]  /*06b0*/  FMUL R28, R41, R41 ;  /* 0x00000029291c7220 */ /* 0x000fe20000400000 */
[----:B---3--:R-:W-:-:S03]  /*06c0*/  @!P0 FMUL R14, R14, 4096 ;  /* 0x458000000e0e8820 */ /* 0x008fc60000400000 */
[----:B------:R-:W-:Y:S01]  /*06d0*/  FMUL R28, R41, R28 ;  /* 0x0000001c291c7220 */ /* 0x000fe20000400000 */
[----:B------:R-:W-:-:S04]  /*06e0*/  FMUL R31, R14, R14 ;  /* 0x0000000e0e1f7220 */ /* 0x000fc80000400000 */
[----:B------:R-:W-:Y:S01]  /*06f0*/  FMUL R32, R14, R31 ;  /* 0x0000001f0e207220 */ /* 0x000fe20000400000 */
[----:B------:R-:W-:Y:S01]  /*0700*/  FADD R31, R16, -R8 ;  /* 0x80000008101f7221 */ /* 0x000fe20000000000 */
[----:B------:R-:W-:Y:S01]  /*0710*/  FMUL R14, R15, R28 ;  /* 0x0000001c0f0e7220 */ /* 0x000fe20000400000 */
[----:B------:R-:W-:Y:S01]  /*0720*/  FADD R28, R17, -R5 ;  /* 0x80000005111c7221 */ /* 0x000fe20000000000 */
[----:B------:R-:W-:Y:S01]  /*0730*/  FMUL R15, R15, R32 ;  /* 0x000000200f0f7220 */ /* 0x000fe20000400000 */
[----:B------:R-:W-:Y:S01]  /*0740*/  FADD R32, R18, -R10 ;  /* 0x8000000a12207221 */ /* 0x000fe20000000000 */
[----:B------:R-:W-:Y:S01]  /*0750*/  FFMA R33, R31, R31, R36 ;  /* 0x0000001f1f217223 */ /* 0x000fe20000000024 */
[----:B------:R-:W-:Y:S01]  /*0760*/  FFMA R38, R13, R14, R38 ;  /* 0x0000000e0d267223 */ /* 0x000fe20000000026 */
[----:B------:R-:W-:Y:S01]  /*0770*/  FMUL R36, R28, R28 ;  /* 0x0000001c1c247220 */ /* 0x000fe20000400000 */
[----:B------:R-:W-:Y:S01]  /*0780*/  FFMA R17, R40, R14, R29 ;  /* 0x0000000e28117223 */ /* 0x000fe2000000001d */
[----:B------:R-:W-:Y:S01]  /*0790*/  FFMA R13, R32, R32, R33 ;  /* 0x00000020200d7223 */ /* 0x000fe20000000021 */
[----:B------:R-:W-:Y:S01]  /*07a0*/  FADD R33, R16, -R4 ;  /* 0x8000000410217221 */ /* 0x000fe20000000000 */
[----:B------:R-:W-:Y:S01]  /*07b0*/  FFMA R39, R34, R14, R39 ;  /* 0x0000000e22277223 */ /* 0x000fe20000000027 */
[----:B------:R-:W-:Y:S01]  /*07c0*/  FFMA R34, R12, R15, R27 ;  /* 0x0000000f0c227223 */ /* 0x000fe2000000001b */
[----:B------:R-:W-:Y:S01]  /*07d0*/  FADD R16, R13, 9.9999997171806853657e-10 ;  /* 0x3089705f0d107421 */ /* 0x000fe20000000000 */
[----:B------:R-:W-:Y:S01]  /*07e0*/  FFMA R36, R33, R33, R36 ;  /* 0x0000002121247223 */ /* 0x000fe20000000024 */
[-C--:B------:R-:W-:Y:S01]  /*07f0*/  FFMA R37, R37, R15.reuse, R30 ;  /* 0x0000000f25257223 */ /* 0x080fe2000000001e */
[----:B------:R-:W-:Y:S01]  /*0800*/  FFMA R42, R42, R15, R43 ;  /* 0x0000000f2a2a7223 */ /* 0x000fe2000000002b */
[----:B-1----:R-:W-:Y:S01]  /*0810*/  FADD R29, R21, -R9 ;  /* 0x80000009151d7221 */ /* 0x002fe20000000000 */
[----:B------:R-:W-:Y:S01]  /*0820*/  FFMA R36, R35, R35, R36 ;  /* 0x0000002323247223 */ /* 0x000fe20000000024 */
[----:B------:R-:W-:Y:S01]  /*0830*/  FADD R27, R20, -R8 ;  /* 0x80000008141b7221 */ /* 0x000fe20000000000 */
[----:B------:R-:W-:Y:S01]  /*0840*/  FSETP.GEU.AND P0, PT, |R16|, 1.175494350822287508e-38, PT ;  /* 0x008000001000780b */ /* 0x000fe20003f0e200 */
[----:B------:R-:W-:Y:S01]  /*0850*/  FMUL R12, R29, R29 ;  /* 0x0000001d1d0c7220 */ /* 0x000fe20000400000 */
[----:B------:R-:W-:Y:S01]  /*0860*/  FADD R18, R36, 9.9999997171806853657e-10 ;  /* 0x3089705f24127421 */ /* 0x000fe20000000000 */
[----:B------:R-:W-:Y:S01]  /*0870*/  FADD R21, R21, -R5 ;  /* 0x8000000515157221 */ /* 0x000fe20000000000 */
[----:B------:R-:W-:Y:S01]  /*0880*/  FADD R36, R22, -R10 ;  /* 0x8000000a16247221 */ /* 0x000fe20000000000 */
[----:B------:R-:W-:Y:S01]  /*0890*/  FFMA R13, R27, R27, R12 ;  /* 0x0000001b1b0d7223 */ /* 0x000fe2000000000c */
[----:B------:R-:W-:Y:S01]  /*08a0*/  FADD R20, R20, -R4 ;  /* 0x8000000414147221 */ /* 0x000fe20000000000 */
[----:B------:R-:W-:Y:S01]  /*08b0*/  FSETP.GEU.AND P1, PT, |R18|, 1.175494350822287508e-38, PT ;  /* 0x008000001200780b */ /* 0x000fe20003f2e200 */
[----:B------:R-:W-:Y:S01]  /*08c0*/  FMUL R41, R21, R21 ;  /* 0x0000001515297220 */ /* 0x000fe20000400000 */
[----:B------:R-:W-:Y:S01]  /*08d0*/  FFMA R13, R36, R36, R13 ;  /* 0x00000024240d7223 */ /* 0x000fe2000000000d */
[----:B------:R-:W-:-:S02]  /*08e0*/  FADD R22, R22, -R6 ;  /* 0x8000000616167221 */ /* 0x000fc40000000000 */
[----:B------:R-:W-:Y:S01]  /*08f0*/  FFMA R41, R20, R20, R41 ;  /* 0x0000001414297223 */ /* 0x000fe20000000029 */
[----:B------:R-:W-:Y:S01]  /*0900*/  FADD R40, R13, 9.9999997171806853657e-10 ;  /* 0x3089705f0d287421 */ /* 0x000fe20000000000 */
[----:B------:R-:W-:Y:S01]  /*0910*/  @!P0 FMUL R16, R16, 16777216 ;  /* 0x4b80000010108820 */ /* 0x000fe20000400000 */
[----:B------:R-:W0:Y:S01]  /*0920*/  LDS.128 R12, [UR5+0x40] ;  /* 0x00004005ff0c7984 */ /* 0x000e220008000c00 */
[----:B------:R-:W-:Y:S02]  /*0930*/  FFMA R41, R22, R22, R41 ;  /* 0x0000001616297223 */ /* 0x000fe40000000029 */
[----:B------:R-:W-:Y:S02]  /*0940*/  FSETP.GEU.AND P2, PT, |R40|, 1.175494350822287508e-38, PT ;  /* 0x008000002800780b */ /* 0x000fe40003f4e200 */
[----:B------:R-:W-:Y:S01]  /*0950*/  FADD R30, R41, 9.9999997171806853657e-10 ;  /* 0x3089705f291e7421 */ /* 0x000fe20000000000 */
[----:B------:R-:W-:Y:S01]  /*0960*/  @!P1 FMUL R18, R18, 16777216 ;  /* 0x4b80000012129820 */ /* 0x000fe20000400000 */
[----:B------:R-:W1:Y:S03]  /*0970*/  MUFU.RSQ R16, R16 ;  /* 0x0000001000107308 */ /* 0x000e660000001400 */
[----:B------:R-:W-:-:S05]  /*0980*/  FSETP.GEU.AND P3, PT, |R30|, 1.175494350822287508e-38, PT ;  /* 0x008000001e00780b */ /* 0x000fca0003f6e200 */
[----:B------:R-:W2:Y:S01]  /*0990*/  MUFU.RSQ R41, R18 ;  /* 0x0000001200297308 */ /* 0x000ea20000001400 */
[----:B------:R-:W-:-:S07]  /*09a0*/  @!P2 FMUL R40, R40, 16777216 ;  /* 0x4b8000002828a820 */ /* 0x000fce0000400000 */
[----:B------:R-:W-:Y:S01]  /*09b0*/  @!P3 FMUL R30, R30, 16777216 ;  /* 0x4b8000001e1eb820 */ /* 0x000fe20000400000 */
[----:B------:R-:W3:Y:S01]  /*09c0*/  MUFU.RSQ R40, R40 ;  /* 0x0000002800287308 */ /* 0x000ee20000001400 */
[----:B-1----:R-:W-:-:S04]  /*09d0*/  @!P0 FMUL R16, R16, 4096 ;  /* 0x4580000010108820 */ /* 0x002fc80000400000 */
[C---:B------:R-:W-:Y:S01]  /*09e0*/  FMUL R43, R16.reuse, R16 ;  /* 0x00000010102b7220 */ /* 0x040fe20000400000 */
[----:B--2---:R-:W-:Y:S02]  /*09f0*/  @!P1 FMUL R41, R41, 4096 ;  /* 0x4580000029299820 */ /* 0x004fe40000400000 */
[----:B------:R-:W1:Y:S01]  /*0a00*/  MUFU.RSQ R30, R30 ;  /* 0x0000001e001e7308 */ /* 0x000e620000001400 */
[----:B------:R-:W-:Y:S01]  /*0a10*/  FMUL R16, R16, R43 ;  /* 0x0000002b10107220 */ /* 0x000fe20000400000 */
[----:B------:R-:W-:-:S03]  /*0a20*/  FMUL R44, R41, R41 ;  /* 0x00000029292c7220 */ /* 0x000fc60000400000 */
[----:B------:R-:W-:Y:S01]  /*0a30*/  FMUL R16, R19, R16 ;  /* 0x0000001013107220 */ /* 0x000fe20000400000 */
[----:B------:R-:W-:Y:S01]  /*0a40*/  FMUL R44, R41, R44 ;  /* 0x0000002c292c7220 */ /* 0x000fe20000400000 */
[----:B---3--:R-:W-:Y:S02]  /*0a50*/  @!P2 FMUL R40, R40, 4096 ;  /* 0x458000002828a820 */ /* 0x008fe40000400000 */
[-C--:B------:R-:W-:Y:S01]  /*0a60*/  FFMA R38, R31, R16.reuse, R38 ;  /* 0x000000101f267223 */ /* 0x080fe20000000026 */
[----:B------:R-:W-:Y:S01]  /*0a70*/  FFMA R26, R26, R16, R39 ;  /* 0x000000101a1a7223 */ /* 0x000fe20000000027 */
[----:B------:R-:W-:Y:S01]  /*0a80*/  FMUL R41, R19, R44 ;  /* 0x0000002c13297220 */ /* 0x000fe20000400000 */
[----:B------:R-:W-:Y:S01]  /*0a90*/  FFMA R31, R32, R16, R17 ;  /* 0x00000010201f7223 */ /* 0x000fe20000000011 */
[----:B0-----:R-:W-:Y:S01]  /*0aa0*/  FADD R32, R13, -R9 ;  /* 0x800000090d207221 */ /* 0x001fe20000000000 */
[----:B------:R-:W0:Y:S01]  /*0ab0*/  LDS.128 R16, [UR5+0x50] ;  /* 0x00005005ff107984 */ /* 0x000e220008000c00 */
[-C--:B------:R-:W-:Y:S01]  /*0ac0*/  FFMA R33, R33, R41.reuse, R34 ;  /* 0x0000002921217223 */ /* 0x080fe20000000022 */
[-C--:B------:R-:W-:Y:S01]  /*0ad0*/  FFMA R34, R28, R41.reuse, R37 ;  /* 0x000000291c227223 */ /* 0x080fe20000000025 */
[----:B------:R-:W-:Y:S01]  /*0ae0*/  FMUL R37, R40, R40 ;  /* 0x0000002828257220 */ /* 0x000fe20000400000 */
[----:B-1----:R-:W-:Y:S01]  /*0af0*/  @!P3 FMUL R30, R30, 4096 ;  /* 0x458000001e1eb820 */ /* 0x002fe20000400000 */
[----:B------:R-:W-:Y:S01]  /*0b00*/  FFMA R41, R35, R41, R42 ;  /* 0x0000002923297223 */ /* 0x000fe2000000002a */
[----:B------:R-:W-:Y:S01]  /*0b10*/  FADD R35, R12, -R8 ;  /* 0x800000080c237221 */ /* 0x000fe20000000000 */
[----:B------:R-:W-:Y:S01]  /*0b20*/  FMUL R40, R40, R37 ;  /* 0x0000002528287220 */ /* 0x000fe20000400000 */
[----:B------:R-:W-:Y:S01]  /*0b30*/  FMUL R37, R30, R30 ;  /* 0x0000001e1e257220 */ /* 0x000fe20000400000 */
[----:B------:R-:W-:-:S02]  /*0b40*/  FMUL R28, R32, R32 ;  /* 0x00000020201c7220 */ /* 0x000fc40000400000 */
[----:B------:R-:W-:Y:S01]  /*0b50*/  FMUL R40, R23, R40 ;  /* 0x0000002817287220 */ /* 0x000fe20000400000 */
[----:B------:R-:W-:Y:S01]  /*0b60*/  FMUL R30, R30, R37 ;  /* 0x000000251e1e7220 */ /* 0x000fe20000400000 */
[----:B------:R-:W-:Y:S01]  /*0b70*/  FFMA R37, R35, R35, R28 ;  /* 0x0000002323257223 */ /* 0x000fe2000000001c */
[----:B------:R-:W-:Y:S01]  /*0b80*/  FADD R28, R14, -R10 ;  /* 0x8000000a0e1c7221 */ /* 0x000fe20000000000 */
[----:B------:R-:W-:Y:S01]  /*0b90*/  FFMA R38, R27, R40, R38 ;  /* 0x000000281b267223 */ /* 0x000fe20000000026 */
[----:B------:R-:W-:Y:S01]  /*0ba0*/  FMUL R23, R23, R30 ;  /* 0x0000001e17177220 */ /* 0x000fe20000400000 */
[----:B------:R-:W-:Y:S01]  /*0bb0*/  FADD R30, R13, -R5 ;  /* 0x800000050d1e7221 */ /* 0x000fe20000000000 */
[----:B------:R-:W-:Y:S01]  /*0bc0*/  FFMA R39, R28, R28, R37 ;  /* 0x0000001c1c277223 */ /* 0x000fe20000000025 */
[----:B------:R-:W-:Y:S01]  /*0bd0*/  FADD R37, R12, -R4 ;  /* 0x800000040c257221 */ /* 0x000fe20000000000 */
[----:B------:R-:W-:Y:S01]  /*0be0*/  FFMA R29, R29, R40, R26 ;  /* 0x000000281d1d7223 */ /* 0x000fe2000000001a */
[----:B------:R-:W-:Y:S01]  /*0bf0*/  FMUL R42, R30, R30 ;  /* 0x0000001e1e2a7220 */ /* 0x000fe20000400000 */
[----:B------:R-:W-:Y:S01]  /*0c00*/  FADD R12, R39, 9.9999997171806853657e-10 ;  /* 0x3089705f270c7421 */ /* 0x000fe20000000000 */
[----:B------:R-:W-:Y:S01]  /*0c10*/  FADD R39, R14, -R6 ;  /* 0x800000060e277221 */ /* 0x000fe20000000000 */
[----:B------:R-:W-:Y:S01]  /*0c20*/  FFMA R26, R20, R23, R33 ;  /* 0x00000017141a7223 */ /* 0x000fe20000000021 */
[----:B------:R-:W-:Y:S01]  /*0c30*/  FFMA R42, R37, R37, R42 ;  /* 0x00000025252a7223 */ /* 0x000fe2000000002a */
[----:B------:R-:W-:Y:S01]  /*0c40*/  FFMA R31, R36, R40, R31 ;  /* 0x00000028241f7223 */ /* 0x000fe2000000001f */
[----:B------:R-:W-:-:S02]  /*0c50*/  FSETP.GEU.AND P0, PT, |R12|, 1.175494350822287508e-38, PT ;  /* 0x008000000c00780b */ /* 0x000fc40003f0e200 */
[----:B------:R-:W-:-:S04]  /*0c60*/  FFMA R42, R39, R39, R42 ;  /* 0x00000027272a7223 */ /* 0x000fc8000000002a */
[----:B------:R-:W-:Y:S01]  /*0c70*/  FADD R13, R42, 9.9999997171806853657e-10 ;  /* 0x3089705f2a0d7421 */ /* 0x000fe20000000000 */
[----:B------:R-:W-:-:S04]  /*0c80*/  FFMA R42, R22, R23, R41 ;  /* 0x00000017162a7223 */ /* 0x000fc80000000029 */
[----:B------:R-:W-:Y:S01]  /*0c90*/  FSETP.GEU.AND P1, PT, |R13|, 1.175494350822287508e-38, PT ;  /* 0x008000000d00780b */ /* 0x000fe20003f2e200 */
[C---:B0-----:R-:W-:Y:S01]  /*0ca0*/  FADD R27, R17.reuse, -R9 ;  /* 0x80000009111b7221 */ /* 0x041fe20000000000 */
[----:B------:R-:W-:Y:S01]  /*0cb0*/  @!P0 FMUL R12, R12, 16777216 ;  /* 0x4b8000000c0c8820 */ /* 0x000fe20000400000 */
[----:B------:R-:W-:Y:S01]  /*0cc0*/  FADD R33, R17, -R5 ;  /* 0x8000000511217221 */ /* 0x000fe20000000000 */
[C---:B------:R-:W-:Y:S01]  /*0cd0*/  FADD R17, R16.reuse, -R8 ;  /* 0x8000000810117221 */ /* 0x040fe20000000000 */
[----:B------:R-:W-:Y:S01]  /*0ce0*/  FMUL R14, R27, R27 ;  /* 0x0000001b1b0e7220 */ /* 0x000fe20000400000 */
[----:B------:R-:W-:Y:S01]  /*0cf0*/  FADD R16, R16, -R4 ;  /* 0x8000000410107221 */ /* 0x000fe20000000000 */
[----:B------:R-:W-:Y:S01]  /*0d00*/  FMUL R45, R33, R33 ;  /* 0x00000021212d7220 */ /* 0x000fe20000400000 */
[----:B------:R-:W0:Y:S01]  /*0d10*/  MUFU.RSQ R12, R12 ;  /* 0x0000000c000c7308 */ /* 0x000e220000001400 */
[----:B------:R-:W-:Y:S01]  /*0d20*/  FFMA R43, R17, R17, R14 ;  /* 0x00000011112b7223 */ /* 0x000fe2000000000e */
[C---:B------:R-:W-:Y:S01]  /*0d30*/  FADD R36, R18.reuse, -R10 ;  /* 0x8000000a12247221 */ /* 0x040fe20000000000 */
[----:B------:R-:W-:-:S02]  /*0d40*/  FADD R18, R18, -R6 ;  /* 0x8000000612127221 */ /* 0x000fc40000000000 */
[----:B------:R-:W-:Y:S01]  /*0d50*/  @!P1 FMUL R13, R13, 16777216 ;  /* 0x4b8000000d0d9820 */ /* 0x000fe20000400000 */
[----:B------:R-:W-:Y:S01]  /*0d60*/  FFMA R45, R16, R16, R45 ;  /* 0x00000010102d7223 */ /* 0x000fe2000000002d */
[----:B------:R-:W-:Y:S02]  /*0d70*/  FFMA R43, R36, R36, R43 ;  /* 0x00000024242b7223 */ /* 0x000fe4000000002b */
[----:B------:R-:W1:Y:S01]  /*0d80*/  MUFU.RSQ R14, R13 ;  /* 0x0000000d000e7308 */ /* 0x000e620000001400 */
[----:B------:R-:W-:Y:S01]  /*0d90*/  FFMA R45, R18, R18, R45 ;  /* 0x00000012122d7223 */ /* 0x000fe2000000002d */
[----:B------:R-:W-:Y:S01]  /*0da0*/  FADD R40, R43, 9.9999997171806853657e-10 ;  /* 0x3089705f2b287421 */ /* 0x000fe20000000000 */
[----:B------:R-:W-:Y:S02]  /*0db0*/  FFMA R43, R21, R23, R34 ;  /* 0x00000017152b7223 */ /* 0x000fe40000000022 */
[----:B------:R-:W-:Y:S01]  /*0dc0*/  FADD R45, R45, 9.9999997171806853657e-10 ;  /* 0x3089705f2d2d7421 */ /* 0x000fe20000000000 */
[----:B------:R-:W2:Y:S01]  /*0dd0*/  LDS.128 R20, [UR5+0x60] ;  /* 0x00006005ff147984 */ /* 0x000ea20008000c00 */
[----:B------:R-:W-:Y:S01]  /*0de0*/  FSETP.GEU.AND P2, PT, |R40|, 1.175494350822287508e-38, PT ;  /* 0x008000002800780b */ /* 0x000fe20003f4e200 */
[----:B0-----:R-:W-:-:S02]  /*0df0*/  @!P0 FMUL R12, R12, 4096 ;  /* 0x458000000c0c8820 */ /* 0x001fc40000400000 */
[----:B------:R-:W-:Y:S02]  /*0e00*/  FSETP.GEU.AND P0, PT, |R45|, 1.175494350822287508e-38, PT ;  /* 0x008000002d00780b */ /* 0x000fe40003f0e200 */
[----:B------:R-:W-:Y:S01]  /*0e10*/  FMUL R41, R12, R12 ;  /* 0x0000000c0c297220 */ /* 0x000fe20000400000 */
[----:B-1----:R-:W-:-:S03]  /*0e20*/  @!P1 FMUL R14, R14, 4096 ;  /* 0x458000000e0e9820 */ /* 0x002fc60000400000 */
[----:B------:R-:W-:-:S04]  /*0e30*/  FMUL R12, R12, R41 ;  /* 0x000000290c0c7220 */ /* 0x000fc80000400000 */
[----:B------:R-:W-:Y:S01]  /*0e40*/  @!P2 FMUL R40, R40, 16777216 ;  /* 0x4b8000002828a820 */ /* 0x000fe20000400000 */
[C---:B------:R-:W-:Y:S01]  /*0e50*/  FMUL R13, R14.reuse, R14 ;  /* 0x0000000e0e0d7220 */ /* 0x040fe20000400000 */
[----:B------:R-:W-:Y:S01]  /*0e60*/  FMUL R41, R15, R12 ;  /* 0x0000000c0f297220 */ /* 0x000fe20000400000 */
[----:B------:R-:W-:Y:S02]  /*0e70*/  @!P0 FMUL R45, R45, 16777216 ;  /* 0x4b8000002d2d8820 */ /* 0x000fe40000400000 */
[----:B------:R-:W-:Y:S01]  /*0e80*/  FMUL R44, R14, R13 ;  /* 0x0000000d0e2c7220 */ /* 0x000fe20000400000 */
[----:B------:R-:W0:Y:S01]  /*0e90*/  MUFU.RSQ R40, R40 ;  /* 0x0000002800287308 */ /* 0x000e220000001400 */
[-C--:B------:R-:W-:Y:S01]  /*0ea0*/  FFMA R32, R32, R41.reuse, R29 ;  /* 0x0000002920207223 */ /* 0x080fe2000000001d */
[-C--:B------:R-:W-:Y:S01]  /*0eb0*/  FFMA R38, R35, R41.reuse, R38 ;  /* 0x0000002923267223 */ /* 0x080fe20000000026 */
[----:B------:R-:W-:Y:S01]  /*0ec0*/  FMUL R44, R15, R44 ;  /* 0x0000002c0f2c7220 */ /* 0x000fe20000400000 */
[----:B------:R-:W-:Y:S01]  /*0ed0*/  FFMA R31, R28, R41, R31 ;  /* 0x000000291c1f7223 */ /* 0x000fe2000000001f */
[----:B------:R-:W1:Y:S02]  /*0ee0*/  LDS.128 R12, [UR5+0x70] ;  /* 0x00007005ff0c7984 */ /* 0x000e640008000c00 */
[-C--:B------:R-:W-:Y:S01]  /*0ef0*/  FFMA R37, R37, R44.reuse, R26 ;  /* 0x0000002c25257223 */ /* 0x080fe2000000001a */
[----:B------:R-:W3:Y:S01]  /*0f00*/  MUFU.RSQ R34, R45 ;  /* 0x0000002d00227308 */ /* 0x000ee20000001400 */
[-C--:B------:R-:W-:Y:S01]  /*0f10*/  FFMA R39, R39, R44.reuse, R42 ;  /* 0x0000002c27277223 */ /* 0x080fe2000000002a */
[----:B------:R-:W-:Y:S01]  /*0f20*/  FFMA R30, R30, R44, R43 ;  /* 0x0000002c1e1e7223 */ /* 0x000fe2000000002b */
[----:B0-----:R-:W-:Y:S01]  /*0f30*/  @!P2 FMUL R40, R40, 4096 ;  /* 0x458000002828a820 */ /* 0x001fe20000400000 */
[----:B--2---:R-:W-:-:S03]  /*0f40*/  FADD R26, R21, -R9 ;  /* 0x80000009151a7221 */ /* 0x004fc60000000000 */
[----:B------:R-:W-:Y:S01]  /*0f50*/  FMUL R29, R40, R40 ;  /* 0x00000028281d7220 */ /* 0x000fe20000400000 */
[----:B------:R-:W-:Y:S01]  /*0f60*/  FMUL R28, R26, R26 ;  /* 0x0000001a1a1c7220 */ /* 0x000fe20000400000 */
[----:B---3--:R-:W-:Y:S02]  /*0f70*/  @!P0 FMUL R34, R34, 4096 ;  /* 0x4580000022228820 */ /* 0x008fe40000400000 */
[----:B------:R-:W-:Y:S01]  /*0f80*/  FMUL R40, R40, R29 ;  /* 0x0000001d28287220 */ /* 0x000fe20000400000 */
[----:B------:R-:W-:Y:S01]  /*0f90*/  FADD R29, R20, -R8 ;  /* 0x80000008141d7221 */ /* 0x000fe20000000000 */
[C---:B------:R-:W-:Y:S02]  /*0fa0*/  FMUL R35, R34.reuse, R34 ;  /* 0x0000002222237220 */ /* 0x040fe40000400000 */
[----:B------:R-:W-:Y:S02]  /*0fb0*/  FMUL R41, R19, R40 ;  /* 0x0000002813297220 */ /* 0x000fe40000400000 */
[----:B------:R-:W-:Y:S01]  /*0fc0*/  FMUL R34, R34, R35 ;  /* 0x0000002322227220 */ /* 0x000fe20000400000 */
[----:B------:R-:W-:Y:S01]  /*0fd0*/  FFMA R35, R29, R29, R28 ;  /* 0x0000001d1d237223 */ /* 0x000fe2000000001c */
[----:B------:R-:W-:Y:S01]  /*0fe0*/  FADD R28, R21, -R5 ;  /* 0x80000005151c7221 */ /* 0x000fe20000000000 */
[-C--:B------:R-:W-:Y:S01]  /*0ff0*/  FFMA R40, R17, R41.reuse, R38 ;  /* 0x0000002911287223 */ /* 0x080fe20000000026 */
[----:B------:R-:W-:Y:S01]  /*1000*/  FMUL R19, R19, R34 ;  /* 0x0000002213137220 */ /* 0x000fe20000400000 */
[----:B------:R-:W-:Y:S01]  /*1010*/  FADD R34, R22, -R10 ;  /* 0x8000000a16227221 */ /* 0x000fe20000000000 */
[----:B------:R-:W-:Y:S01]  /*1020*/  FMUL R42, R28, R28 ;  /* 0x0000001c1c2a7220 */ /* 0x000fe20000400000 */
[----:B------:R-:W-:Y:S01]  /*1030*/  FADD R38, R22, -R6 ;  /* 0x8000000616267221 */ /* 0x000fe20000000000 */
[-C--:B------:R-:W-:Y:S01]  /*1040*/  FFMA R21, R27, R41.reuse, R32 ;  /* 0x000000291b157223 */ /* 0x080fe20000000020 */
[----:B------:R-:W-:Y:S01]  /*1050*/  FFMA R17, R34, R34, R35 ;  /* 0x0000002222117223 */ /* 0x000fe20000000023 */
[----:B------:R-:W-:Y:S01]  /*1060*/  FADD R35, R20, -R4 ;  /* 0x8000000414237221 */ /* 0x000fe20000000000 */
[----:B------:R-:W-:Y:S01]  /*1070*/  FFMA R41, R36, R41, R31 ;  /* 0x0000002924297223 */ /* 0x000fe2000000001f */
[----:B-1----:R-:W-:Y:S01]  /*1080*/  FADD R27, R13, -R9 ;  /* 0x800000090d1b7221 */ /* 0x002fe20000000000 */
[----:B------:R-:W-:Y:S01]  /*1090*/  FADD R20, R17, 9.9999997171806853657e-10 ;  /* 0x3089705f11147421 */ /* 0x000fe20000000000 */
[----:B------:R-:W-:Y:S01]  /*10a0*/  FFMA R17, R35, R35, R42 ;  /* 0x0000002323117223 */ /* 0x000fe2000000002a */
[----:B------:R-:W-:Y:S01]  /*10b0*/  FFMA R32, R16, R19, R37 ;  /* 0x0000001310207223 */ /* 0x000fe20000000025 */
[----:B------:R-:W-:Y:S01]  /*10c0*/  FADD R31, R12, -R8 ;  /* 0x800000080c1f7221 */ /* 0x000fe20000000000 */
[----:B------:R-:W-:Y:S01]  /*10d0*/  FMUL R16, R27, R27 ;  /* 0x0000001b1b107220 */ /* 0x000fe20000400000 */
[----:B------:R-:W-:Y:S01]  /*10e0*/  FFMA R17, R38, R38, R17 ;  /* 0x0000002626117223 */ /* 0x000fe20000000011 */
[----:B------:R-:W-:Y:S01]  /*10f0*/  FSETP.GEU.AND P0, PT, |R20|, 1.175494350822287508e-38, PT ;  /* 0x008000001400780b */ /* 0x000fe20003f0e200 */
[----:B------:R-:W-:Y:S01]  /*1100*/  FADD R13, R13, -R5 ;  /* 0x800000050d0d7221 */ /* 0x000fe20000000000 */
[----:B------:R-:W-:Y:S01]  /*1110*/  FADD R36, R14, -R10 ;  /* 0x8000000a0e247221 */ /* 0x000fe20000000000 */
[----:B------:R-:W-:Y:S01]  /*1120*/  FADD R22, R17, 9.9999997171806853657e-10 ;  /* 0x3089705f11167421 */ /* 0x000fe20000000000 */
[----:B------:R-:W-:Y:S01]  /*1130*/  FFMA R17, R31, R31, R16 ;  /* 0x0000001f1f117223 */ /* 0x000fe20000000010 */
[----:B------:R-:W-:Y:S01]  /*1140*/  FADD R12, R12, -R4 ;  /* 0x800000040c0c7221 */ /* 0x000fe20000000000 */
[----:B------:R-:W-:Y:S01]  /*1150*/  FMUL R37, R13, R13 ;  /* 0x0000000d0d257220 */ /* 0x000fe20000400000 */
[----:B------:R-:W-:Y:S01]  /*1160*/  FADD R14, R14, -R6 ;  /* 0x800000060e0e7221 */ /* 0x000fe20000000000 */
[----:B------:R-:W-:Y:S01]  /*1170*/  FSETP.GEU.AND P1, PT, |R22|, 1.175494350822287508e-38, PT ;  /* 0x008000001600780b */ /* 0x000fe20003f2e200 */
[----:B------:R-:W-:Y:S01]  /*1180*/  FFMA R17, R36, R36, R17 ;  /* 0x0000002424117223 */ /* 0x000fe20000000011 */
[----:B------:R-:W-:Y:S01]  /*1190*/  FFMA R43, R12, R12, R37 ;  /* 0x0000000c0c2b7223 */ /* 0x000fe20000000025 */
[-C--:B------:R-:W-:Y:S01]  /*11a0*/  FFMA R33, R33, R19.reuse, R30 ;  /* 0x0000001321217223 */ /* 0x080fe2000000001e */
[----:B------:R-:W-:Y:S01]  /*11b0*/  FFMA R39, R18, R19, R39 ;  /* 0x0000001312277223 */ /* 0x000fe20000000027 */
[----:B------:R-:W-:Y:S01]  /*11c0*/  @!P0 FMUL R20, R20, 16777216 ;  /* 0x4b80000014148820 */ /* 0x000fe20000400000 */
[----:B------:R-:W-:Y:S01]  /*11d0*/  FADD R37, R17, 9.9999997171806853657e-10 ;  /* 0x3089705f11257421 */ /* 0x000fe20000000000 */
[----:B------:R-:W-:Y:S01]  /*11e0*/  FFMA R43, R14, R14, R43 ;  /* 0x0000000e0e2b7223 */ /* 0x000fe2000000002b */
[----:B------:R-:W0:Y:S03]  /*11f0*/  LDS.128 R16, [UR5+0x80] ;  /* 0x00008005ff107984 */ /* 0x000e260008000c00 */
[----:B------:R-:W1:Y:S01]  /*1200*/  MUFU.RSQ R20, R20 ;  /* 0x0000001400147308 */ /* 0x000e620000001400 */
[----:B------:R-:W-:Y:S01]  /*1210*/  FSETP.GEU.AND P2, PT, |R37|, 1.175494350822287508e-38, PT ;  /* 0x008000002500780b */ /* 0x000fe20003f4e200 */
[----:B------:R-:W-:Y:S01]  /*1220*/  FADD R30, R43, 9.9999997171806853657e-10 ;  /* 0x3089705f2b1e7421 */ /* 0x000fe20000000000 */
[----:B------:R-:W-:-:S04]  /*1230*/  @!P1 FMUL R22, R22, 16777216 ;  /* 0x4b80000016169820 */ /* 0x000fc80000400000 */
[----:B------:R-:W-:Y:S01]  /*1240*/  FSETP.GEU.AND P3, PT, |R30|, 1.175494350822287508e-38, PT ;  /* 0x008000001e00780b */ /* 0x000fe20003f6e200 */
[----:B------:R-:W2:Y:S06]  /*1250*/  MUFU.RSQ R42, R22 ;  /* 0x00000016002a7308 */ /* 0x000eac0000001400 */
[----:B------:R-:W-:Y:S01]  /*1260*/  @!P2 FMUL R37, R37, 16777216 ;  /* 0x4b8000002525a820 */ /* 0x000fe20000400000 */
[----:B-1----:R-:W-:-:S05]  /*1270*/  @!P0 FMUL R20, R20, 4096 ;  /* 0x4580000014148820 */ /* 0x002fca0000400000 */
[----:B------:R-:W-:Y:S01]  /*1280*/  @!P3 FMUL R30, R30, 16777216 ;  /* 0x4b8000001e1eb820 */ /* 0x000fe20000400000 */
[----:B------:R-:W1:Y:S01]  /*1290*/  MUFU.RSQ R37, R37 ;  /* 0x0000002500257308 */ /* 0x000e620000001400 */
[----:B------:R-:W-:Y:S01]  /*12a0*/  FMUL R43, R20, R20 ;  /* 0x00000014142b7220 */ /* 0x000fe20000400000 */
[----:B--2---:R-:W-:-:S03]  /*12b0*/  @!P1 FMUL R42, R42, 4096 ;  /* 0x458000002a2a9820 */ /* 0x004fc60000400000 */
[----:B------:R-:W-:-:S03]  /*12c0*/  FMUL R20, R20, R43 ;  /* 0x0000002b14147220 */ /* 0x000fc60000400000 */
[----:B------:R-:W2:Y:S01]  /*12d0*/  MUFU.RSQ R30, R30 ;  /* 0x0000001e001e7308 */ /* 0x000ea20000001400 */
[----:B------:R-:W-:Y:S01]  /*12e0*/  FMUL R43, R42, R42 ;  /* 0x0000002a2a2b7220 */ /* 0x000fe20000400000 */
[----:B------:R-:W-:-:S03]  /*12f0*/  FMUL R20, R23, R20 ;  /* 0x0000001417147220 */ /* 0x000fc60000400000 */
[----:B------:R-:W-:Y:S01]  /*1300*/  FMUL R42, R42, R43 ;  /* 0x0000002b2a2a7220 */ /* 0x000fe20000400000 */
[-C--:B------:R-:W-:Y:S01]  /*1310*/  FFMA R40, R29, R20.reuse, R40 ;  /* 0x000000141d287223 */ /* 0x080fe20000000028 */
[-C--:B------:R-:W-:Y:S01]  /*1320*/  FFMA R26, R26, R20.reuse, R21 ;  /* 0x000000141a1a7223 */ /* 0x080fe20000000015 */
[----:B------:R-:W-:Y:S01]  /*1330*/  FFMA R41, R34, R20, R41 ;  /* 0x0000001422297223 */ /* 0x000fe20000000029 */
[----:B------:R-:W-:Y:S01]  /*1340*/  FMUL R42, R23, R42 ;  /* 0x0000002a172a7220 */ /* 0x000fe20000400000 */
[----:B-1----:R-:W-:Y:S01]  /*1350*/  @!P2 FMUL R37, R37, 4096 ;  /* 0x458000002525a820 */ /* 0x002fe20000400000 */
[----:B------:R-:W1:Y:S01]  /*1360*/  LDS.128 R20, [UR5+0x90] ;  /* 0x00009005ff147984 */ /* 0x000e620008000c00 */
[----:B0-----:R-:W-:Y:S01]  /*1370*/  FADD R29, R17, -R9 ;  /* 0x80000009111d7221 */ /* 0x001fe20000000000 */
[-C--:B------:R-:W-:Y:S01]  /*1380*/  FFMA R35, R35, R42.reuse, R32 ;  /* 0x0000002a23237223 */ /* 0x080fe20000000020 */
[-C--:B------:R-:W-:Y:S01]  /*1390*/  FFMA R32, R28, R42.reuse, R33 ;  /* 0x0000002a1c207223 */ /* 0x080fe20000000021 */
[C---:B------:R-:W-:Y:S01]  /*13a0*/  FMUL R28, R37.reuse, R37 ;  /* 0x00000025251c7220 */ /* 0x040fe20000400000 */
[----:B------:R-:W-:Y:S01]  /*13b0*/  FFMA R39, R38, R42, R39 ;  /* 0x0000002a26277223 */ /* 0x000fe20000000027 */
[----:B--2---:R-:W-:Y:S01]  /*13c0*/  @!P3 FMUL R30, R30, 4096 ;  /* 0x458000001e1eb820 */ /* 0x004fe20000400000 */
[----:B------:R-:W-:Y:S01]  /*13d0*/  FADD R33, R16, -R8 ;  /* 0x8000000810217221 */ /* 0x000fe20000000000 */
[----:B------:R-:W-:Y:S01]  /*13e0*/  FMUL R38, R37, R28 ;  /* 0x0000001c25267220 */ /* 0x000fe20000400000 */
[----:B------:R-:W-:Y:S01]  /*13f0*/  FMUL R28, R29, R29 ;  /* 0x0000001d1d1c7220 */ /* 0x000fe20000400000 */
[----:B------:R-:W-:Y:S01]  /*1400*/  FMUL R37, R30, R30 ;  /* 0x0000001e1e257220 */ /* 0x000fe20000400000 */
[----:B------:R-:W-:Y:S01]  /*1410*/  FADD R34, R16, -R4 ;  /* 0x8000000410227221 */ /* 0x000fe20000000000 */
[----:B------:R-:W-:-:S02]  /*1420*/  FMUL R38, R15, R38 ;  /* 0x000000260f267220 */ /* 0x000fc40000400000 */
[----:B------:R-:W-:Y:S01]  /*1430*/  FMUL R30, R30, R37 ;  /* 0x000000251e1e7220 */ /* 0x000fe20000400000 */
[----:B------:R-:W-:Y:S01]  /*1440*/  FFMA R37, R33, R33, R28 ;  /* 0x0000002121257223 */ /* 0x000fe2000000001c */
[----:B------:R-:W-:Y:S01]  /*1450*/  FADD R28, R18, -R10 ;  /* 0x8000000a121c7221 */ /* 0x000fe20000000000 */
[----:B------:R-:W-:Y:S01]  /*1460*/  FFMA R26, R27, R38, R26 ;  /* 0x000000261b1a7223 */ /* 0x000fe2000000001a */
[----:B------:R-:W-:Y:S01]  /*1470*/  FMUL R15, R15, R30 ;  /* 0x0000001e0f0f7220 */ /* 0x000fe20000400000 */
[----:B------:R-:W-:Y:S01]  /*1480*/  FADD R30, R17, -R5 ;  /* 0x80000005111e7221 */ /* 0x000fe20000000000 */
[----:B------:R-:W-:Y:S01]  /*1490*/  FFMA R37, R28, R28, R37 ;  /* 0x0000001c1c257223 */ /* 0x000fe20000000025 */
[----:B------:R-:W-:Y:S01]  /*14a0*/  FFMA R40, R31, R38, R40 ;  /* 0x000000261f287223 */ /* 0x000fe20000000028 */
[-C--:B------:R-:W-:Y:S01]  /*14b0*/  FFMA R35, R12, R15.reuse, R35 ;  /* 0x0000000f0c237223 */ /* 0x080fe20000000023 */
        /* <DEDUP_REMOVED lines=9> */
[----:B-1----:R-:W-:-:S04]  /*1550*/  FADD R27, R21, -R9 ;  /* 0x80000009151b7221 */ /* 0x002fc80000000000 */
[----:B------:R-:W-:Y:S02]  /*1560*/  FSETP.GEU.AND P1, PT, |R17|, 1.175494350822287508e-38, PT ;  /* 0x008000001100780b */ /* 0x000fe40003f2e200 */
        /* <DEDUP_REMOVED lines=9> */
[----:B------:R-:W-:Y:S01]  /*1600*/  FADD R22, R22, -R6 ;  /* 0x8000000616167221 */ /* 0x000fe20000000000 */
[----:B------:R-:W-:-:S02]  /*1610*/  FFMA R45, R20, R20, R45 ;  /* 0x00000014142d7223 */ /* 0x000fc4000000002d */
[----:B------:R-:W-:Y:S01]  /*1620*/  FFMA R43, R36, R36, R43 ;  /* 0x00000024242b7223 */ /* 0x000fe2000000002b */
[----:B------:R-:W-:Y:S01]  /*1630*/  @!P1 FMUL R17, R17, 16777216 ;  /* 0x4b80000011119820 */ /* 0x000fe20000400000 */
[----:B------:R-:W-:Y:S02]  /*1640*/  FFMA R45, R22, R22, R45 ;  /* 0x00000016162d7223 */ /* 0x000fe4000000002d */
[----:B------:R-:W-:Y:S01]  /*1650*/  FADD R38, R43, 9.9999997171806853657e-10 ;  /* 0x3089705f2b267421 */ /* 0x000fe20000000000 */
[----:B------:R-:W1:Y:S01]  /*1660*/  MUFU.RSQ R18, R17 ;  /* 0x0000001100127308 */ /* 0x000e620000001400 */
[----:B------:R-:W-:Y:S01]  /*1670*/  FADD R45, R45, 9.9999997171806853657e-10 ;  /* 0x3089705f2d2d7421 */ /* 0x000fe20000000000 */
[----:B------:R-:W-:Y:S02]  /*1680*/  FFMA R43, R13, R15, R32 ;  /* 0x0000000f0d2b7223 */ /* 0x000fe40000000020 */
[----:B------:R-:W-:Y:S01]  /*1690*/  FSETP.GEU.AND P2, PT, |R38|, 1.175494350822287508e-38, PT ;  /* 0x008000002600780b */ /* 0x000fe20003f4e200 */
[----:B------:R-:W2:Y:S01]  /*16a0*/  LDS.128 R12, [UR5+0xa0] ;  /* 0x0000a005ff0c7984 */ /* 0x000ea20008000c00 */
[----:B0-----:R-:W-:Y:S01]  /*16b0*/  @!P0 FMUL R16, R16, 4096 ;  /* 0x4580000010108820 */ /* 0x001fe20000400000 */
[----:B------:R-:W-:-:S03]  /*16c0*/  FSETP.GEU.AND P0, PT, |R45|, 1.175494350822287508e-38, PT ;  /* 0x008000002d00780b */ /* 0x000fc60003f0e200 */
[----:B------:R-:W-:-:S04]  /*16d0*/  FMUL R39, R16, R16 ;  /* 0x0000001010277220 */ /* 0x000fc80000400000 */
[----:B------:R-:W-:-:S03]  /*16e0*/  FMUL R16, R16, R39 ;  /* 0x0000002710107220 */ /* 0x000fc60000400000 */
[----:B------:R-:W-:Y:S01]  /*16f0*/  @!P2 FMUL R38, R38, 16777216 ;  /* 0x4b8000002626a820 */ /* 0x000fe20000400000 */
[----:B-1----:R-:W-:Y:S01]  /*1700*/  @!P1 FMUL R18, R18, 4096 ;  /* 0x4580000012129820 */ /* 0x002fe20000400000 */
[----:B------:R-:W-:Y:S01]  /*1710*/  FMUL R39, R19, R16 ;  /* 0x0000001013277220 */ /* 0x000fe20000400000 */
[----:B------:R-:W-:Y:S02]  /*1720*/  @!P0 FMUL R45, R45, 16777216 ;  /* 0x4b8000002d2d8820 */ /* 0x000fe40000400000 */
[C---:B------:R-:W-:Y:S01]  /*1730*/  FMUL R17, R18.reuse, R18 ;  /* 0x0000001212117220 */ /* 0x040fe20000400000 */
[----:B------:R-:W0:Y:S01]  /*1740*/  MUFU.RSQ R38, R38 ;  /* 0x0000002600267308 */ /* 0x000e220000001400 */
[-C--:B------:R-:W-:Y:S01]  /*1750*/  FFMA R26, R29, R39.reuse, R26 ;  /* 0x000000271d1a7223 */ /* 0x080fe2000000001a */
[----:B------:R-:W-:Y:S01]  /*1760*/  FFMA R40, R33, R39, R40 ;  /* 0x0000002721287223 */ /* 0x000fe20000000028 */
[----:B------:R-:W-:Y:S01]  /*1770*/  FMUL R44, R18, R17 ;  /* 0x00000011122c7220 */ /* 0x000fe20000400000 */
[----:B------:R-:W-:-:S03]  /*1780*/  FFMA R41, R28, R39, R41 ;  /* 0x000000271c297223 */ /* 0x000fc60000000029 */
[----:B------:R-:W-:Y:S01]  /*1790*/  FMUL R44, R19, R44 ;  /* 0x0000002c132c7220 */ /* 0x000fe20000400000 */
[----:B------:R-:W1:Y:S01]  /*17a0*/  MUFU.RSQ R32, R45 ;  /* 0x0000002d00207308 */ /* 0x000e620000001400 */
[----:B------:R-:W3:Y:S02]  /*17b0*/  LDS.128 R16, [UR5+0xb0] ;  /* 0x0000b005ff107984 */ /* 0x000ee40008000c00 */
[-C--:B------:R-:W-:Y:S01]  /*17c0*/  FFMA R35, R34, R44.reuse, R35 ;  /* 0x0000002c22237223 */ /* 0x080fe20000000023 */
[-C--:B------:R-:W-:Y:S01]  /*17d0*/  FFMA R30, R30, R44.reuse, R43 ;  /* 0x0000002c1e1e7223 */ /* 0x080fe2000000002b */
[----:B------:R-:W-:Y:S01]  /*17e0*/  FFMA R39, R37, R44, R42 ;  /* 0x0000002c25277223 */ /* 0x000fe2000000002a */
[----:B0-----:R-:W-:-:S04]  /*17f0*/  @!P2 FMUL R38, R38, 4096 ;  /* 0x458000002626a820 */ /* 0x001fc80000400000 */
[----:B------:R-:W-:Y:S01]  /*1800*/  FMUL R29, R38, R38 ;  /* 0x00000026261d7220 */ /* 0x000fe20000400000 */
[----:B--2---:R-:W-:Y:S01]  /*1810*/  FADD R28, R13, -R9 ;  /* 0x800000090d1c7221 */ /* 0x004fe20000000000 */
[----:B------:R-:W-:Y:S01]  /*1820*/  FADD R37, R14, -R6 ;  /* 0x800000060e257221 */ /* 0x000fe20000000000 */
[----:B-1----:R-:W-:Y:S01]  /*1830*/  @!P0 FMUL R32, R32, 4096 ;  /* 0x4580000020208820 */ /* 0x002fe20000400000 */
[----:B------:R-:W-:Y:S01]  /*1840*/  FMUL R38, R38, R29 ;  /* 0x0000001d26267220 */ /* 0x000fe20000400000 */
[----:B------:R-:W-:Y:S02]  /*1850*/  FMUL R29, R28, R28 ;  /* 0x0000001c1c1d7220 */ /* 0x000fe40000400000 */
[----:B------:R-:W-:Y:S01]  /*1860*/  FMUL R33, R32, R32 ;  /* 0x0000002020217220 */ /* 0x000fe20000400000 */
[----:B------:R-:W-:-:S03]  /*1870*/  FMUL R38, R23, R38 ;  /* 0x0000002617267220 */ /* 0x000fc60000400000 */
[----:B------:R-:W-:Y:S01]  /*1880*/  FMUL R34, R32, R33 ;  /* 0x0000002120227220 */ /* 0x000fe20000400000 */
[----:B------:R-:W-:Y:S01]  /*1890*/  FADD R32, R12, -R8 ;  /* 0x800000080c207221 */ /* 0x000fe20000000000 */
[----:B------:R-:W-:Y:S01]  /*18a0*/  FADD R33, R14, -R10 ;  /* 0x8000000a0e217221 */ /* 0x000fe20000000000 */
[----:B------:R-:W-:Y:S01]  /*18b0*/  FFMA R27, R27, R38, R26 ;  /* 0x000000261b1b7223 */ /* 0x000fe2000000001a */
[----:B------:R-:W-:Y:S01]  /*18c0*/  FMUL R23, R23, R34 ;  /* 0x0000002217177220 */ /* 0x000fe20000400000 */
[----:B------:R-:W-:Y:S01]  /*18d0*/  FFMA R34, R32, R32, R29 ;  /* 0x0000002020227223 */ /* 0x000fe2000000001d */
[----:B------:R-:W-:Y:S01]  /*18e0*/  FADD R29, R13, -R5 ;  /* 0x800000050d1d7221 */ /* 0x000fe20000000000 */
[----:B------:R-:W-:Y:S01]  /*18f0*/  FFMA R13, R21, R38, R40 ;  /* 0x00000026150d7223 */ /* 0x000fe20000000028 */
[----:B------:R-:W-:Y:S01]  /*1900*/  FFMA R35, R20, R23, R35 ;  /* 0x0000001714237223 */ /* 0x000fe20000000023 */
[----:B------:R-:W-:Y:S01]  /*1910*/  FFMA R21, R33, R33, R34 ;  /* 0x0000002121157223 */ /* 0x000fe20000000022 */
[----:B------:R-:W-:Y:S01]  /*1920*/  FADD R34, R12, -R4 ;  /* 0x800000040c227221 */ /* 0x000fe20000000000 */
[----:B------:R-:W-:Y:S01]  /*1930*/  FMUL R43, R29, R29 ;  /* 0x0000001d1d2b7220 */ /* 0x000fe20000400000 */
[-C--:B------:R-:W-:Y:S01]  /*1940*/  FFMA R30, R31, R23.reuse, R30 ;  /* 0x000000171f1e7223 */ /* 0x080fe2000000001e */
[----:B------:R-:W-:Y:S01]  /*1950*/  FADD R12, R21, 9.9999997171806853657e-10 ;  /* 0x3089705f150c7421 */ /* 0x000fe20000000000 */
[----:B------:R-:W-:Y:S01]  /*1960*/  FFMA R40, R22, R23, R39 ;  /* 0x0000001716287223 */ /* 0x000fe20000000027 */
[----:B------:R-:W-:Y:S01]  /*1970*/  FFMA R14, R34, R34, R43 ;  /* 0x00000022220e7223 */ /* 0x000fe2000000002b */
[----:B---3--:R-:W-:-:S02]  /*1980*/  FADD R26, R17, -R9 ;  /* 0x80000009111a7221 */ /* 0x008fc40000000000 */
[----:B------:R-:W-:Y:S01]  /*1990*/  FSETP.GEU.AND P0, PT, |R12|, 1.175494350822287508e-38, PT ;  /* 0x008000000c00780b */ /* 0x000fe20003f0e200 */
[----:B------:R-:W-:Y:S01]  /*19a0*/  FFMA R21, R37, R37, R14 ;  /* 0x0000002525157223 */ /* 0x000fe2000000000e */
[----:B------:R-:W-:Y:S01]  /*19b0*/  FFMA R14, R36, R38, R41 ;  /* 0x00000026240e7223 */ /* 0x000fe20000000029 */
[----:B------:R-:W-:Y:S01]  /*19c0*/  FADD R36, R16, -R8 ;  /* 0x8000000810247221 */ /* 0x000fe20000000000 */
[----:B------:R-:W-:Y:S01]  /*19d0*/  FADD R38, R17, -R5 ;  /* 0x8000000511267221 */ /* 0x000fe20000000000 */
[----:B------:R-:W-:Y:S01]  /*19e0*/  FADD R41, R21, 9.9999997171806853657e-10 ;  /* 0x3089705f15297421 */ /* 0x000fe20000000000 */
[----:B------:R-:W-:Y:S01]  /*19f0*/  FMUL R21, R26, R26 ;  /* 0x0000001a1a157220 */ /* 0x000fe20000400000 */
[----:B------:R-:W-:Y:S01]  /*1a00*/  FADD R16, R16, -R4 ;  /* 0x8000000410107221 */ /* 0x000fe20000000000 */
[C---:B------:R-:W-:Y:S01]  /*1a10*/  FADD R17, R18.reuse, -R10 ;  /* 0x8000000a12117221 */ /* 0x040fe20000000000 */
[----:B------:R-:W-:Y:S01]  /*1a20*/  FADD R18, R18, -R6 ;  /* 0x8000000612127221 */ /* 0x000fe20000000000 */
[----:B------:R-:W-:Y:S01]  /*1a30*/  FFMA R20, R36, R36, R21 ;  /* 0x0000002424147223 */ /* 0x000fe20000000015 */
[----:B------:R-:W-:Y:S01]  /*1a40*/  FMUL R21, R38, R38 ;  /* 0x0000002626157220 */ /* 0x000fe20000400000 */
[----:B------:R-:W-:Y:S01]  /*1a50*/  FSETP.GEU.AND P1, PT, |R41|, 1.175494350822287508e-38, PT ;  /* 0x008000002900780b */ /* 0x000fe20003f2e200 */
[----:B------:R-:W-:Y:S01]  /*1a60*/  @!P0 FMUL R12, R12, 16777216 ;  /* 0x4b8000000c0c8820 */ /* 0x000fe20000400000 */
[----:B------:R-:W-:Y:S01]  /*1a70*/  FFMA R20, R17, R17, R20 ;  /* 0x0000001111147223 */ /* 0x000fe20000000014 */
[----:B------:R-:W-:-:S03]  /*1a80*/  FFMA R21, R16, R16, R21 ;  /* 0x0000001010157223 */ /* 0x000fc60000000015 */
[----:B------:R-:W-:Y:S01]  /*1a90*/  FADD R42, R20, 9.9999997171806853657e-10 ;  /* 0x3089705f142a7421 */ /* 0x000fe20000000000 */
[----:B------:R-:W0:Y:S01]  /*1aa0*/  MUFU.RSQ R12, R12 ;  /* 0x0000000c000c7308 */ /* 0x000e220000001400 */
[----:B------:R-:W-:-:S03]  /*1ab0*/  FFMA R21, R18, R18, R21 ;  /* 0x0000001212157223 */ /* 0x000fc60000000015 */
[----:B------:R-:W-:Y:S01]  /*1ac0*/  FSETP.GEU.AND P2, PT, |R42|, 1.175494350822287508e-38, PT ;  /* 0x008000002a00780b */ /* 0x000fe20003f4e200 */
[----:B------:R-:W-:Y:S01]  /*1ad0*/  FADD R31, R21, 9.9999997171806853657e-10 ;  /* 0x3089705f151f7421 */ /* 0x000fe20000000000 */
[----:B------:R-:W-:Y:S01]  /*1ae0*/  @!P1 FMUL R41, R41, 16777216 ;  /* 0x4b80000029299820 */ /* 0x000fe20000400000 */
[----:B------:R-:W1:Y:S03]  /*1af0*/  LDS.128 R20, [UR5+0xc0] ;  /* 0x0000c005ff147984 */ /* 0x000e660008000c00 */
[----:B------:R-:W2:Y:S01]  /*1b00*/  MUFU.RSQ R43, R41 ;  /* 0x00000029002b7308 */ /* 0x000ea20000001400 */
[----:B------:R-:W-:Y:S01]  /*1b10*/  FSETP.GEU.AND P3, PT, |R31|, 1.175494350822287508e-38, PT ;  /* 0x008000001f00780b */ /* 0x000fe20003f6e200 */
[----:B0-----:R-:W-:-:S05]  /*1b20*/  @!P0 FMUL R12, R12, 4096 ;  /* 0x458000000c0c8820 */ /* 0x001fca0000400000 */
[----:B------:R-:W-:Y:S01]  /*1b30*/  @!P2 FMUL R42, R42, 16777216 ;  /* 0x4b8000002a2aa820 */ /* 0x000fe20000400000 */
[----:B------:R-:W-:-:S06]  /*1b40*/  FMUL R39, R12, R12 ;  /* 0x0000000c0c277220 */ /* 0x000fcc0000400000 */
[----:B------:R-:W-:Y:S01]  /*1b50*/  @!P3 FMUL R31, R31, 16777216 ;  /* 0x4b8000001f1fb820 */ /* 0x000fe20000400000 */
[----:B------:R-:W-:Y:S02]  /*1b60*/  FMUL R12, R12, R39 ;  /* 0x000000270c0c7220 */ /* 0x000fe40000400000 */
[----:B------:R-:W0:Y:S01]  /*1b70*/  MUFU.RSQ R39, R42 ;  /* 0x0000002a00277308 */ /* 0x000e220000001400 */
[----:B--2---:R-:W-:Y:S01]  /*1b80*/  @!P1 FMUL R43, R43, 4096 ;  /* 0x458000002b2b9820 */ /* 0x004fe20000400000 */
[----:B------:R-:W-:-:S03]  /*1b90*/  FMUL R12, R15, R12 ;  /* 0x0000000c0f0c7220 */ /* 0x000fc60000400000 */
[----:B------:R-:W-:Y:S01]  /*1ba0*/  FMUL R44, R43, R43 ;  /* 0x0000002b2b2c7220 */ /* 0x000fe20000400000 */
[-C--:B------:R-:W-:Y:S01]  /*1bb0*/  FFMA R27, R28, R12.reuse, R27 ;  /* 0x0000000c1c1b7223 */ /* 0x080fe2000000001b */
[----:B------:R-:W-:Y:S01]  /*1bc0*/  FFMA R28, R33, R12, R14 ;  /* 0x0000000c211c7223 */ /* 0x000fe2000000000e */
[----:B------:R-:W2:Y:S01]  /*1bd0*/  MUFU.RSQ R31, R31 ;  /* 0x0000001f001f7308 */ /* 0x000ea20000001400 */
[----:B------:R-:W-:Y:S01]  /*1be0*/  FMUL R44, R43, R44 ;  /* 0x0000002c2b2c7220 */ /* 0x000fe20000400000 */
[----:B------:R-:W-:-:S03]  /*1bf0*/  FFMA R43, R32, R12, R13 ;  /* 0x0000000c202b7223 */ /* 0x000fc6000000000d */
[----:B------:R-:W-:Y:S02]  /*1c00*/  FMUL R41, R15, R44 ;  /* 0x0000002c0f297220 */ /* 0x000fe40000400000 */
[----:B------:R-:W3:Y:S01]  /*1c10*/  LDS.128 R12, [UR5+0xd0] ;  /* 0x0000d005ff0c7984 */ /* 0x000ee20008000c00 */
[----:B0-----:R-:W-:Y:S01]  /*1c20*/  @!P2 FMUL R39, R39, 4096 ;  /* 0x458000002727a820 */ /* 0x001fe20000400000 */
[-C--:B------:R-:W-:Y:S01]  /*1c30*/  FFMA R33, R29, R41.reuse, R30 ;  /* 0x000000291d217223 */ /* 0x080fe2000000001e */
[----:B------:R-:W-:Y:S01]  /*1c40*/  FFMA R35, R34, R41, R35 ;  /* 0x0000002922237223 */ /* 0x000fe20000000023 */
[----:B-1----:R-:W-:Y:S01]  /*1c50*/  FADD R30, R21, -R9 ;  /* 0x80000009151e7221 */ /* 0x002fe20000000000 */
[----:B------:R-:W-:Y:S01]  /*1c60*/  FMUL R32, R39, R39 ;  /* 0x0000002727207220 */ /* 0x000fe20000400000 */
[----:B------:R-:W-:Y:S01]  /*1c70*/  FFMA R41, R37, R41, R40 ;  /* 0x0000002925297223 */ /* 0x000fe20000000028 */
[----:B------:R-:W-:Y:S01]  /*1c80*/  FADD R37, R22, -R6 ;  /* 0x8000000616257221 */ /* 0x000fe20000000000 */
[----:B------:R-:W-:Y:S01]  /*1c90*/  FMUL R29, R30, R30 ;  /* 0x0000001e1e1d7220 */ /* 0x000fe20000400000 */
[----:B------:R-:W-:Y:S01]  /*1ca0*/  FMUL R34, R39, R32 ;  /* 0x0000002027227220 */ /* 0x000fe20000400000 */
[----:B------:R-:W-:Y:S01]  /*1cb0*/  FADD R32, R20, -R8 ;  /* 0x8000000814207221 */ /* 0x000fe20000000000 */
[----:B--2---:R-:W-:-:S02]  /*1cc0*/  @!P3 FMUL R31, R31, 4096 ;  /* 0x458000001f1fb820 */ /* 0x004fc40000400000 */
[----:B------:R-:W-:Y:S01]  /*1cd0*/  FMUL R39, R19, R34 ;  /* 0x0000002213277220 */ /* 0x000fe20000400000 */
[----:B------:R-:W-:Y:S01]  /*1ce0*/  FFMA R42, R32, R32, R29 ;  /* 0x00000020202a7223 */ /* 0x000fe2000000001d */
[----:B------:R-:W-:Y:S01]  /*1cf0*/  FADD R29, R22, -R10 ;  /* 0x8000000a161d7221 */ /* 0x000fe20000000000 */
[----:B------:R-:W-:Y:S01]  /*1d00*/  FMUL R40, R31, R31 ;  /* 0x0000001f1f287220 */ /* 0x000fe20000400000 */
[----:B------:R-:W-:Y:S01]  /*1d10*/  FADD R34, R20, -R4 ;  /* 0x8000000414227221 */ /* 0x000fe20000000000 */
[----:B------:R-:W-:Y:S01]  /*1d20*/  FFMA R27, R26, R39, R27 ;  /* 0x000000271a1b7223 */ /* 0x000fe2000000001b */
[----:B------:R-:W-:Y:S01]  /*1d30*/  FFMA R42, R29, R29, R42 ;  /* 0x0000001d1d2a7223 */ /* 0x000fe2000000002a */
[----:B------:R-:W-:Y:S01]  /*1d40*/  FMUL R40, R31, R40 ;  /* 0x000000281f287220 */ /* 0x000fe20000400000 */
[----:B------:R-:W-:Y:S01]  /*1d50*/  FADD R31, R21, -R5 ;  /* 0x80000005151f7221 */ /* 0x000fe20000000000 */
[----:B------:R-:W-:Y:S01]  /*1d60*/  FFMA R43, R36, R39, R43 ;  /* 0x00000027242b7223 */ /* 0x000fe2000000002b */
[----:B------:R-:W-:Y:S01]  /*1d70*/  FADD R20, R42, 9.9999997171806853657e-10 ;  /* 0x3089705f2a147421 */ /* 0x000fe20000000000 */
[----:B------:R-:W-:Y:S01]  /*1d80*/  FMUL R19, R19, R40 ;  /* 0x0000002813137220 */ /* 0x000fe20000400000 */
[----:B------:R-:W-:Y:S01]  /*1d90*/  FMUL R21, R31, R31 ;  /* 0x0000001f1f157220 */ /* 0x000fe20000400000 */
[----:B------:R-:W-:-:S02]  /*1da0*/  FFMA R28, R17, R39, R28 ;  /* 0x00000027111c7223 */ /* 0x000fc4000000001c */
[----:B------:R-:W-:Y:S01]  /*1db0*/  FSETP.GEU.AND P0, PT, |R20|, 1.175494350822287508e-38, PT ;  /* 0x008000001400780b */ /* 0x000fe20003f0e200 */
[----:B------:R-:W-:Y:S01]  /*1dc0*/  FFMA R22, R34, R34, R21 ;  /* 0x0000002222167223 */ /* 0x000fe20000000015 */
[-C--:B------:R-:W-:Y:S01]  /*1dd0*/  FFMA R35, R16, R19.reuse, R35 ;  /* 0x0000001310237223 */ /* 0x080fe20000000023 */
[-C--:B------:R-:W-:Y:S01]  /*1de0*/  FFMA R38, R38, R19.reuse, R33 ;  /* 0x0000001326267223 */ /* 0x080fe20000000021 */
[----:B------:R-:W-:Y:S01]  /*1df0*/  FFMA R42, R18, R19, R41 ;  /* 0x00000013122a7223 */ /* 0x000fe20000000029 */
[----:B------:R-:W-:-:S04]  /*1e00*/  FFMA R22, R37, R37, R22 ;  /* 0x0000002525167223 */ /* 0x000fc80000000016 */
[----:B------:R-:W-:Y:S01]  /*1e10*/  FADD R21, R22, 9.9999997171806853657e-10 ;  /* 0x3089705f16157421 */ /* 0x000fe20000000000 */
[C---:B---3--:R-:W-:Y:S01]  /*1e20*/  FADD R26, R13.reuse, -R9 ;  /* 0x800000090d1a7221 */ /* 0x048fe20000000000 */
[----:B------:R-:W-:Y:S02]  /*1e30*/  FADD R36, R13, -R5 ;  /* 0x800000050d247221 */ /* 0x000fe40000000000 */
[----:B------:R-:W-:Y:S01]  /*1e40*/  @!P0 FMUL R20, R20, 16777216 ;  /* 0x4b80000014148820 */ /* 0x000fe20000400000 */
[----:B------:R-:W-:Y:S01]  /*1e50*/  FSETP.GEU.AND P1, PT, |R21|, 1.175494350822287508e-38, PT ;  /* 0x008000001500780b */ /* 0x000fe20003f2e200 */
[----:B------:R-:W-:Y:S01]  /*1e60*/  FADD R13, R12, -R8 ;  /* 0x800000080c0d7221 */ /* 0x000fe20000000000 */
        /* <DEDUP_REMOVED lines=8> */
[----:B------:R-:W-:Y:S02]  /*1ef0*/  FFMA R16, R39, R39, R16 ;  /* 0x0000002727107223 */ /* 0x000fe40000000010 */
[----:B------:R-:W-:Y:S01]  /*1f00*/  FFMA R17, R14, R14, R17 ;  /* 0x0000000e0e117223 */ /* 0x000fe20000000011 */
[----:B------:R-:W-:Y:S01]  /*1f10*/  @!P1 FMUL R21, R21, 16777216 ;  /* 0x4b80000015159820 */ /* 0x000fe20000400000 */
[----:B------:R-:W-:Y:S02]  /*1f20*/  FADD R40, R16, 9.9999997171806853657e-10 ;  /* 0x3089705f10287421 */ /* 0x000fe40000000000 */
[----:B------:R-:W-:Y:S01]  /*1f30*/  FADD R45, R17, 9.9999997171806853657e-10 ;  /* 0x3089705f112d7421 */ /* 0x000fe20000000000 */
[----:B------:R-:W1:Y:S01]  /*1f40*/  MUFU.RSQ R22, R21 ;  /* 0x0000001500167308 */ /* 0x000e620000001400 */
[----:B------:R-:W2:Y:S01]  /*1f50*/  LDS.128 R16, [UR5+0xe0] ;  /* 0x0000e005ff107984 */ /* 0x000ea20008000c00 */
[----:B------:R-:W-:Y:S01]  /*1f60*/  FSETP.GEU.AND P2, PT, |R40|, 1.175494350822287508e-38, PT ;  /* 0x008000002800780b */ /* 0x000fe20003f4e200 */
[----:B0-----:R-:W-:Y:S01]  /*1f70*/  @!P0 FMUL R20, R20, 4096 ;  /* 0x4580000014148820 */ /* 0x001fe20000400000 */
[----:B------:R-:W-:-:S03]  /*1f80*/  FSETP.GEU.AND P0, PT, |R45|, 1.175494350822287508e-38, PT ;  /* 0x008000002d00780b */ /* 0x000fc60003f0e200 */
[----:B------:R-:W-:-:S04]  /*1f90*/  FMUL R33, R20, R20 ;  /* 0x0000001414217220 */ /* 0x000fc80000400000 */
[----:B------:R-:W-:-:S04]  /*1fa0*/  FMUL R20, R20, R33 ;  /* 0x0000002114147220 */ /* 0x000fc80000400000 */
[----:B------:R-:W-:Y:S01]  /*1fb0*/  @!P2 FMUL R40, R40, 16777216 ;  /* 0x4b8000002828a820 */ /* 0x000fe20000400000 */
[----:B------:R-:W-:Y:S01]  /*1fc0*/  FMUL R41, R23, R20 ;  /* 0x0000001417297220 */ /* 0x000fe20000400000 */
[----:B-1----:R-:W-:Y:S01]  /*1fd0*/  @!P1 FMUL R22, R22, 4096 ;  /* 0x4580000016169820 */ /* 0x002fe20000400000 */
[----:B------:R-:W-:Y:S02]  /*1fe0*/  @!P0 FMUL R45, R45, 16777216 ;  /* 0x4b8000002d2d8820 */ /* 0x000fe40000400000 */
[-C--:B------:R-:W-:Y:S01]  /*1ff0*/  FFMA R32, R32, R41.reuse, R43 ;  /* 0x0000002920207223 */ /* 0x080fe2000000002b */
[----:B------:R-:W-:Y:S01]  /*2000*/  FMUL R21, R22, R22 ;  /* 0x0000001616157220 */ /* 0x000fe20000400000 */
[----:B------:R-:W0:Y:S01]  /*2010*/  MUFU.RSQ R33, R45 ;  /* 0x0000002d00217308 */ /* 0x000e220000001400 */
[-C--:B------:R-:W-:Y:S01]  /*2020*/  FFMA R27, R30, R41.reuse, R27 ;  /* 0x000000291e1b7223 */ /* 0x080fe2000000001b */
[----:B------:R-:W-:Y:S01]  /*2030*/  FFMA R28, R29, R41, R28 ;  /* 0x000000291d1c7223 */ /* 0x000fe2000000001c */
[----:B------:R-:W-:-:S04]  /*2040*/  FMUL R44, R22, R21 ;  /* 0x00000015162c7220 */ /* 0x000fc80000400000 */
[----:B------:R-:W-:Y:S01]  /*2050*/  FMUL R44, R23, R44 ;  /* 0x0000002c172c7220 */ /* 0x000fe20000400000 */
[----:B------:R-:W1:Y:S01]  /*2060*/  MUFU.RSQ R40, R40 ;  /* 0x0000002800287308 */ /* 0x000e620000001400 */
[----:B------:R-:W3:Y:S02]  /*2070*/  LDS.128 R20, [UR5+0xf0] ;  /* 0x0000f005ff147984 */ /* 0x000ee40008000c00 */
[-C--:B------:R-:W-:Y:S01]  /*2080*/  FFMA R41, R37, R44.reuse, R42 ;  /* 0x0000002c25297223 */ /* 0x080fe2000000002a */
[-C--:B------:R-:W-:Y:S01]  /*2090*/  FFMA R31, R31, R44.reuse, R38 ;  /* 0x0000002c1f1f7223 */ /* 0x080fe20000000026 */
[----:B------:R-:W-:Y:S01]  /*20a0*/  FFMA R35, R34, R44, R35 ;  /* 0x0000002c22237223 */ /* 0x000fe20000000023 */
[----:B0-----:R-:W-:Y:S01]  /*20b0*/  @!P0 FMUL R33, R33, 4096 ;  /* 0x4580000021218820 */ /* 0x001fe20000400000 */
[----:B--2---:R-:W-:Y:S01]  /*20c0*/  FADD R29, R17, -R9 ;  /* 0x80000009111d7221 */ /* 0x004fe20000000000 */
[----:B------:R-:W-:Y:S02]  /*20d0*/  FADD R34, R18, -R10 ;  /* 0x8000000a12227221 */ /* 0x000fe40000000000 */
[----:B------:R-:W-:Y:S01]  /*20e0*/  FMUL R30, R33, R33 ;  /* 0x00000021211e7220 */ /* 0x000fe20000400000 */
[----:B------:R-:W-:Y:S01]  /*20f0*/  FMUL R38, R29, R29 ;  /* 0x0000001d1d267220 */ /* 0x000fe20000400000 */
[----:B-1----:R-:W-:-:S02]  /*2100*/  @!P2 FMUL R40, R40, 4096 ;  /* 0x458000002828a820 */ /* 0x002fc40000400000 */
[----:B------:R-:W-:Y:S01]  /*2110*/  FMUL R30, R33, R30 ;  /* 0x0000001e211e7220 */ /* 0x000fe20000400000 */
[----:B------:R-:W-:Y:S01]  /*2120*/  FADD R33, R16, -R8 ;  /* 0x8000000810217221 */ /* 0x000fe20000000000 */
[----:B------:R-:W-:-:S04]  /*2130*/  FMUL R37, R40, R40 ;  /* 0x0000002828257220 */ /* 0x000fc80000400000 */
[----:B------:R-:W-:Y:S01]  /*2140*/  FMUL R40, R40, R37 ;  /* 0x0000002528287220 */ /* 0x000fe20000400000 */
[----:B------:R-:W-:-:S03]  /*2150*/  FFMA R37, R33, R33, R38 ;  /* 0x0000002121257223 */ /* 0x000fc60000000026 */
[C---:B------:R-:W-:Y:S01]  /*2160*/  FMUL R40, R15.reuse, R40 ;  /* 0x000000280f287220 */ /* 0x040fe20000400000 */
[----:B------:R-:W-:Y:S01]  /*2170*/  FMUL R15, R15, R30 ;  /* 0x0000001e0f0f7220 */ /* 0x000fe20000400000 */
[----:B------:R-:W-:Y:S01]  /*2180*/  FADD R30, R17, -R5 ;  /* 0x80000005111e7221 */ /* 0x000fe20000000000 */
[----:B------:R-:W-:Y:S01]  /*2190*/  FFMA R37, R34, R34, R37 ;  /* 0x0000002222257223 */ /* 0x000fe20000000025 */
[----:B------:R-:W-:Y:S01]  /*21a0*/  FFMA R38, R13, R40, R32 ;  /* 0x000000280d267223 */ /* 0x000fe20000000020 */
[----:B------:R-:W-:Y:S01]  /*21b0*/  FADD R32, R16, -R4 ;  /* 0x8000000410207221 */ /* 0x000fe20000000000 */
[----:B------:R-:W-:Y:S01]  /*21c0*/  FMUL R13, R30, R30 ;  /* 0x0000001e1e0d7220 */ /* 0x000fe20000400000 */
[----:B------:R-:W-:Y:S01]  /*21d0*/  FADD R17, R37, 9.9999997171806853657e-10 ;  /* 0x3089705f25117421 */ /* 0x000fe20000000000 */
[----:B------:R-:W-:Y:S01]  /*21e0*/  FADD R37, R18, -R6 ;  /* 0x8000000612257221 */ /* 0x000fe20000000000 */
[----:B------:R-:W-:Y:S01]  /*21f0*/  FFMA R16, R26, R40, R27 ;  /* 0x000000281a107223 */ /* 0x000fe2000000001b */
[----:B------:R-:W-:Y:S01]  /*2200*/  FFMA R18, R32, R32, R13 ;  /* 0x0000002020127223 */ /* 0x000fe2000000000d */
[----:B------:R-:W-:Y:S01]  /*2210*/  FFMA R35, R12, R15, R35 ;  /* 0x0000000f0c237223 */ /* 0x000fe20000000023 */
[----:B------:R-:W-:Y:S01]  /*2220*/  FSETP.GEU.AND P0, PT, |R17|, 1.175494350822287508e-38, PT ;  /* 0x008000001100780b */ /* 0x000fe20003f0e200 */
[----:B---3--:R-:W-:Y:S01]  /*2230*/  FADD R26, R21, -R9 ;  /* 0x80000009151a7221 */ /* 0x008fe20000000000 */
[----:B------:R-:W-:Y:S01]  /*2240*/  FFMA R18, R37, R37, R18 ;  /* 0x0000002525127223 */ /* 0x000fe20000000012 */
[----:B------:R-:W-:Y:S01]  /*2250*/  FADD R27, R20, -R8 ;  /* 0x80000008141b7221 */ /* 0x000fe20000000000 */
[----:B------:R-:W-:Y:S01]  /*2260*/  FADD R21, R21, -R5 ;  /* 0x8000000515157221 */ /* 0x000fe20000000000 */
[----:B------:R-:W-:Y:S01]  /*2270*/  FMUL R12, R26, R26 ;  /* 0x0000001a1a0c7220 */ /* 0x000fe20000400000 */
[----:B------:R-:W-:Y:S01]  /*2280*/  FADD R18, R18, 9.9999997171806853657e-10 ;  /* 0x3089705f12127421 */ /* 0x000fe20000000000 */
[----:B------:R-:W-:Y:S01]  /*2290*/  FFMA R39, R39, R40, R28 ;  /* 0x0000002827277223 */ /* 0x000fe2000000001c */
[----:B------:R-:W-:Y:S01]  /*22a0*/  FADD R28, R22, -R10 ;  /* 0x8000000a161c7221 */ /* 0x000fe20000000000 */
[----:B------:R-:W-:Y:S01]  /*22b0*/  FFMA R13, R27, R27, R12 ;  /* 0x0000001b1b0d7223 */ /* 0x000fe2000000000c */
[----:B------:R-:W-:Y:S01]  /*22c0*/  FADD R20, R20, -R4 ;  /* 0x8000000414147221 */ /* 0x000fe20000000000 */
[----:B------:R-:W-:Y:S01]  /*22d0*/  FSETP.GEU.AND P1, PT, |R18|, 1.175494350822287508e-38, PT ;  /* 0x008000001200780b */ /* 0x000fe20003f2e200 */
[----:B------:R-:W-:Y:S01]  /*22e0*/  FMUL R43, R21, R21 ;  /* 0x00000015152b7220 */ /* 0x000fe20000400000 */
[----:B------:R-:W-:Y:S01]  /*22f0*/  @!P0 FMUL R17, R17, 16777216 ;  /* 0x4b80000011118820 */ /* 0x000fe20000400000 */
[----:B------:R-:W-:Y:S01]  /*2300*/  FFMA R13, R28, R28, R13 ;  /* 0x0000001c1c0d7223 */ /* 0x000fe2000000000d */
[----:B------:R-:W-:Y:S01]  /*2310*/  FADD R22, R22, -R6 ;  /* 0x8000000616167221 */ /* 0x000fe20000000000 */
[----:B------:R-:W-:Y:S01]  /*2320*/  FFMA R43, R20, R20, R43 ;  /* 0x00000014142b7223 */ /* 0x000fe2000000002b */
[-C--:B------:R-:W-:Y:S01]  /*2330*/  FFMA R31, R36, R15.reuse, R31 ;  /* 0x0000000f241f7223 */ /* 0x080fe2000000001f */
[----:B------:R-:W-:Y:S01]  /*2340*/  FADD R40, R13, 9.9999997171806853657e-10 ;  /* 0x3089705f0d287421 */ /* 0x000fe20000000000 */
[----:B------:R-:W0:Y:S01]  /*2350*/  MUFU.RSQ R17, R17 ;  /* 0x0000001100117308 */ /* 0x000e220000001400 */
[----:B------:R-:W-:Y:S01]  /*2360*/  FFMA R43, R22, R22, R43 ;  /* 0x00000016162b7223 */ /* 0x000fe2000000002b */
[----:B------:R-:W-:-:S02]  /*2370*/  FFMA R42, R14, R15, R41 ;  /* 0x0000000f0e2a7223 */ /* 0x000fc40000000029 */
[----:B------:R-:W-:Y:S01]  /*2380*/  FSETP.GEU.AND P2, PT, |R40|, 1.175494350822287508e-38, PT ;  /* 0x008000002800780b */ /* 0x000fe20003f4e200 */
[----:B------:R-:W-:Y:S01]  /*2390*/  @!P1 FMUL R18, R18, 16777216 ;  /* 0x4b80000012129820 */ /* 0x000fe20000400000 */
[----:B------:R-:W-:Y:S01]  /*23a0*/  FADD R36, R43, 9.9999997171806853657e-10 ;  /* 0x3089705f2b247421 */ /* 0x000fe20000000000 */
[----:B------:R-:W1:Y:S02]  /*23b0*/  LDS.128 R12, [UR5+0x100] ;  /* 0x00010005ff0c7984 */ /* 0x000e640008000c00 */
[----:B------:R-:W2:Y:S02]  /*23c0*/  MUFU.RSQ R41, R18 ;  /* 0x0000001200297308 */ /* 0x000ea40000001400 */
[----:B------:R-:W-:Y:S01]  /*23d0*/  FSETP.GEU.AND P3, PT, |R36|, 1.175494350822287508e-38, PT ;  /* 0x008000002400780b */ /* 0x000fe20003f6e200 */
[----:B0-----:R-:W-:-:S05]  /*23e0*/  @!P0 FMUL R17, R17, 4096 ;  /* 0x4580000011118820 */ /* 0x001fca0000400000 */
[----:B------:R-:W-:Y:S01]  /*23f0*/  @!P2 FMUL R40, R40, 16777216 ;  /* 0x4b8000002828a820 */ /* 0x000fe20000400000 */
[----:B------:R-:W-:-:S06]  /*2400*/  FMUL R44, R17, R17 ;  /* 0x00000011112c7220 */ /* 0x000fcc0000400000 */
[----:B------:R-:W-:Y:S01]  /*2410*/  @!P3 FMUL R36, R36, 16777216 ;  /* 0x4b8000002424b820 */ /* 0x000fe20000400000 */
[----:B------:R-:W0:Y:S01]  /*2420*/  MUFU.RSQ R40, R40 ;  /* 0x0000002800287308 */ /* 0x000e220000001400 */
[----:B--2---:R-:W-:Y:S01]  /*2430*/  @!P1 FMUL R41, R41, 4096 ;  /* 0x4580000029299820 */ /* 0x004fe20000400000 */
[----:B------:R-:W-:-:S03]  /*2440*/  FMUL R44, R17, R44 ;  /* 0x0000002c112c7220 */ /* 0x000fc60000400000 */
[----:B------:R-:W-:Y:S01]  /*2450*/  FMUL R17, R41, R41 ;  /* 0x0000002929117220 */ /* 0x000fe20000400000 */
[----:B------:R-:W-:Y:S02]  /*2460*/  FMUL R44, R19, R44 ;  /* 0x0000002c132c7220 */ /* 0x000fe40000400000 */
[----:B------:R-:W2:Y:S01]  /*2470*/  MUFU.RSQ R36, R36 ;  /* 0x0000002400247308 */ /* 0x000ea20000001400 */
[----:B------:R-:W-:Y:S01]  /*2480*/  FMUL R18, R41, R17 ;  /* 0x0000001129127220 */ /* 0x000fe20000400000 */
[-C--:B------:R-:W-:Y:S01]  /*2490*/  FFMA R29, R29, R44.reuse, R16 ;  /* 0x0000002c1d1d7223 */ /* 0x080fe20000000010 */
[-C--:B------:R-:W-:Y:S01]  /*24a0*/  FFMA R38, R33, R44.reuse, R38 ;  /* 0x0000002c21267223 */ /* 0x080fe20000000026 */
[----:B------:R-:W-:Y:S01]  /*24b0*/  FFMA R39, R34, R44, R39 ;  /* 0x0000002c22277223 */ /* 0x000fe20000000027 */
[----:B------:R-:W-:Y:S02]  /*24c0*/  FMUL R41, R19, R18 ;  /* 0x0000001213297220 */ /* 0x000fe40000400000 */
[----:B------:R-:W3:Y:S01]  /*24d0*/  LDS.128 R16, [UR5+0x110] ;  /* 0x00011005ff107984 */ /* 0x000ee20008000c00 */
[----:B0-----:R-:W-:Y:S01]  /*24e0*/  @!P2 FMUL R40, R40, 4096 ;  /* 0x458000002828a820 */ /* 0x001fe20000400000 */
[-C--:B------:R-:W-:Y:S01]  /*24f0*/  FFMA R34, R30, R41.reuse, R31 ;  /* 0x000000291e227223 */ /* 0x080fe2000000001f */
[-C--:B------:R-:W-:Y:S01]  /*2500*/  FFMA R35, R32, R41.reuse, R35 ;  /* 0x0000002920237223 */ /* 0x080fe20000000023 */
[----:B------:R-:W-:Y:S01]  /*2510*/  FFMA R41, R37, R41, R42 ;  /* 0x0000002925297223 */ /* 0x000fe2000000002a */
[----:B------:R-:W-:Y:S01]  /*2520*/  FMUL R33, R40, R40 ;  /* 0x0000002828217220 */ /* 0x000fe20000400000 */
[C---:B-1----:R-:W-:Y:S01]  /*2530*/  FADD R31, R13.reuse, -R9 ;  /* 0x800000090d1f7221 */ /* 0x042fe20000000000 */
[----:B------:R-:W-:Y:S01]  /*2540*/  FADD R32, R13, -R5 ;  /* 0x800000050d207221 */ /* 0x000fe20000000000 */
[----:B--2---:R-:W-:Y:S01]  /*2550*/  @!P3 FMUL R36, R36, 4096 ;  /* 0x458000002424b820 */ /* 0x004fe20000400000 */
[----:B------:R-:W-:Y:S01]  /*2560*/  FMUL R40, R40, R33 ;  /* 0x0000002128287220 */ /* 0x000fe20000400000 */
[----:B------:R-:W-:Y:S01]  /*2570*/  FADD R33, R12, -R8 ;  /* 0x800000080c217221 */ /* 0x000fe20000000000 */
[----:B------:R-:W-:Y:S01]  /*2580*/  FMUL R30, R31, R31 ;  /* 0x0000001f1f1e7220 */ /* 0x000fe20000400000 */
[----:B------:R-:W-:Y:S01]  /*2590*/  FMUL R37, R36, R36 ;  /* 0x0000002424257220 */ /* 0x000fe20000400000 */
[----:B------:R-:W-:Y:S01]  /*25a0*/  FMUL R40, R23, R40 ;  /* 0x0000002817287220 */ /* 0x000fe20000400000 */
        /* <DEDUP_REMOVED lines=8> */
[-C--:B------:R-:W-:Y:S01]  /*2630*/  FFMA R39, R28, R40.reuse, R39 ;  /* 0x000000281c277223 */ /* 0x080fe20000000027 */
[----:B------:R-:W-:Y:S01]  /*2640*/  FFMA R26, R26, R40, R29 ;  /* 0x000000281a1a7223 */ /* 0x000fe2000000001d */
[-C--:B------:R-:W-:Y:S01]  /*2650*/  FFMA R35, R20, R23.reuse, R35 ;  /* 0x0000001714237223 */ /* 0x080fe20000000023 */
[----:B------:R-:W-:Y:S01]  /*2660*/  FADD R12, R37, 9.9999997171806853657e-10 ;  /* 0x3089705f250c7421 */ /* 0x000fe20000000000 */
[----:B------:R-:W-:Y:S01]  /*2670*/  FADD R37, R14, -R6 ;  /* 0x800000060e257221 */ /* 0x000fe20000000000 */
[----:B------:R-:W-:Y:S01]  /*2680*/  FFMA R14, R36, R36, R13 ;  /* 0x00000024240e7223 */ /* 0x000fe2000000000d */
[----:B------:R-:W-:-:S02]  /*2690*/  FFMA R42, R22, R23, R41 ;  /* 0x00000017162a7223 */ /* 0x000fc40000000029 */
[----:B------:R-:W-:Y:S01]  /*26a0*/  FSETP.GEU.AND P0, PT, |R12|, 1.175494350822287508e-38, PT ;  /* 0x008000000c00780b */ /* 0x000fe20003f0e200 */
[----:B------:R-:W-:-:S04]  /*26b0*/  FFMA R14, R37, R37, R14 ;  /* 0x00000025250e7223 */ /* 0x000fc8000000000e */
[----:B------:R-:W-:Y:S01]  /*26c0*/  FADD R13, R14, 9.9999997171806853657e-10 ;  /* 0x3089705f0e0d7421 */ /* 0x000fe20000000000 */
[C---:B---3--:R-:W-:Y:S01]  /*26d0*/  FADD R27, R17.reuse, -R9 ;  /* 0x80000009111b7221 */ /* 0x048fe20000000000 */
[----:B------:R-:W-:Y:S01]  /*26e0*/  FADD R28, R17, -R5 ;  /* 0x80000005111c7221 */ /* 0x000fe20000000000 */
[----:B------:R-:W-:Y:S02]  /*26f0*/  FADD R17, R16, -R8 ;  /* 0x8000000810117221 */ /* 0x000fe40000000000 */
[----:B------:R-:W-:Y:S01]  /*2700*/  FSETP.GEU.AND P1, PT, |R13|, 1.175494350822287508e-38, PT ;  /* 0x008000000d00780b */ /* 0x000fe20003f2e200 */
[----:B------:R-:W-:Y:S01]  /*2710*/  FMUL R14, R27, R27 ;  /* 0x0000001b1b0e7220 */ /* 0x000fe20000400000 */
[----:B------:R-:W-:Y:S01]  /*2720*/  FADD R29, R18, -R10 ;  /* 0x8000000a121d7221 */ /* 0x000fe20000000000 */
[----:B------:R-:W-:Y:S01]  /*2730*/  @!P0 FMUL R12, R12, 16777216 ;  /* 0x4b8000000c0c8820 */ /* 0x000fe20000400000 */
[----:B------:R-:W-:Y:S01]  /*2740*/  FADD R16, R16, -R4 ;  /* 0x8000000410107221 */ /* 0x000fe20000000000 */
[----:B------:R-:W-:Y:S01]  /*2750*/  FFMA R14, R17, R17, R14 ;  /* 0x00000011110e7223 */ /* 0x000fe2000000000e */
[----:B------:R-:W-:Y:S01]  /*2760*/  FMUL R43, R28, R28 ;  /* 0x0000001c1c2b7220 */ /* 0x000fe20000400000 */
[----:B------:R-:W-:-:S02]  /*2770*/  FADD R18, R18, -R6 ;  /* 0x8000000612127221 */ /* 0x000fc40000000000 */
[----:B------:R-:W-:Y:S01]  /*2780*/  FFMA R14, R29, R29, R14 ;  /* 0x0000001d1d0e7223 */ /* 0x000fe2000000000e */
[----:B------:R-:W0:Y:S01]  /*2790*/  MUFU.RSQ R12, R12 ;  /* 0x0000000c000c7308 */ /* 0x000e220000001400 */
[----:B------:R-:W-:Y:S02]  /*27a0*/  FFMA R43, R16, R16, R43 ;  /* 0x00000010102b7223 */ /* 0x000fe4000000002b */
[----:B------:R-:W-:Y:S01]  /*27b0*/  @!P1 FMUL R13, R13, 16777216 ;  /* 0x4b8000000d0d9820 */ /* 0x000fe20000400000 */
[----:B------:R-:W-:Y:S01]  /*27c0*/  FADD R40, R14, 9.9999997171806853657e-10 ;  /* 0x3089705f0e287421 */ /* 0x000fe20000000000 */
[----:B------:R-:W-:Y:S01]  /*27d0*/  FFMA R45, R18, R18, R43 ;  /* 0x00000012122d7223 */ /* 0x000fe2000000002b */
[----:B------:R-:W-:Y:S02]  /*27e0*/  FFMA R43, R21, R23, R34 ;  /* 0x00000017152b7223 */ /* 0x000fe40000000022 */
[----:B------:R-:W1:Y:S01]  /*27f0*/  MUFU.RSQ R14, R13 ;  /* 0x0000000d000e7308 */ /* 0x000e620000001400 */
[----:B------:R-:W-:Y:S01]  /*2800*/  FSETP.GEU.AND P2, PT, |R40|, 1.175494350822287508e-38, PT ;  /* 0x008000002800780b */ /* 0x000fe20003f4e200 */
[----:B------:R-:W-:Y:S01]  /*2810*/  FADD R45, R45, 9.9999997171806853657e-10 ;  /* 0x3089705f2d2d7421 */ /* 0x000fe20000000000 */
[----:B------:R-:W2:Y:S01]  /*2820*/  LDS.128 R20, [UR5+0x120] ;  /* 0x00012005ff147984 */ /* 0x000ea20008000c00 */
[----:B0-----:R-:W-:-:S03]  /*2830*/  @!P0 FMUL R12, R12, 4096 ;  /* 0x458000000c0c8820 */ /* 0x001fc60000400000 */
[----:B------:R-:W-:Y:S01]  /*2840*/  FSETP.GEU.AND P0, PT, |R45|, 1.175494350822287508e-38, PT ;  /* 0x008000002d00780b */ /* 0x000fe20003f0e200 */
[----:B------:R-:W-:-:S06]  /*2850*/  FMUL R41, R12, R12 ;  /* 0x0000000c0c297220 */ /* 0x000fcc0000400000 */
[----:B------:R-:W-:Y:S01]  /*2860*/  @!P2 FMUL R40, R40, 16777216 ;  /* 0x4b8000002828a820 */ /* 0x000fe20000400000 */
[----:B-1----:R-:W-:Y:S01]  /*2870*/  @!P1 FMUL R14, R14, 4096 ;  /* 0x458000000e0e9820 */ /* 0x002fe20000400000 */
[----:B------:R-:W-:-:S04]  /*2880*/  FMUL R12, R12, R41 ;  /* 0x000000290c0c7220 */ /* 0x000fc80000400000 */
[----:B------:R-:W0:Y:S01]  /*2890*/  MUFU.RSQ R40, R40 ;  /* 0x0000002800287308 */ /* 0x000e220000001400 */
[C---:B------:R-:W-:Y:S01]  /*28a0*/  FMUL R13, R14.reuse, R14 ;  /* 0x0000000e0e0d7220 */ /* 0x040fe20000400000 */
[----:B------:R-:W-:Y:S01]  /*28b0*/  FMUL R41, R15, R12 ;  /* 0x0000000c0f297220 */ /* 0x000fe20000400000 */
[----:B------:R-:W-:Y:S02]  /*28c0*/  @!P0 FMUL R45, R45, 16777216 ;  /* 0x4b8000002d2d8820 */ /* 0x000fe40000400000 */
[----:B------:R-:W-:Y:S01]  /*28d0*/  FMUL R44, R14, R13 ;  /* 0x0000000d0e2c7220 */ /* 0x000fe20000400000 */
[-C--:B------:R-:W-:Y:S01]  /*28e0*/  FFMA R38, R33, R41.reuse, R38 ;  /* 0x0000002921267223 */ /* 0x080fe20000000026 */
[-C--:B------:R-:W-:Y:S01]  /*28f0*/  FFMA R26, R31, R41.reuse, R26 ;  /* 0x000000291f1a7223 */ /* 0x080fe2000000001a */
[----:B------:R-:W1:Y:S01]  /*2900*/  MUFU.RSQ R34, R45 ;  /* 0x0000002d00227308 */ /* 0x000e620000001400 */
[----:B------:R-:W-:Y:S01]  /*2910*/  FMUL R44, R15, R44 ;  /* 0x0000002c0f2c7220 */ /* 0x000fe20000400000 */
[----:B------:R-:W-:Y:S01]  /*2920*/  FFMA R30, R30, R41, R39 ;  /* 0x000000291e1e7223 */ /* 0x000fe20000000027 */
        /* <DEDUP_REMOVED lines=10> */
[----:B------:R-:W-:Y:S01]  /*29d0*/  FADD R33, R20, -R8 ;  /* 0x8000000814217221 */ /* 0x000fe20000000000 */
[----:B------:R-:W-:Y:S01]  /*29e0*/  FMUL R32, R31, R31 ;  /* 0x0000001f1f207220 */ /* 0x000fe20000400000 */
[----:B------:R-:W-:-:S03]  /*29f0*/  FMUL R39, R34, R34 ;  /* 0x0000002222277220 */ /* 0x000fc60000400000 */
[----:B------:R-:W-:Y:S01]  /*2a00*/  FFMA R41, R33, R33, R32 ;  /* 0x0000002121297223 */ /* 0x000fe20000000020 */
[----:B------:R-:W-:Y:S01]  /*2a10*/  FMUL R34, R34, R39 ;  /* 0x0000002722227220 */ /* 0x000fe20000400000 */
[----:B------:R-:W-:Y:S01]  /*2a20*/  FMUL R39, R19, R40 ;  /* 0x0000002813277220 */ /* 0x000fe20000400000 */
[----:B------:R-:W-:Y:S02]  /*2a30*/  FADD R32, R21, -R5 ;  /* 0x8000000515207221 */ /* 0x000fe40000000000 */
[----:B------:R-:W-:Y:S01]  /*2a40*/  FMUL R19, R19, R34 ;  /* 0x0000002213137220 */ /* 0x000fe20000400000 */
[-C--:B------:R-:W-:Y:S01]  /*2a50*/  FFMA R40, R17, R39.reuse, R38 ;  /* 0x0000002711287223 */ /* 0x080fe20000000026 */
[----:B------:R-:W-:Y:S01]  /*2a60*/  FMUL R17, R32, R32 ;  /* 0x0000002020117220 */ /* 0x000fe20000400000 */
[C---:B------:R-:W-:Y:S01]  /*2a70*/  FADD R34, R22.reuse, -R10 ;  /* 0x8000000a16227221 */ /* 0x040fe20000000000 */
[----:B------:R-:W-:Y:S01]  /*2a80*/  FADD R38, R22, -R6 ;  /* 0x8000000616267221 */ /* 0x000fe20000000000 */
[-C--:B------:R-:W-:Y:S01]  /*2a90*/  FFMA R20, R27, R39.reuse, R26 ;  /* 0x000000271b147223 */ /* 0x080fe2000000001a */
[----:B------:R-:W-:Y:S01]  /*2aa0*/  FFMA R17, R36, R36, R17 ;  /* 0x0000002424117223 */ /* 0x000fe20000000011 */
[----:B------:R-:W-:Y:S01]  /*2ab0*/  FFMA R41, R34, R34, R41 ;  /* 0x0000002222297223 */ /* 0x000fe20000000029 */
[----:B------:R-:W-:Y:S01]  /*2ac0*/  FFMA R39, R29, R39, R30 ;  /* 0x000000271d277223 */ /* 0x000fe2000000001e */
[-C--:B------:R-:W-:Y:S01]  /*2ad0*/  FFMA R35, R16, R19.reuse, R35 ;  /* 0x0000001310237223 */ /* 0x080fe20000000023 */
[----:B------:R-:W-:Y:S01]  /*2ae0*/  FFMA R17, R38, R38, R17 ;  /* 0x0000002626117223 */ /* 0x000fe20000000011 */
[----:B------:R-:W-:Y:S01]  /*2af0*/  FADD R21, R41, 9.9999997171806853657e-10 ;  /* 0x3089705f29157421 */ /* 0x000fe20000000000 */
[-C--:B------:R-:W-:Y:S01]  /*2b00*/  FFMA R43, R28, R19.reuse, R43 ;  /* 0x000000131c2b7223 */ /* 0x080fe2000000002b */
[----:B------:R-:W-:Y:S01]  /*2b10*/  FFMA R37, R18, R19, R37 ;  /* 0x0000001312257223 */ /* 0x000fe20000000025 */
[C---:B---3--:R-:W-:Y:S01]  /*2b20*/  FADD R26, R13.reuse, -R9 ;  /* 0x800000090d1a7221 */ /* 0x048fe20000000000 */
[----:B------:R-:W-:Y:S01]  /*2b30*/  FADD R27, R12, -R8 ;  /* 0x800000080c1b7221 */ /* 0x000fe20000000000 */
[----:B------:R-:W-:Y:S01]  /*2b40*/  FADD R29, R13, -R5 ;  /* 0x800000050d1d7221 */ /* 0x000fe20000000000 */
[----:B------:R-:W-:Y:S01]  /*2b50*/  FADD R22, R17, 9.9999997171806853657e-10 ;  /* 0x3089705f11167421 */ /* 0x000fe20000000000 */
[----:B------:R-:W-:Y:S01]  /*2b60*/  FMUL R16, R26, R26 ;  /* 0x0000001a1a107220 */ /* 0x000fe20000400000 */
[----:B------:R-:W-:Y:S01]  /*2b70*/  FSETP.GEU.AND P0, PT, |R21|, 1.175494350822287508e-38, PT ;  /* 0x008000001500780b */ /* 0x000fe20003f0e200 */
[----:B------:R-:W-:Y:S01]  /*2b80*/  FADD R13, R14, -R10 ;  /* 0x8000000a0e0d7221 */ /* 0x000fe20000000000 */
[----:B------:R-:W-:Y:S01]  /*2b90*/  FADD R12, R12, -R4 ;  /* 0x800000040c0c7221 */ /* 0x000fe20000000000 */
[----:B------:R-:W-:Y:S01]  /*2ba0*/  FFMA R16, R27, R27, R16 ;  /* 0x0000001b1b107223 */ /* 0x000fe20000000010 */
[----:B------:R-:W-:Y:S01]  /*2bb0*/  FMUL R17, R29, R29 ;  /* 0x0000001d1d117220 */ /* 0x000fe20000400000 */
[----:B------:R-:W-:Y:S01]  /*2bc0*/  FSETP.GEU.AND P1, PT, |R22|, 1.175494350822287508e-38, PT ;  /* 0x008000001600780b */ /* 0x000fe20003f2e200 */
[----:B------:R-:W-:Y:S01]  /*2bd0*/  FADD R14, R14, -R6 ;  /* 0x800000060e0e7221 */ /* 0x000fe20000000000 */
[----:B------:R-:W-:Y:S01]  /*2be0*/  FFMA R16, R13, R13, R16 ;  /* 0x0000000d0d107223 */ /* 0x000fe20000000010 */
[----:B------:R-:W-:-:S03]  /*2bf0*/  FFMA R17, R12, R12, R17 ;  /* 0x0000000c0c117223 */ /* 0x000fc60000000011 */
[----:B------:R-:W-:Y:S01]  /*2c00*/  FADD R30, R16, 9.9999997171806853657e-10 ;  /* 0x3089705f101e7421 */ /* 0x000fe20000000000 */
[----:B------:R-:W-:Y:S01]  /*2c10*/  FFMA R17, R14, R14, R17 ;  /* 0x0000000e0e117223 */ /* 0x000fe20000000011 */
[----:B------:R-:W-:-:S03]  /*2c20*/  @!P0 FMUL R21, R21, 16777216 ;  /* 0x4b80000015158820 */ /* 0x000fc60000400000 */
[----:B------:R-:W-:Y:S01]  /*2c30*/  FADD R28, R17, 9.9999997171806853657e-10 ;  /* 0x3089705f111c7421 */ /* 0x000fe20000000000 */
[----:B------:R-:W-:Y:S01]  /*2c40*/  FSETP.GEU.AND P2, PT, |R30|, 1.175494350822287508e-38, PT ;  /* 0x008000001e00780b */ /* 0x000fe20003f4e200 */
[----:B------:R-:W0:Y:S01]  /*2c50*/  LDS.128 R16, [UR5+0x140] ;  /* 0x00014005ff107984 */ /* 0x000e220008000c00 */
[----:B------:R-:W-:Y:S01]  /*2c60*/  @!P1 FMUL R22, R22, 16777216 ;  /* 0x4b80000016169820 */ /* 0x000fe20000400000 */
[----:B------:R-:W1:Y:S01]  /*2c70*/  MUFU.RSQ R21, R21 ;  /* 0x0000001500157308 */ /* 0x000e620000001400 */
[----:B------:R-:W-:-:S07]  /*2c80*/  FSETP.GEU.AND P3, PT, |R28|, 1.175494350822287508e-38, PT ;  /* 0x008000001c00780b */ /* 0x000fce0003f6e200 */
[----:B------:R-:W2:Y:S02]  /*2c90*/  MUFU.RSQ R41, R22 ;  /* 0x0000001600297308 */ /* 0x000ea40000001400 */
[----:B------:R-:W-:-:S04]  /*2ca0*/  @!P2 FMUL R30, R30, 16777216 ;  /* 0x4b8000001e1ea820 */ /* 0x000fc80000400000 */
[----:B------:R-:W-:Y:S02]  /*2cb0*/  @!P3 FMUL R28, R28, 16777216 ;  /* 0x4b8000001c1cb820 */ /* 0x000fe40000400000 */
[----:B------:R-:W3:Y:S01]  /*2cc0*/  MUFU.RSQ R30, R30 ;  /* 0x0000001e001e7308 */ /* 0x000ee20000001400 */
[----:B-1----:R-:W-:-:S04]  /*2cd0*/  @!P0 FMUL R21, R21, 4096 ;  /* 0x4580000015158820 */ /* 0x002fc80000400000 */
[----:B------:R-:W-:-:S03]  /*2ce0*/  FMUL R42, R21, R21 ;  /* 0x00000015152a7220 */ /* 0x000fc60000400000 */
[----:B------:R-:W1:Y:S01]  /*2cf0*/  MUFU.RSQ R28, R28 ;  /* 0x0000001c001c7308 */ /* 0x000e620000001400 */
[----:B--2---:R-:W-:Y:S01]  /*2d00*/  @!P1 FMUL R41, R41, 4096 ;  /* 0x4580000029299820 */ /* 0x004fe20000400000 */
[----:B------:R-:W-:-:S03]  /*2d10*/  FMUL R42, R21, R42 ;  /* 0x0000002a152a7220 */ /* 0x000fc60000400000 */
[----:B------:R-:W-:Y:S01]  /*2d20*/  FMUL R44, R41, R41 ;  /* 0x00000029292c7220 */ /* 0x000fe20000400000 */
[----:B------:R-:W-:-:S03]  /*2d30*/  FMUL R42, R23, R42 ;  /* 0x0000002a172a7220 */ /* 0x000fc60000400000 */
[----:B------:R-:W-:Y:S01]  /*2d40*/  FMUL R44, R41, R44 ;  /* 0x0000002c292c7220 */ /* 0x000fe20000400000 */
[----:B---3--:R-:W-:Y:S01]  /*2d50*/  @!P2 FMUL R30, R30, 4096 ;  /* 0x458000001e1ea820 */ /* 0x008fe20000400000 */
[-C--:B------:R-:W-:Y:S01]  /*2d60*/  FFMA R40, R33, R42.reuse, R40 ;  /* 0x0000002a21287223 */ /* 0x080fe20000000028 */
[----:B------:R-:W-:Y:S01]  /*2d70*/  FFMA R31, R31, R42, R20 ;  /* 0x0000002a1f1f7223 */ /* 0x000fe20000000014 */
[----:B------:R-:W-:Y:S01]  /*2d80*/  FMUL R41, R23, R44 ;  /* 0x0000002c17297220 */ /* 0x000fe20000400000 */
[----:B------:R-:W-:Y:S01]  /*2d90*/  FMUL R33, R30, R30 ;  /* 0x0000001e1e217220 */ /* 0x000fe20000400000 */
[----:B------:R-:W2:Y:S01]  /*2da0*/  LDS.128 R20, [UR5+0x150] ;  /* 0x00015005ff147984 */ /* 0x000ea20008000c00 */
[----:B------:R-:W-:Y:S01]  /*2db0*/  FFMA R34, R34, R42, R39 ;  /* 0x0000002a22227223 */ /* 0x000fe20000000027 */
[-C--:B------:R-:W-:Y:S01]  /*2dc0*/  FFMA R35, R36, R41.reuse, R35 ;  /* 0x0000002924237223 */ /* 0x080fe20000000023 */
[-C--:B------:R-:W-:Y:S01]  /*2dd0*/  FFMA R36, R32, R41.reuse, R43 ;  /* 0x0000002920247223 */ /* 0x080fe2000000002b */
[----:B-1----:R-:W-:Y:S01]  /*2de0*/  @!P3 FMUL R28, R28, 4096 ;  /* 0x458000001c1cb820 */ /* 0x002fe20000400000 */
[----:B0-----:R-:W-:Y:S01]  /*2df0*/  FADD R32, R17, -R9 ;  /* 0x8000000911207221 */ /* 0x001fe20000000000 */
[----:B------:R-:W-:Y:S01]  /*2e00*/  FFMA R41, R38, R41, R37 ;  /* 0x0000002926297223 */ /* 0x000fe20000000025 */
[----:B------:R-:W-:Y:S01]  /*2e10*/  FMUL R30, R30, R33 ;  /* 0x000000211e1e7220 */ /* 0x000fe20000400000 */
[----:B------:R-:W-:Y:S01]  /*2e20*/  FMUL R37, R28, R28 ;  /* 0x0000001c1c257220 */ /* 0x000fe20000400000 */
[----:B------:R-:W-:Y:S01]  /*2e30*/  FADD R33, R16, -R8 ;  /* 0x8000000810217221 */ /* 0x000fe20000000000 */
[----:B------:R-:W-:Y:S01]  /*2e40*/  FMUL R42, R32, R32 ;  /* 0x00000020202a7220 */ /* 0x000fe20000400000 */
[----:B------:R-:W-:Y:S01]  /*2e50*/  FMUL R39, R15, R30 ;  /* 0x0000001e0f277220 */ /* 0x000fe20000400000 */
[----:B------:R-:W-:Y:S01]  /*2e60*/  FMUL R38, R28, R37 ;  /* 0x000000251c267220 */ /* 0x000fe20000400000 */
[----:B------:R-:W-:Y:S01]  /*2e70*/  FADD R28, R18, -R10 ;  /* 0x8000000a121c7221 */ /* 0x000fe20000000000 */
[----:B------:R-:W-:Y:S01]  /*2e80*/  FFMA R37, R33, R33, R42 ;  /* 0x0000002121257223 */ /* 0x000fe2000000002a */
[----:B------:R-:W-:Y:S01]  /*2e90*/  FADD R30, R17, -R5 ;  /* 0x80000005111e7221 */ /* 0x000fe20000000000 */
[----:B------:R-:W-:Y:S01]  /*2ea0*/  FMUL R15, R15, R38 ;  /* 0x000000260f0f7220 */ /* 0x000fe20000400000 */
[-C--:B------:R-:W-:Y:S01]  /*2eb0*/  FFMA R40, R27, R39.reuse, R40 ;  /* 0x000000271b287223 */ /* 0x080fe20000000028 */
[----:B------:R-:W-:Y:S01]  /*2ec0*/  FFMA R38, R28, R28, R37 ;  /* 0x0000001c1c267223 */ /* 0x000fe20000000025 */
[----:B------:R-:W-:Y:S01]  /*2ed0*/  FADD R37, R16, -R4 ;  /* 0x8000000410257221 */ /* 0x000fe20000000000 */
[----:B------:R-:W-:Y:S01]  /*2ee0*/  FMUL R42, R30, R30 ;  /* 0x0000001e1e2a7220 */ /* 0x000fe20000400000 */
[----:B------:R-:W-:Y:S01]  /*2ef0*/  FFMA R27, R13, R39, R34 ;  /* 0x000000270d1b7223 */ /* 0x000fe20000000022 */
[----:B------:R-:W-:Y:S01]  /*2f00*/  FADD R16, R38, 9.9999997171806853657e-10 ;  /* 0x3089705f26107421 */ /* 0x000fe20000000000 */
[----:B------:R-:W-:Y:S01]  /*2f10*/  FADD R38, R18, -R6 ;  /* 0x8000000612267221 */ /* 0x000fe20000000000 */
[----:B------:R-:W-:Y:S01]  /*2f20*/  FFMA R17, R37, R37, R42 ;  /* 0x0000002525117223 */ /* 0x000fe2000000002a */
[----:B------:R-:W-:Y:S01]  /*2f30*/  FFMA R31, R26, R39, R31 ;  /* 0x000000271a1f7223 */ /* 0x000fe2000000001f */
[-C--:B------:R-:W-:Y:S01]  /*2f40*/  FFMA R26, R12, R15.reuse, R35 ;  /* 0x0000000f0c1a7223 */ /* 0x080fe20000000023 */
[----:B------:R-:W-:Y:S01]  /*2f50*/  FSETP.GEU.AND P0, PT, |R16|, 1.175494350822287508e-38, PT ;  /* 0x008000001000780b */ /* 0x000fe20003f0e200 */
[----:B------:R-:W-:Y:S01]  /*2f60*/  FFMA R17, R38, R38, R17 ;  /* 0x0000002626117223 */ /* 0x000fe20000000011 */
[-C--:B------:R-:W-:Y:S01]  /*2f70*/  FFMA R29, R29, R15.reuse, R36 ;  /* 0x0000000f1d1d7223 */ /* 0x080fe20000000024 */
[----:B------:R-:W-:-:S02]  /*2f80*/  FFMA R43, R14, R15, R41 ;  /* 0x0000000f0e2b7223 */ /* 0x000fc40000000029 */
[----:B------:R-:W-:-:S05]  /*2f90*/  FADD R17, R17, 9.9999997171806853657e-10 ;  /* 0x3089705f11117421 */ /* 0x000fca0000000000 */
[----:B------:R-:W-:Y:S01]  /*2fa0*/  FSETP.GEU.AND P1, PT, |R17|, 1.175494350822287508e-38, PT ;  /* 0x008000001100780b */ /* 0x000fe20003f2e200 */
[C---:B--2---:R-:W-:Y:S02]  /*2fb0*/  FADD R34, R21.reuse, -R9 ;  /* 0x8000000915227221 */ /* 0x044fe40000000000 */
[----:B------:R-:W-:Y:S01]  /*2fc0*/  @!P0 FMUL R16, R16, 16777216 ;  /* 0x4b80000010108820 */ /* 0x000fe20000400000 */
[----:B------:R-:W-:Y:S01]  /*2fd0*/  FADD R35, R21, -R5 ;  /* 0x8000000515237221 */ /* 0x000fe20000000000 */
[----:B------:R-:W-:Y:S01]  /*2fe0*/  FADD R21, R20, -R8 ;  /* 0x8000000814157221 */ /* 0x000fe20000000000 */
[----:B------:R-:W-:Y:S01]  /*2ff0*/  FMUL R12, R34, R34 ;  /* 0x00000022220c7220 */ /* 0x000fe20000400000 */
[----:B------:R-:W-:Y:S01]  /*3000*/  FADD R20, R20, -R4 ;  /* 0x8000000414147221 */ /* 0x000fe20000000000 */
[----:B------:R-:W-:Y:S01]  /*3010*/  FMUL R13, R35, R35 ;  /* 0x00000023230d7220 */ /* 0x000fe20000400000 */
[----:B------:R-:W0:Y:S01]  /*3020*/  MUFU.RSQ R16, R16 ;  /* 0x0000001000107308 */ /* 0x000e220000001400 */
[----:B------:R-:W-:Y:S01]  /*3030*/  FFMA R12, R21, R21, R12 ;  /* 0x00000015150c7223 */ /* 0x000fe2000000000c */
[----:B------:R-:W-:-:S02]  /*3040*/  FADD R39, R22, -R10 ;  /* 0x8000000a16277221 */ /* 0x000fc40000000000 */
[----:B------:R-:W-:Y:S01]  /*3050*/  @!P1 FMUL R17, R17, 16777216 ;  /* 0x4b80000011119820 */ /* 0x000fe20000400000 */
[----:B------:R-:W-:Y:S01]  /*3060*/  FADD R22, R22, -R6 ;  /* 0x8000000616167221 */ /* 0x000fe20000000000 */
[----:B------:R-:W-:Y:S01]  /*3070*/  FFMA R13, R20, R20, R13 ;  /* 0x00000014140d7223 */ /* 0x000fe2000000000d */
[----:B------:R-:W-:Y:S01]  /*3080*/  FFMA R12, R39, R39, R12 ;  /* 0x00000027270c7223 */ /* 0x000fe2000000000c */
[----:B------:R-:W1:Y:S02]  /*3090*/  MUFU.RSQ R18, R17 ;  /* 0x0000001100127308 */ /* 0x000e640000001400 */
[----:B------:R-:W-:Y:S01]  /*30a0*/  FFMA R13, R22, R22, R13 ;  /* 0x00000016160d7223 */ /* 0x000fe2000000000d */
[----:B------:R-:W-:-:S03]  /*30b0*/  FADD R45, R12, 9.9999997171806853657e-10 ;  /* 0x3089705f0c2d7421 */ /* 0x000fc60000000000 */
[----:B------:R-:W-:Y:S02]  /*30c0*/  FADD R36, R13, 9.9999997171806853657e-10 ;  /* 0x3089705f0d247421 */ /* 0x000fe40000000000 */
[----:B------:R-:W2:Y:S01]  /*30d0*/  LDS.128 R12, [UR5+0x160] ;  /* 0x00016005ff0c7984 */ /* 0x000ea20008000c00 */
[----:B------:R-:W-:Y:S01]  /*30e0*/  FSETP.GEU.AND P2, PT, |R45|, 1.175494350822287508e-38, PT ;  /* 0x008000002d00780b */ /* 0x000fe20003f4e200 */
[----:B0-----:R-:W-:Y:S01]  /*30f0*/  @!P0 FMUL R16, R16, 4096 ;  /* 0x4580000010108820 */ /* 0x001fe20000400000 */
[----:B------:R-:W-:-:S03]  /*3100*/  FSETP.GEU.AND P0, PT, |R36|, 1.175494350822287508e-38, PT ;  /* 0x008000002400780b */ /* 0x000fc60003f0e200 */
[----:B------:R-:W-:Y:S01]  /*3110*/  FMUL R41, R16, R16 ;  /* 0x0000001010297220 */ /* 0x000fe20000400000 */
[----:B-1----:R-:W-:-:S03]  /*3120*/  @!P1 FMUL R18, R18, 4096 ;  /* 0x4580000012129820 */ /* 0x002fc60000400000 */
[----:B------:R-:W-:Y:S01]  /*3130*/  FMUL R42, R16, R41 ;  /* 0x00000029102a7220 */ /* 0x000fe20000400000 */
[----:B------:R-:W-:-:S03]  /*3140*/  FMUL R17, R18, R18 ;  /* 0x0000001212117220 */ /* 0x000fc60000400000 */
[----:B------:R-:W-:Y:S02]  /*3150*/  @!P2 FMUL R45, R45, 16777216 ;  /* 0x4b8000002d2da820 */ /* 0x000fe40000400000 */
[----:B------:R-:W-:Y:S01]  /*3160*/  @!P0 FMUL R36, R36, 16777216 ;  /* 0x4b80000024248820 */ /* 0x000fe20000400000 */
[C---:B------:R-:W-:Y:S01]  /*3170*/  FMUL R42, R19.reuse, R42 ;  /* 0x0000002a132a7220 */ /* 0x040fe20000400000 */
[----:B------:R-:W-:Y:S01]  /*3180*/  FMUL R44, R18, R17 ;  /* 0x00000011122c7220 */ /* 0x000fe20000400000 */
[----:B------:R-:W0:Y:S02]  /*3190*/  MUFU.RSQ R41, R45 ;  /* 0x0000002d00297308 */ /* 0x000e240000001400 */
[----:B------:R-:W-:Y:S01]  /*31a0*/  FFMA R31, R32, R42, R31 ;  /* 0x0000002a201f7223 */ /* 0x000fe2000000001f */
[----:B------:R-:W-:Y:S01]  /*31b0*/  FMUL R44, R19, R44 ;  /* 0x0000002c132c7220 */ /* 0x000fe20000400000 */
[-C--:B------:R-:W-:Y:S01]  /*31c0*/  FFMA R40, R33, R42.reuse, R40 ;  /* 0x0000002a21287223 */ /* 0x080fe20000000028 */
[----:B------:R-:W1:Y:S01]  /*31d0*/  LDS.128 R16, [UR5+0x170] ;  /* 0x00017005ff107984 */ /* 0x000e620008000c00 */
[----:B------:R-:W-:Y:S01]  /*31e0*/  FFMA R28, R28, R42, R27 ;  /* 0x0000002a1c1c7223 */ /* 0x000fe2000000001b */
[-C--:B------:R-:W-:Y:S01]  /*31f0*/  FFMA R37, R37, R44.reuse, R26 ;  /* 0x0000002c25257223 */ /* 0x080fe2000000001a */
[----:B------:R-:W3:Y:S01]  /*3200*/  MUFU.RSQ R36, R36 ;  /* 0x0000002400247308 */ /* 0x000ee20000001400 */
[-C--:B------:R-:W-:Y:S01]  /*3210*/  FFMA R30, R30, R44.reuse, R29 ;  /* 0x0000002c1e1e7223 */ /* 0x080fe2000000001d */
[----:B------:R-:W-:Y:S01]  /*3220*/  FFMA R43, R38, R44, R43 ;  /* 0x0000002c262b7223 */ /* 0x000fe2000000002b */
[----:B0-----:R-:W-:-:S04]  /*3230*/  @!P2 FMUL R41, R41, 4096 ;  /* 0x458000002929a820 */ /* 0x001fc80000400000 */
[----:B------:R-:W-:Y:S01]  /*3240*/  FMUL R32, R41, R41 ;  /* 0x0000002929207220 */ /* 0x000fe20000400000 */
[----:B--2---:R-:W-:Y:S01]  /*3250*/  FADD R26, R13, -R9 ;  /* 0x800000090d1a7221 */ /* 0x004fe20000000000 */
[----:B------:R-:W-:Y:S01]  /*3260*/  FADD R29, R12, -R8 ;  /* 0x800000080c1d7221 */ /* 0x000fe20000000000 */
[----:B---3--:R-:W-:Y:S01]  /*3270*/  @!P0 FMUL R36, R36, 4096 ;  /* 0x4580000024248820 */ /* 0x008fe20000400000 */
[----:B------:R-:W-:Y:S01]  /*3280*/  FMUL R32, R41, R32 ;  /* 0x0000002029207220 */ /* 0x000fe20000400000 */
[----:B------:R-:W-:Y:S02]  /*3290*/  FMUL R42, R26, R26 ;  /* 0x0000001a1a2a7220 */ /* 0x000fe40000400000 */
[----:B------:R-:W-:Y:S01]  /*32a0*/  FMUL R27, R36, R36 ;  /* 0x00000024241b7220 */ /* 0x000fe20000400000 */
[----:B------:R-:W-:Y:S01]  /*32b0*/  FMUL R38, R23, R32 ;  /* 0x0000002017267220 */ /* 0x000fe20000400000 */
[----:B------:R-:W-:Y:S01]  /*32c0*/  FADD R32, R14, -R10 ;  /* 0x8000000a0e207221 */ /* 0x000fe20000000000 */
[----:B------:R-:W-:Y:S01]  /*32d0*/  FFMA R33, R29, R29, R42 ;  /* 0x0000001d1d217223 */ /* 0x000fe2000000002a */
[----:B------:R-:W-:Y:S01]  /*32e0*/  FMUL R36, R36, R27 ;  /* 0x0000001b24247220 */ /* 0x000fe20000400000 */
[----:B------:R-:W-:Y:S01]  /*32f0*/  FADD R27, R13, -R5 ;  /* 0x800000050d1b7221 */ /* 0x000fe20000000000 */
[----:B------:R-:W-:Y:S01]  /*3300*/  FFMA R39, R39, R38, R28 ;  /* 0x0000002627277223 */ /* 0x000fe2000000001c */
[----:B------:R-:W-:Y:S01]  /*3310*/  FFMA R13, R32, R32, R33 ;  /* 0x00000020200d7223 */ /* 0x000fe20000000021 */
[----:B------:R-:W-:Y:S01]  /*3320*/  FADD R33, R12, -R4 ;  /* 0x800000040c217221 */ /* 0x000fe20000000000 */
[----:B------:R-:W-:Y:S01]  /*3330*/  FMUL R42, R27, R27 ;  /* 0x0000001b1b2a7220 */ /* 0x000fe20000400000 */
[----:B------:R-:W-:Y:S01]  /*3340*/  FMUL R23, R23, R36 ;  /* 0x0000002417177220 */ /* 0x000fe20000400000 */
[----:B------:R-:W-:Y:S01]  /*3350*/  FADD R12, R13, 9.9999997171806853657e-10 ;  /* 0x3089705f0d0c7421 */ /* 0x000fe20000000000 */
[----:B------:R-:W-:Y:S01]  /*3360*/  FADD R36, R14, -R6 ;  /* 0x800000060e247221 */ /* 0x000fe20000000000 */
[----:B------:R-:W-:Y:S01]  /*3370*/  FFMA R13, R33, R33, R42 ;  /* 0x00000021210d7223 */ /* 0x000fe2000000002a */
[----:B------:R-:W-:Y:S01]  /*3380*/  FFMA R31, R34, R38, R31 ;  /* 0x00000026221f7223 */ /* 0x000fe2000000001f */
[----:B------:R-:W-:Y:S01]  /*3390*/  FFMA R34, R20, R23, R37 ;  /* 0x0000001714227223 */ /* 0x000fe20000000025 */
[----:B-1----:R-:W-:Y:S01]  /*33a0*/  FADD R28, R17, -R9 ;  /* 0x80000009111c7221 */ /* 0x002fe20000000000 */
[----:B------:R-:W-:Y:S01]  /*33b0*/  FFMA R13, R36, R36, R13 ;  /* 0x00000024240d7223 */ /* 0x000fe2000000000d */
[----:B------:R-:W-:Y:S01]  /*33c0*/  FFMA R40, R21, R38, R40 ;  /* 0x0000002615287223 */ /* 0x000fe20000000028 */
[----:B------:R-:W-:Y:S01]  /*33d0*/  FADD R37, R16, -R8 ;  /* 0x8000000810257221 */ /* 0x000fe20000000000 */
[----:B------:R-:W-:Y:S01]  /*33e0*/  FMUL R14, R28, R28 ;  /* 0x0000001c1c0e7220 */ /* 0x000fe20000400000 */
[----:B------:R-:W-:Y:S01]  /*33f0*/  FSETP.GEU.AND P0, PT, |R12|, 1.175494350822287508e-38, PT ;  /* 0x008000000c00780b */ /* 0x000fe20003f0e200 */
[----:B------:R-:W-:Y:S01]  /*3400*/  FADD R38, R17, -R5 ;  /* 0x8000000511267221 */ /* 0x000fe20000000000 */
[----:B------:R-:W-:Y:S01]  /*3410*/  FADD R13, R13, 9.9999997171806853657e-10 ;  /* 0x3089705f0d0d7421 */ /* 0x000fe20000000000 */
[----:B------:R-:W-:Y:S01]  /*3420*/  FADD R17, R18, -R10 ;  /* 0x8000000a12117221 */ /* 0x000fe20000000000 */
[----:B------:R-:W-:Y:S01]  /*3430*/  FFMA R14, R37, R37, R14 ;  /* 0x00000025250e7223 */ /* 0x000fe2000000000e */
[----:B------:R-:W-:Y:S01]  /*3440*/  FADD R16, R16, -R4 ;  /* 0x8000000410107221 */ /* 0x000fe20000000000 */
[----:B------:R-:W-:Y:S01]  /*3450*/  FMUL R21, R38, R38 ;  /* 0x0000002626157220 */ /* 0x000fe20000400000 */
[----:B------:R-:W-:Y:S01]  /*3460*/  FSETP.GEU.AND P1, PT, |R13|, 1.175494350822287508e-38, PT ;  /* 0x008000000d00780b */ /* 0x000fe20003f2e200 */
[----:B------:R-:W-:Y:S01]  /*3470*/  FFMA R14, R17, R17, R14 ;  /* 0x00000011110e7223 */ /* 0x000fe2000000000e */
[----:B------:R-:W-:Y:S01]  /*3480*/  FADD R18, R18, -R6 ;  /* 0x8000000612127221 */ /* 0x000fe20000000000 */
[----:B------:R-:W-:Y:S01]  /*3490*/  FFMA R21, R16, R16, R21 ;  /* 0x0000001010157223 */ /* 0x000fe20000000015 */
[-C--:B------:R-:W-:Y:S01]  /*34a0*/  FFMA R30, R35, R23.reuse, R30 ;  /* 0x00000017231e7223 */ /* 0x080fe2000000001e */
[----:B------:R-:W-:Y:S01]  /*34b0*/  FADD R41, R14, 9.9999997171806853657e-10 ;  /* 0x3089705f0e297421 */ /* 0x000fe20000000000 */
[----:B------:R-:W-:Y:S01]  /*34c0*/  @!P0 FMUL R12, R12, 16777216 ;  /* 0x4b8000000c0c8820 */ /* 0x000fe20000400000 */
[----:B------:R-:W-:Y:S01]  /*34d0*/  FFMA R21, R18, R18, R21 ;  /* 0x0000001212157223 */ /* 0x000fe20000000015 */
[----:B------:R-:W-:-:S02]  /*34e0*/  FFMA R43, R22, R23, R43 ;  /* 0x00000017162b7223 */ /* 0x000fc4000000002b */
[----:B------:R-:W-:Y:S01]  /*34f0*/  FSETP.GEU.AND P2, PT, |R41|, 1.175494350822287508e-38, PT ;  /* 0x008000002900780b */ /* 0x000fe20003f4e200 */
[----:B------:R-:W-:Y:S01]  /*3500*/  FADD R35, R21, 9.9999997171806853657e-10 ;  /* 0x3089705f15237421 */ /* 0x000fe20000000000 */
[----:B------:R-:W0:Y:S01]  /*3510*/  MUFU.RSQ R12, R12 ;  /* 0x0000000c000c7308 */ /* 0x000e220000001400 */
[----:B------:R-:W1:Y:S01]  /*3520*/  LDS.128 R20, [UR5+0x180] ;  /* 0x00018005ff147984 */ /* 0x000e620008000c00 */
[----:B------:R-:W-:Y:S02]  /*3530*/  @!P1 FMUL R13, R13, 16777216 ;  /* 0x4b8000000d0d9820 */ /* 0x000fe40000400000 */
[----:B------:R-:W-:-:S04]  /*3540*/  FSETP.GEU.AND P3, PT, |R35|, 1.175494350822287508e-38, PT ;  /* 0x008000002300780b */ /* 0x000fc80003f6e200 */
[----:B------:R-:W2:Y:S03]  /*3550*/  MUFU.RSQ R14, R13 ;  /* 0x0000000d000e7308 */ /* 0x000ea60000001400 */
[----:B------:R-:W-:-:S06]  /*3560*/  @!P2 FMUL R41, R41, 16777216 ;  /* 0x4b8000002929a820 */ /* 0x000fcc0000400000 */
[----:B------:R-:W-:Y:S01]  /*3570*/  @!P3 FMUL R35, R35, 16777216 ;  /* 0x4b8000002323b820 */ /* 0x000fe20000400000 */
[----:B------:R-:W3:Y:S01]  /*3580*/  MUFU.RSQ R41, R41 ;  /* 0x0000002900297308 */ /* 0x000ee20000001400 */
[----:B0-----:R-:W-:-:S04]  /*3590*/  @!P0 FMUL R12, R12, 4096 ;  /* 0x458000000c0c8820 */ /* 0x001fc80000400000 */
[----:B------:R-:W-:Y:S01]  /*35a0*/  FMUL R45, R12, R12 ;  /* 0x0000000c0c2d7220 */ /* 0x000fe20000400000 */
[----:B--2---:R-:W-:Y:S02]  /*35b0*/  @!P1 FMUL R14, R14, 4096 ;  /* 0x458000000e0e9820 */ /* 0x004fe40000400000 */
[----:B------:R-:W0:Y:S01]  /*35c0*/  MUFU.RSQ R35, R35 ;  /* 0x0000002300237308 */ /* 0x000e220000001400 */
[----:B------:R-:W-:Y:S01]  /*35d0*/  FMUL R12, R12, R45 ;  /* 0x0000002d0c0c7220 */ /* 0x000fe20000400000 */
[----:B------:R-:W-:-:S03]  /*35e0*/  FMUL R45, R14, R14 ;  /* 0x0000000e0e2d7220 */ /* 0x000fc60000400000 */
[----:B------:R-:W-:Y:S01]  /*35f0*/  FMUL R12, R15, R12 ;  /* 0x0000000c0f0c7220 */ /* 0x000fe20000400000 */
[----:B------:R-:W-:Y:S01]  /*3600*/  FMUL R42, R14, R45 ;  /* 0x0000002d0e2a7220 */ /* 0x000fe20000400000 */
[----:B---3--:R-:W-:Y:S02]  /*3610*/  @!P2 FMUL R41, R41, 4096 ;  /* 0x458000002929a820 */ /* 0x008fe40000400000 */
[----:B------:R-:W-:Y:S01]  /*3620*/  FFMA R31, R26, R12, R31 ;  /* 0x0000000c1a1f7223 */ /* 0x000fe2000000001f */
[----:B------:R-:W-:Y:S01]  /*3630*/  FMUL R42, R15, R42 ;  /* 0x0000002a0f2a7220 */ /* 0x000fe20000400000 */
[-C--:B------:R-:W-:Y:S01]  /*3640*/  FFMA R40, R29, R12.reuse, R40 ;  /* 0x0000000c1d287223 */ /* 0x080fe20000000028 */
[----:B------:R-:W-:Y:S01]  /*3650*/  FFMA R32, R32, R12, R39 ;  /* 0x0000000c20207223 */ /* 0x000fe20000000027 */
[----:B------:R-:W-:Y:S01]  /*3660*/  FMUL R26, R41, R41 ;  /* 0x00000029291a7220 */ /* 0x000fe20000400000 */
[----:B------:R-:W2:Y:S01]  /*3670*/  LDS.128 R12, [UR5+0x190] ;  /* 0x00019005ff0c7984 */ /* 0x000ea20008000c00 */
[-C--:B------:R-:W-:Y:S01]  /*3680*/  FFMA R39, R27, R42.reuse, R30 ;  /* 0x0000002a1b277223 */ /* 0x080fe2000000001e */
[----:B0-----:R-:W-:Y:S01]  /*3690*/  @!P3 FMUL R35, R35, 4096 ;  /* 0x458000002323b820 */ /* 0x001fe20000400000 */
[----:B-1----:R-:W-:Y:S01]  /*36a0*/  FADD R27, R21, -R9 ;  /* 0x80000009151b7221 */ /* 0x002fe20000000000 */
[----:B------:R-:W-:Y:S01]  /*36b0*/  FFMA R43, R36, R42, R43 ;  /* 0x0000002a242b7223 */ /* 0x000fe2000000002b */
[----:B------:R-:W-:Y:S01]  /*36c0*/  FMUL R36, R41, R26 ;  /* 0x0000001a29247220 */ /* 0x000fe20000400000 */
[----:B------:R-:W-:Y:S01]  /*36d0*/  FMUL R26, R35, R35 ;  /* 0x00000023231a7220 */ /* 0x000fe20000400000 */
[----:B------:R-:W-:Y:S01]  /*36e0*/  FADD R30, R20, -R8 ;  /* 0x80000008141e7221 */ /* 0x000fe20000000000 */
[----:B------:R-:W-:Y:S01]  /*36f0*/  FMUL R29, R27, R27 ;  /* 0x0000001b1b1d7220 */ /* 0x000fe20000400000 */
[----:B------:R-:W-:Y:S01]  /*3700*/  FFMA R33, R33, R42, R34 ;  /* 0x0000002a21217223 */ /* 0x000fe20000000022 */
[----:B------:R-:W-:Y:S01]  /*3710*/  FMUL R34, R35, R26 ;  /* 0x0000001a23227220 */ /* 0x000fe20000400000 */
[----:B------:R-:W-:Y:S01]  /*3720*/  FADD R26, R22, -R10 ;  /* 0x8000000a161a7221 */ /* 0x000fe20000000000 */
[----:B------:R-:W-:Y:S01]  /*3730*/  FFMA R29, R30, R30, R29 ;  /* 0x0000001e1e1d7223 */ /* 0x000fe2000000001d */
[C---:B------:R-:W-:Y:S01]  /*3740*/  FMUL R36, R19.reuse, R36 ;  /* 0x0000002413247220 */ /* 0x040fe20000400000 */
[----:B------:R-:W-:Y:S01]  /*3750*/  FMUL R19, R19, R34 ;  /* 0x0000002213137220 */ /* 0x000fe20000400000 */
[----:B------:R-:W-:Y:S01]  /*3760*/  FADD R34, R20, -R4 ;  /* 0x8000000414227221 */ /* 0x000fe20000000000 */
[----:B------:R-:W-:Y:S01]  /*3770*/  FFMA R35, R26, R26, R29 ;  /* 0x0000001a1a237223 */ /* 0x000fe2000000001d */
[----:B------:R-:W-:Y:S01]  /*3780*/  FADD R29, R21, -R5 ;  /* 0x80000005151d7221 */ /* 0x000fe20000000000 */
[-C--:B------:R-:W-:Y:S01]  /*3790*/  FFMA R28, R28, R36.reuse, R31 ;  /* 0x000000241c1c7223 */ /* 0x080fe2000000001f */
[-C--:B------:R-:W-:Y:S01]  /*37a0*/  FFMA R31, R17, R36.reuse, R32 ;  /* 0x00000024111f7223 */ /* 0x080fe20000000020 */
[----:B------:R-:W-:Y:S01]  /*37b0*/  FADD R20, R35, 9.9999997171806853657e-10 ;  /* 0x3089705f23147421 */ /* 0x000fe20000000000 */
[----:B------:R-:W-:Y:S01]  /*37c0*/  FMUL R21, R29, R29 ;  /* 0x0000001d1d157220 */ /* 0x000fe20000400000 */
[----:B------:R-:W-:Y:S01]  /*37d0*/  FADD R35, R22, -R6 ;  /* 0x8000000616237221 */ /* 0x000fe20000000000 */
[----:B------:R-:W-:Y:S01]  /*37e0*/  FFMA R37, R37, R36, R40 ;  /* 0x0000002425257223 */ /* 0x000fe20000000028 */
[-C--:B------:R-:W-:Y:S01]  /*37f0*/  FFMA R33, R16, R19.reuse, R33 ;  /* 0x0000001310217223 */ /* 0x080fe20000000021 */
[----:B------:R-:W-:Y:S01]  /*3800*/  FFMA R22, R34, R34, R21 ;  /* 0x0000002222167223 */ /* 0x000fe20000000015 */
[----:B------:R-:W-:Y:S01]  /*3810*/  FSETP.GEU.AND P0, PT, |R20|, 1.175494350822287508e-38, PT ;  /* 0x008000001400780b */ /* 0x000fe20003f0e200 */
[-C--:B------:R-:W-:Y:S01]  /*3820*/  FFMA R38, R38, R19.reuse, R39 ;  /* 0x0000001326267223 */ /* 0x080fe20000000027 */
[----:B------:R-:W-:Y:S01]  /*3830*/  FFMA R44, R18, R19, R43 ;  /* 0x00000013122c7223 */ /* 0x000fe2000000002b */
[----:B------:R-:W-:-:S04]  /*3840*/  FFMA R22, R35, R35, R22 ;  /* 0x0000002323167223 */ /* 0x000fc80000000016 */
[----:B------:R-:W-:-:S05]  /*3850*/  FADD R21, R22, 9.9999997171806853657e-10 ;  /* 0x3089705f16157421 */ /* 0x000fca0000000000 */
[----:B------:R-:W-:Y:S01]  /*3860*/  FSETP.GEU.AND P1, PT, |R21|, 1.175494350822287508e-38, PT ;  /* 0x008000001500780b */ /* 0x000fe20003f2e200 */
[----:B------:R-:W-:Y:S01]  /*3870*/  @!P0 FMUL R20, R20, 16777216 ;  /* 0x4b80000014148820 */ /* 0x000fe20000400000 */
[C---:B--2---:R-:W-:Y:S01]  /*3880*/  FADD R32, R13.reuse, -R9 ;  /* 0x800000090d207221 */ /* 0x044fe20000000000 */
[----:B------:R-:W-:Y:S01]  /*3890*/  FADD R36, R13, -R5 ;  /* 0x800000050d247221 */ /* 0x000fe20000000000 */
[C---:B------:R-:W-:Y:S01]  /*38a0*/  FADD R13, R12.reuse, -R8 ;  /* 0x800000080c0d7221 */ /* 0x040fe20000000000 */
[----:B------:R-:W-:Y:S01]  /*38b0*/  FADD R12, R12, -R4 ;  /* 0x800000040c0c7221 */ /* 0x000fe20000000000 */
[----:B------:R-:W-:Y:S01]  /*38c0*/  FMUL R16, R32, R32 ;  /* 0x0000002020107220 */ /* 0x000fe20000400000 */
[----:B------:R-:W0:Y:S01]  /*38d0*/  MUFU.RSQ R20, R20 ;  /* 0x0000001400147308 */ /* 0x000e220000001400 */
[----:B------:R-:W-:Y:S01]  /*38e0*/  FMUL R41, R36, R36 ;  /* 0x0000002424297220 */ /* 0x000fe20000400000 */
[C---:B------:R-:W-:Y:S01]  /*38f0*/  FADD R40, R14.reuse, -R10 ;  /* 0x8000000a0e287221 */ /* 0x040fe20000000000 */
[----:B------:R-:W-:Y:S01]  /*3900*/  FFMA R17, R13, R13, R16 ;  /* 0x0000000d0d117223 */ /* 0x000fe20000000010 */
[----:B------:R-:W-:Y:S01]  /*3910*/  FADD R14, R14, -R6 ;  /* 0x800000060e0e7221 */ /* 0x000fe20000000000 */
[----:B------:R-:W-:Y:S01]  /*3920*/  FFMA R41, R12, R12, R41 ;  /* 0x0000000c0c297223 */ /* 0x000fe20000000029 */
[----:B------:R-:W-:Y:S01]  /*3930*/  @!P1 FMUL R21, R21, 16777216 ;  /* 0x4b80000015159820 */ /* 0x000fe20000400000 */
[----:B------:R-:W-:-:S02]  /*3940*/  FFMA R17, R40, R40, R17 ;  /* 0x0000002828117223 */ /* 0x000fc40000000011 */
[----:B------:R-:W-:Y:S01]  /*3950*/  FFMA R45, R14, R14, R41 ;  /* 0x0000000e0e2d7223 */ /* 0x000fe20000000029 */
[----:B------:R-:W1:Y:S01]  /*3960*/  MUFU.RSQ R22, R21 ;  /* 0x0000001500167308 */ /* 0x000e620000001400 */
[----:B------:R-:W-:Y:S02]  /*3970*/  FADD R41, R17, 9.9999997171806853657e-10 ;  /* 0x3089705f11297421 */ /* 0x000fe40000000000 */
[----:B------:R-:W-:Y:S01]  /*3980*/  FADD R45, R45, 9.9999997171806853657e-10 ;  /* 0x3089705f2d2d7421 */ /* 0x000fe20000000000 */
[----:B------:R-:W2:Y:S02]  /*3990*/  LDS.128 R16, [UR5+0x1a0] ;  /* 0x0001a005ff107984 */ /* 0x000ea40008000c00 */
[----:B------:R-:W-:Y:S01]  /*39a0*/  FSETP.GEU.AND P2, PT, |R41|, 1.175494350822287508e-38, PT ;  /* 0x008000002900780b */ /* 0x000fe20003f4e200 */
[----:B0-----:R-:W-:Y:S01]  /*39b0*/  @!P0 FMUL R20, R20, 4096 ;  /* 0x4580000014148820 */ /* 0x001fe20000400000 */
[----:B------:R-:W-:-:S03]  /*39c0*/  FSETP.GEU.AND P0, PT, |R45|, 1.175494350822287508e-38, PT ;  /* 0x008000002d00780b */ /* 0x000fc60003f0e200 */
[----:B------:R-:W-:-:S04]  /*39d0*/  FMUL R39, R20, R20 ;  /* 0x0000001414277220 */ /* 0x000fc80000400000 */
[----:B------:R-:W-:Y:S01]  /*39e0*/  FMUL R42, R20, R39 ;  /* 0x00000027142a7220 */ /* 0x000fe20000400000 */
[----:B-1----:R-:W-:-:S03]  /*39f0*/  @!P1 FMUL R22, R22, 4096 ;  /* 0x4580000016169820 */ /* 0x002fc60000400000 */
[----:B------:R-:W-:Y:S01]  /*3a00*/  @!P2 FMUL R41, R41, 16777216 ;  /* 0x4b8000002929a820 */ /* 0x000fe20000400000 */
[----:B------:R-:W-:Y:S01]  /*3a10*/  FMUL R42, R23, R42 ;  /* 0x0000002a172a7220 */ /* 0x000fe20000400000 */
[----:B------:R-:W-:Y:S01]  /*3a20*/  FMUL R21, R22, R22 ;  /* 0x0000001616157220 */ /* 0x000fe20000400000 */
[----:B------:R-:W-:Y:S02]  /*3a30*/  @!P0 FMUL R45, R45, 16777216 ;  /* 0x4b8000002d2d8820 */ /* 0x000fe40000400000 */
[-C--:B------:R-:W-:Y:S01]  /*3a40*/  FFMA R31, R26, R42.reuse, R31 ;  /* 0x0000002a1a1f7223 */ /* 0x080fe2000000001f */
[----:B------:R-:W-:Y:S01]  /*3a50*/  FMUL R22, R22, R21 ;  /* 0x0000001516167220 */ /* 0x000fe20000400000 */
[----:B------:R-:W0:Y:S01]  /*3a60*/  MUFU.RSQ R41, R41 ;  /* 0x0000002900297308 */ /* 0x000e220000001400 */
[-C--:B------:R-:W-:Y:S01]  /*3a70*/  FFMA R27, R27, R42.reuse, R28 ;  /* 0x0000002a1b1b7223 */ /* 0x080fe2000000001c */
[----:B------:R-:W-:Y:S01]  /*3a80*/  FFMA R30, R30, R42, R37 ;  /* 0x0000002a1e1e7223 */ /* 0x000fe20000000025 */
[----:B------:R-:W-:-:S02]  /*3a90*/  FMUL R43, R23, R22 ;  /* 0x00000016172b7220 */ /* 0x000fc40000400000 */
[----:B------:R-:W1:Y:S02]  /*3aa0*/  LDS.128 R20, [UR5+0x1b0] ;  /* 0x0001b005ff147984 */ /* 0x000e640008000c00 */
[-C--:B------:R-:W-:Y:S01]  /*3ab0*/  FFMA R33, R34, R43.reuse, R33 ;  /* 0x0000002b22217223 */ /* 0x080fe20000000021 */
[----:B------:R-:W3:Y:S01]  /*3ac0*/  MUFU.RSQ R39, R45 ;  /* 0x0000002d00277308 */ /* 0x000ee20000001400 */
[-C--:B------:R-:W-:Y:S01]  /*3ad0*/  FFMA R29, R29, R43.reuse, R38 ;  /* 0x0000002b1d1d7223 */ /* 0x080fe20000000026 */
[----:B------:R-:W-:Y:S01]  /*3ae0*/  FFMA R43, R35, R43, R44 ;  /* 0x0000002b232b7223 */ /* 0x000fe2000000002c */
[----:B0-----:R-:W-:Y:S01]  /*3af0*/  @!P2 FMUL R41, R41, 4096 ;  /* 0x458000002929a820 */ /* 0x001fe20000400000 */
[----:B--2---:R-:W-:Y:S01]  /*3b00*/  FADD R28, R17, -R9 ;  /* 0x80000009111c7221 */ /* 0x004fe20000000000 */
[----:B------:R-:W-:Y:S02]  /*3b10*/  FADD R35, R18, -R10 ;  /* 0x8000000a12237221 */ /* 0x000fe40000000000 */
[----:B------:R-:W-:Y:S01]  /*3b20*/  FMUL R26, R41, R41 ;  /* 0x00000029291a7220 */ /* 0x000fe20000400000 */
[----:B------:R-:W-:Y:S01]  /*3b30*/  FMUL R37, R28, R28 ;  /* 0x0000001c1c257220 */ /* 0x000fe20000400000 */
[----:B---3--:R-:W-:-:S02]  /*3b40*/  @!P0 FMUL R39, R39, 4096 ;  /* 0x4580000027278820 */ /* 0x008fc40000400000 */
[----:B------:R-:W-:Y:S02]  /*3b50*/  FMUL R26, R41, R26 ;  /* 0x0000001a291a7220 */ /* 0x000fe40000400000 */
[----:B------:R-:W-:Y:S02]  /*3b60*/  FMUL R34, R39, R39 ;  /* 0x0000002727227220 */ /* 0x000fe40000400000 */
[----:B------:R-:W-:Y:S01]  /*3b70*/  FMUL R38, R15, R26 ;  /* 0x0000001a0f267220 */ /* 0x000fe20000400000 */
[----:B------:R-:W-:Y:S01]  /*3b80*/  FADD R26, R17, -R5 ;  /* 0x80000005111a7221 */ /* 0x000fe20000000000 */
[----:B------:R-:W-:Y:S01]  /*3b90*/  FMUL R42, R39, R34 ;  /* 0x00000022272a7220 */ /* 0x000fe20000400000 */
[C---:B------:R-:W-:Y:S01]  /*3ba0*/  FADD R34, R16.reuse, -R8 ;  /* 0x8000000810227221 */ /* 0x040fe20000000000 */
[----:B------:R-:W-:Y:S01]  /*3bb0*/  FFMA R17, R13, R38, R30 ;  /* 0x000000260d117223 */ /* 0x000fe2000000001e */
[----:B------:R-:W-:Y:S01]  /*3bc0*/  FADD R30, R16, -R4 ;  /* 0x80000004101e7221 */ /* 0x000fe20000000000 */
[----:B------:R-:W-:Y:S01]  /*3bd0*/  FMUL R15, R15, R42 ;  /* 0x0000002a0f0f7220 */ /* 0x000fe20000400000 */
[----:B------:R-:W-:Y:S01]  /*3be0*/  FFMA R42, R34, R34, R37 ;  /* 0x00000022222a7223 */ /* 0x000fe20000000025 */
[----:B------:R-:W-:Y:S01]  /*3bf0*/  FMUL R13, R26, R26 ;  /* 0x0000001a1a0d7220 */ /* 0x000fe20000400000 */
[----:B------:R-:W-:Y:S01]  /*3c00*/  FADD R37, R18, -R6 ;  /* 0x8000000612257221 */ /* 0x000fe20000000000 */
[----:B------:R-:W-:Y:S01]  /*3c10*/  FFMA R39, R32, R38, R27 ;  /* 0x0000002620277223 */ /* 0x000fe2000000001b */
[----:B------:R-:W-:Y:S01]  /*3c20*/  FFMA R42, R35, R35, R42 ;  /* 0x00000023232a7223 */ /* 0x000fe2000000002a */
[----:B------:R-:W-:Y:S01]  /*3c30*/  FFMA R18, R30, R30, R13 ;  /* 0x0000001e1e127223 */ /* 0x000fe2000000000d */
[----:B------:R-:W-:Y:S01]  /*3c40*/  FFMA R40, R40, R38, R31 ;  /* 0x0000002628287223 */ /* 0x000fe2000000001f */
[----:B-1----:R-:W-:Y:S01]  /*3c50*/  FADD R27, R21, -R9 ;  /* 0x80000009151b7221 */ /* 0x002fe20000000000 */
[----:B------:R-:W-:Y:S01]  /*3c60*/  FADD R16, R42, 9.9999997171806853657e-10 ;  /* 0x3089705f2a107421 */ /* 0x000fe20000000000 */
[----:B------:R-:W-:Y:S01]  /*3c70*/  FFMA R18, R37, R37, R18 ;  /* 0x0000002525127223 */ /* 0x000fe20000000012 */
[----:B------:R-:W-:Y:S01]  /*3c80*/  FFMA R33, R12, R15, R33 ;  /* 0x0000000f0c217223 */ /* 0x000fe20000000021 */
[----:B------:R-:W-:Y:S01]  /*3c90*/  FADD R31, R20, -R8 ;  /* 0x80000008141f7221 */ /* 0x000fe20000000000 */
[----:B------:R-:W-:Y:S01]  /*3ca0*/  FMUL R12, R27, R27 ;  /* 0x0000001b1b0c7220 */ /* 0x000fe20000400000 */
[----:B------:R-:W-:Y:S01]  /*3cb0*/  FSETP.GEU.AND P0, PT, |R16|, 1.175494350822287508e-38, PT ;  /* 0x008000001000780b */ /* 0x000fe20003f0e200 */
        /* <DEDUP_REMOVED lines=8> */
[----:B------:R-:W-:Y:S01]  /*3d40*/  FADD R22, R22, -R6 ;  /* 0x8000000616167221 */ /* 0x000fe20000000000 */
[-C--:B------:R-:W-:Y:S01]  /*3d50*/  FFMA R29, R36, R15.reuse, R29 ;  /* 0x0000000f241d7223 */ /* 0x080fe2000000001d */
[----:B------:R-:W-:Y:S01]  /*3d60*/  FFMA R41, R20, R20, R41 ;  /* 0x0000001414297223 */ /* 0x000fe20000000029 */
[----:B------:R-:W-:Y:S01]  /*3d70*/  FADD R38, R13, 9.9999997171806853657e-10 ;  /* 0x3089705f0d267421 */ /* 0x000fe20000000000 */
[----:B------:R-:W-:Y:S01]  /*3d80*/  @!P0 FMUL R16, R16, 16777216 ;  /* 0x4b80000010108820 */ /* 0x000fe20000400000 */
[----:B------:R-:W-:Y:S01]  /*3d90*/  FFMA R42, R14, R15, R43 ;  /* 0x0000000f0e2a7223 */ /* 0x000fe2000000002b */
[----:B------:R-:W-:Y:S01]  /*3da0*/  FFMA R41, R22, R22, R41 ;  /* 0x0000001616297223 */ /* 0x000fe20000000029 */
[----:B------:R-:W0:Y:S01]  /*3db0*/  LDS.128 R12, [UR5+0x1c0] ;  /* 0x0001c005ff0c7984 */ /* 0x000e220008000c00 */
[----:B------:R-:W-:-:S02]  /*3dc0*/  FSETP.GEU.AND P2, PT, |R38|, 1.175494350822287508e-38, PT ;  /* 0x008000002600780b */ /* 0x000fc40003f4e200 */
[----:B------:R-:W1:Y:S01]  /*3dd0*/  MUFU.RSQ R16, R16 ;  /* 0x0000001000107308 */ /* 0x000e620000001400 */
[----:B------:R-:W-:Y:S01]  /*3de0*/  @!P1 FMUL R18, R18, 16777216 ;  /* 0x4b80000012129820 */ /* 0x000fe20000400000 */
[----:B------:R-:W-:-:S05]  /*3df0*/  FADD R36, R41, 9.9999997171806853657e-10 ;  /* 0x3089705f29247421 */ /* 0x000fca0000000000 */
[----:B------:R-:W-:Y:S01]  /*3e00*/  FSETP.GEU.AND P3, PT, |R36|, 1.175494350822287508e-38, PT ;  /* 0x008000002400780b */ /* 0x000fe20003f6e200 */
[----:B------:R-:W2:Y:S03]  /*3e10*/  MUFU.RSQ R41, R18 ;  /* 0x0000001200297308 */ /* 0x000ea60000001400 */
[----:B------:R-:W-:Y:S01]  /*3e20*/  @!P2 FMUL R38, R38, 16777216 ;  /* 0x4b8000002626a820 */ /* 0x000fe20000400000 */
[----:B-1----:R-:W-:-:S05]  /*3e30*/  @!P0 FMUL R16, R16, 4096 ;  /* 0x4580000010108820 */ /* 0x002fca0000400000 */
[----:B------:R-:W1:Y:S03]  /*3e40*/  MUFU.RSQ R38, R38 ;  /* 0x0000002600267308 */ /* 0x000e660000001400 */
[----:B------:R-:W-:Y:S01]  /*3e50*/  @!P3 FMUL R36, R36, 16777216 ;  /* 0x4b8000002424b820 */ /* 0x000fe20000400000 */
[----:B------:R-:W-:Y:S01]  /*3e60*/  FMUL R43, R16, R16 ;  /* 0x00000010102b7220 */ /* 0x000fe20000400000 */
[----:B--2---:R-:W-:-:S03]  /*3e70*/  @!P1 FMUL R41, R41, 4096 ;  /* 0x4580000029299820 */ /* 0x004fc60000400000 */
[----:B------:R-:W-:Y:S01]  /*3e80*/  FMUL R16, R16, R43 ;  /* 0x0000002b10107220 */ /* 0x000fe20000400000 */
[----:B------:R-:W2:Y:S01]  /*3e90*/  MUFU.RSQ R36, R36 ;  /* 0x0000002400247308 */ /* 0x000ea20000001400 */
[----:B------:R-:W-:Y:S02]  /*3ea0*/  FMUL R44, R41, R41 ;  /* 0x00000029292c7220 */ /* 0x000fe40000400000 */
[----:B------:R-:W-:Y:S02]  /*3eb0*/  FMUL R16, R19, R16 ;  /* 0x0000001013107220 */ /* 0x000fe40000400000 */
[----:B------:R-:W-:Y:S02]  /*3ec0*/  FMUL R44, R41, R44 ;  /* 0x0000002c292c7220 */ /* 0x000fe40000400000 */
[-C--:B------:R-:W-:Y:S01]  /*3ed0*/  FFMA R34, R34, R16.reuse, R17 ;  /* 0x0000001022227223 */ /* 0x080fe20000000011 */
[-C--:B------:R-:W-:Y:S01]  /*3ee0*/  FFMA R28, R28, R16.reuse, R39 ;  /* 0x000000101c1c7223 */ /* 0x080fe20000000027 */
[----:B------:R-:W-:Y:S01]  /*3ef0*/  FFMA R35, R35, R16, R40 ;  /* 0x0000001023237223 */ /* 0x000fe20000000028 */
[----:B------:R-:W-:Y:S01]  /*3f00*/  FMUL R41, R19, R44 ;  /* 0x0000002c13297220 */ /* 0x000fe20000400000 */
[----:B-1----:R-:W-:Y:S01]  /*3f10*/  @!P2 FMUL R38, R38, 4096 ;  /* 0x458000002626a820 */ /* 0x002fe20000400000 */
[----:B------:R-:W1:Y:S02]  /*3f20*/  LDS.128 R16, [UR5+0x1d0] ;  /* 0x0001d005ff107984 */ /* 0x000e640008000c00 */
[-C--:B------:R-:W-:Y:S01]  /*3f30*/  FFMA R40, R26, R41.reuse, R29 ;  /* 0x000000291a287223 */ /* 0x080fe2000000001d */
[----:B0-----:R-:W-:Y:S01]  /*3f40*/  FADD R29, R13, -R9 ;  /* 0x800000090d1d7221 */ /* 0x001fe20000000000 */
[-C--:B------:R-:W-:Y:S01]  /*3f50*/  FFMA R33, R30, R41.reuse, R33 ;  /* 0x000000291e217223 */ /* 0x080fe20000000021 */
[----:B------:R-:W-:Y:S01]  /*3f60*/  FMUL R39, R38, R38 ;  /* 0x0000002626277220 */ /* 0x000fe20000400000 */
[----:B------:R-:W-:Y:S01]  /*3f70*/  FFMA R41, R37, R41, R42 ;  /* 0x0000002925297223 */ /* 0x000fe2000000002a */
[----:B--2---:R-:W-:Y:S01]  /*3f80*/  @!P3 FMUL R36, R36, 4096 ;  /* 0x458000002424b820 */ /* 0x004fe20000400000 */
        /* <DEDUP_REMOVED lines=8> */
[C---:B------:R-:W-:Y:S01]  /*4010*/  FMUL R39, R23.reuse, R38 ;  /* 0x0000002617277220 */ /* 0x040fe20000400000 */
[----:B------:R-:W-:Y:S01]  /*4020*/  FMUL R13, R30, R30 ;  /* 0x0000001e1e0d7220 */ /* 0x000fe20000400000 */
[----:B------:R-:W-:Y:S01]  /*4030*/  FFMA R43, R26, R26, R43 ;  /* 0x0000001a1a2b7223 */ /* 0x000fe2000000002b */
[----:B------:R-:W-:Y:S01]  /*4040*/  FMUL R23, R23, R36 ;  /* 0x0000002417177220 */ /* 0x000fe20000400000 */
[----:B------:R-:W-:Y:S01]  /*4050*/  FADD R36, R12, -R4 ;  /* 0x800000040c247221 */ /* 0x000fe20000000000 */
[----:B------:R-:W-:Y:S01]  /*4060*/  FADD R38, R14, -R6 ;  /* 0x800000060e267221 */ /* 0x000fe20000000000 */
[----:B------:R-:W-:Y:S01]  /*4070*/  FADD R12, R43, 9.9999997171806853657e-10 ;  /* 0x3089705f2b0c7421 */ /* 0x000fe20000000000 */
[-C--:B------:R-:W-:Y:S01]  /*4080*/  FFMA R28, R27, R39.reuse, R28 ;  /* 0x000000271b1c7223 */ /* 0x080fe2000000001c */
[----:B------:R-:W-:Y:S01]  /*4090*/  FFMA R13, R36, R36, R13 ;  /* 0x00000024240d7223 */ /* 0x000fe2000000000d */
[-C--:B------:R-:W-:Y:S01]  /*40a0*/  FFMA R34, R31, R39.reuse, R34 ;  /* 0x000000271f227223 */ /* 0x080fe20000000022 */
[----:B------:R-:W-:Y:S01]  /*40b0*/  FFMA R35, R32, R39, R35 ;  /* 0x0000002720237223 */ /* 0x000fe20000000023 */
[----:B------:R-:W-:Y:S01]  /*40c0*/  FSETP.GEU.AND P0, PT, |R12|, 1.175494350822287508e-38, PT ;  /* 0x008000000c00780b */ /* 0x000fe20003f0e200 */
[----:B------:R-:W-:Y:S01]  /*40d0*/  FFMA R13, R38, R38, R13 ;  /* 0x00000026260d7223 */ /* 0x000fe2000000000d */
[----:B------:R-:W-:-:S03]  /*40e0*/  FFMA R33, R20, R23, R33 ;  /* 0x0000001714217223 */ /* 0x000fc60000000021 */
[----:B------:R-:W-:-:S05]  /*40f0*/  FADD R13, R13, 9.9999997171806853657e-10 ;  /* 0x3089705f0d0d7421 */ /* 0x000fca0000000000 */
[----:B------:R-:W-:-:S03]  /*4100*/  FSETP.GEU.AND P1, PT, |R13|, 1.175494350822287508e-38, PT ;  /* 0x008000000d00780b */ /* 0x000fc60003f2e200 */
[----:B------:R-:W-:Y:S01]  /*4110*/  @!P0 FMUL R12, R12, 16777216 ;  /* 0x4b8000000c0c8820 */ /* 0x000fe20000400000 */
[C---:B-1----:R-:W-:Y:S01]  /*4120*/  FADD R27, R17.reuse, -R9 ;  /* 0x80000009111b7221 */ /* 0x042fe20000000000 */
        /* <DEDUP_REMOVED lines=14> */
[----:B------:R-:W-:Y:S01]  /*4210*/  FADD R45, R39, 9.9999997171806853657e-10 ;  /* 0x3089705f272d7421 */ /* 0x000fe20000000000 */
[-C--:B------:R-:W-:Y:S01]  /*4220*/  FFMA R39, R21, R23.reuse, R40 ;  /* 0x0000001715277223 */ /* 0x080fe20000000028 */
[----:B------:R-:W-:Y:S01]  /*4230*/  FADD R40, R43, 9.9999997171806853657e-10 ;  /* 0x3089705f2b287421 */ /* 0x000fe20000000000 */
[----:B------:R-:W-:Y:S02]  /*4240*/  FFMA R43, R22, R23, R41 ;  /* 0x00000017162b7223 */ /* 0x000fe40000000029 */
[----:B------:R-:W2:Y:S01]  /*4250*/  LDS.128 R20, [UR5+0x1e0] ;  /* 0x0001e005ff147984 */ /* 0x000ea20008000c00 */
[----:B0-----:R-:W-:Y:S01]  /*4260*/  @!P0 FMUL R12, R12, 4096 ;  /* 0x458000000c0c8820 */ /* 0x001fe20000400000 */
[----:B------:R-:W-:Y:S02]  /*4270*/  FSETP.GEU.AND P0, PT, |R40|, 1.175494350822287508e-38, PT ;  /* 0x008000002800780b */ /* 0x000fe40003f0e200 */
[----:B------:R-:W-:Y:S01]  /*4280*/  FSETP.GEU.AND P2, PT, |R45|, 1.175494350822287508e-38, PT ;  /* 0x008000002d00780b */ /* 0x000fe20003f4e200 */
[----:B------:R-:W-:-:S04]  /*4290*/  FMUL R41, R12, R12 ;  /* 0x0000000c0c297220 */ /* 0x000fc80000400000 */
[----:B------:R-:W-:Y:S01]  /*42a0*/  FMUL R42, R12, R41 ;  /* 0x000000290c2a7220 */ /* 0x000fe20000400000 */
[----:B-1----:R-:W-:-:S03]  /*42b0*/  @!P1 FMUL R14, R14, 4096 ;  /* 0x458000000e0e9820 */ /* 0x002fc60000400000 */
[----:B------:R-:W-:Y:S02]  /*42c0*/  FMUL R42, R15, R42 ;  /* 0x0000002a0f2a7220 */ /* 0x000fe40000400000 */
[----:B------:R-:W-:Y:S01]  /*42d0*/  @!P0 FMUL R40, R40, 16777216 ;  /* 0x4b80000028288820 */ /* 0x000fe20000400000 */
[----:B------:R-:W-:Y:S01]  /*42e0*/  FMUL R13, R14, R14 ;  /* 0x0000000e0e0d7220 */ /* 0x000fe20000400000 */
[----:B------:R-:W-:Y:S01]  /*42f0*/  @!P2 FMUL R45, R45, 16777216 ;  /* 0x4b8000002d2da820 */ /* 0x000fe20000400000 */
[-C--:B------:R-:W-:Y:S01]  /*4300*/  FFMA R28, R29, R42.reuse, R28 ;  /* 0x0000002a1d1c7223 */ /* 0x080fe2000000001c */
[-C--:B------:R-:W-:Y:S01]  /*4310*/  FFMA R35, R26, R42.reuse, R35 ;  /* 0x0000002a1a237223 */ /* 0x080fe20000000023 */
[----:B------:R-:W-:Y:S01]  /*4320*/  FMUL R44, R14, R13 ;  /* 0x0000000d0e2c7220 */ /* 0x000fe20000400000 */
[----:B------:R-:W0:Y:S01]  /*4330*/  MUFU.RSQ R41, R45 ;  /* 0x0000002d00297308 */ /* 0x000e220000001400 */
[----:B------:R-:W-:Y:S02]  /*4340*/  FFMA R34, R37, R42, R34 ;  /* 0x0000002a25227223 */ /* 0x000fe40000000022 */
        /* <DEDUP_REMOVED lines=10> */
[----:B---3--:R-:W-:-:S03]  /*43f0*/  @!P0 FMUL R40, R40, 4096 ;  /* 0x4580000028288820 */ /* 0x008fc60000400000 */
[----:B------:R-:W-:Y:S01]  /*4400*/  FMUL R38, R41, R36 ;  /* 0x0000002429267220 */ /* 0x000fe20000400000 */
[----:B------:R-:W-:Y:S01]  /*4410*/  FADD R36, R20, -R8 ;  /* 0x8000000814247221 */ /* 0x000fe20000000000 */
[----:B------:R-:W-:-:S04]  /*4420*/  FMUL R29, R40, R40 ;  /* 0x00000028281d7220 */ /* 0x000fc80000400000 */
[----:B------:R-:W-:Y:S01]  /*4430*/  FMUL R42, R40, R29 ;  /* 0x0000001d282a7220 */ /* 0x000fe20000400000 */
[----:B------:R-:W-:Y:S01]  /*4440*/  FMUL R29, R26, R26 ;  /* 0x0000001a1a1d7220 */ /* 0x000fe20000400000 */
[C---:B------:R-:W-:Y:S02]  /*4450*/  FMUL R40, R19.reuse, R38 ;  /* 0x0000002613287220 */ /* 0x040fe40000400000 */
[----:B------:R-:W-:Y:S01]  /*4460*/  FMUL R19, R19, R42 ;  /* 0x0000002a13137220 */ /* 0x000fe20000400000 */
[----:B------:R-:W-:Y:S01]  /*4470*/  FFMA R38, R36, R36, R29 ;  /* 0x0000002424267223 */ /* 0x000fe2000000001d */
[----:B------:R-:W-:Y:S01]  /*4480*/  FADD R29, R21, -R5 ;  /* 0x80000005151d7221 */ /* 0x000fe20000000000 */
[-C--:B------:R-:W-:Y:S01]  /*4490*/  FFMA R21, R17, R40.reuse, R34 ;  /* 0x0000002811157223 */ /* 0x080fe20000000022 */
[----:B------:R-:W-:Y:S01]  /*44a0*/  FADD R34, R20, -R4 ;  /* 0x8000000414227221 */ /* 0x000fe20000000000 */
[----:B------:R-:W-:Y:S01]  /*44b0*/  FFMA R38, R37, R37, R38 ;  /* 0x0000002525267223 */ /* 0x000fe20000000026 */
[----:B------:R-:W-:Y:S01]  /*44c0*/  FMUL R17, R29, R29 ;  /* 0x0000001d1d117220 */ /* 0x000fe20000400000 */
[----:B------:R-:W-:Y:S01]  /*44d0*/  FFMA R39, R27, R40, R28 ;  /* 0x000000281b277223 */ /* 0x000fe2000000001c */
[C---:B-1----:R-:W-:Y:S01]  /*44e0*/  FADD R27, R13.reuse, -R9 ;  /* 0x800000090d1b7221 */ /* 0x042fe20000000000 */
[----:B------:R-:W-:Y:S01]  /*44f0*/  FADD R20, R38, 9.9999997171806853657e-10 ;  /* 0x3089705f26147421 */ /* 0x000fe20000000000 */
[----:B------:R-:W-:Y:S01]  /*4500*/  FADD R38, R22, -R6 ;  /* 0x8000000616267221 */ /* 0x000fe20000000000 */
[----:B------:R-:W-:Y:S01]  /*4510*/  FFMA R17, R34, R34, R17 ;  /* 0x0000002222117223 */ /* 0x000fe20000000011 */
[----:B------:R-:W-:Y:S01]  /*4520*/  FFMA R22, R32, R40, R35 ;  /* 0x0000002820167223 */ /* 0x000fe20000000023 */
[----:B------:R-:W-:Y:S01]  /*4530*/  FADD R28, R12, -R8 ;  /* 0x800000080c1c7221 */ /* 0x000fe20000000000 */
[----:B------:R-:W-:Y:S01]  /*4540*/  FSETP.GEU.AND P0, PT, |R20|, 1.175494350822287508e-38, PT ;  /* 0x008000001400780b */ /* 0x000fe20003f0e200 */
[----:B------:R-:W-:Y:S01]  /*4550*/  FFMA R17, R38, R38, R17 ;  /* 0x0000002626117223 */ /* 0x000fe20000000011 */
[----:B------:R-:W-:Y:S01]  /*4560*/  FADD R32, R13, -R5 ;  /* 0x800000050d207221 */ /* 0x000fe20000000000 */
[----:B------:R-:W-:Y:S01]  /*4570*/  FFMA R33, R16, R19, R33 ;  /* 0x0000001310217223 */ /* 0x000fe20000000021 */
[----:B------:R-:W-:Y:S01]  /*4580*/  FADD R13, R14, -R10 ;  /* 0x8000000a0e0d7221 */ /* 0x000fe20000000000 */
[----:B------:R-:W-:Y:S01]  /*4590*/  FADD R40, R17, 9.9999997171806853657e-10 ;  /* 0x3089705f11287421 */ /* 0x000fe20000000000 */
[----:B------:R-:W-:Y:S01]  /*45a0*/  FMUL R17, R27, R27 ;  /* 0x0000001b1b117220 */ /* 0x000fe20000400000 */
[----:B------:R-:W-:Y:S01]  /*45b0*/  FADD R12, R12, -R4 ;  /* 0x800000040c0c7221 */ /* 0x000fe20000000000 */
[----:B------:R-:W-:Y:S01]  /*45c0*/  FADD R14, R14, -R6 ;  /* 0x800000060e0e7221 */ /* 0x000fe20000000000 */
[----:B------:R-:W-:Y:S01]  /*45d0*/  FFMA R30, R31, R19, R30 ;  /* 0x000000131f1e7223 */ /* 0x000fe2000000001e */
[----:B------:R-:W-:Y:S01]  /*45e0*/  FFMA R16, R28, R28, R17 ;  /* 0x0000001c1c107223 */ /* 0x000fe20000000011 */
[----:B------:R-:W-:Y:S01]  /*45f0*/  FMUL R17, R32, R32 ;  /* 0x0000002020117220 */ /* 0x000fe20000400000 */
[----:B------:R-:W-:Y:S01]  /*4600*/  FSETP.GEU.AND P1, PT, |R40|, 1.175494350822287508e-38, PT ;  /* 0x008000002800780b */ /* 0x000fe20003f2e200 */
[----:B------:R-:W-:Y:S01]  /*4610*/  @!P0 FMUL R20, R20, 16777216 ;  /* 0x4b80000014148820 */ /* 0x000fe20000400000 */
[----:B------:R-:W-:Y:S01]  /*4620*/  FFMA R16, R13, R13, R16 ;  /* 0x0000000d0d107223 */ /* 0x000fe20000000010 */
[----:B------:R-:W-:Y:S01]  /*4630*/  FFMA R17, R12, R12, R17 ;  /* 0x0000000c0c117223 */ /* 0x000fe20000000011 */
[----:B------:R-:W-:-:S02]  /*4640*/  FFMA R43, R18, R19, R43 ;  /* 0x00000013122b7223 */ /* 0x000fc4000000002b */
[----:B------:R-:W-:Y:S01]  /*4650*/  FADD R35, R16, 9.9999997171806853657e-10 ;  /* 0x3089705f10237421 */ /* 0x000fe20000000000 */
[----:B------:R-:W-:Y:S01]  /*4660*/  FFMA R17, R14, R14, R17 ;  /* 0x0000000e0e117223 */ /* 0x000fe20000000011 */
[----:B------:R-:W0:Y:S03]  /*4670*/  MUFU.RSQ R20, R20 ;  /* 0x0000001400147308 */ /* 0x000e260000001400 */
[----:B------:R-:W-:Y:S01]  /*4680*/  FSETP.GEU.AND P2, PT, |R35|, 1.175494350822287508e-38, PT ;  /* 0x008000002300780b */ /* 0x000fe20003f4e200 */
[----:B------:R-:W-:Y:S01]  /*4690*/  FADD R31, R17, 9.9999997171806853657e-10 ;  /* 0x3089705f111f7421 */ /* 0x000fe20000000000 */
[----:B------:R-:W-:Y:S01]  /*46a0*/  @!P1 FMUL R40, R40, 16777216 ;  /* 0x4b80000028289820 */ /* 0x000fe20000400000 */
[----:B------:R-:W1:Y:S03]  /*46b0*/  LDS.128 R16, [UR5+0x200] ;  /* 0x00020005ff107984 */ /* 0x000e660008000c00 */
[----:B------:R-:W2:Y:S01]  /*46c0*/  MUFU.RSQ R41, R40 ;  /* 0x0000002800297308 */ /* 0x000ea20000001400 */
[----:B------:R-:W-:-:S06]  /*46d0*/  FSETP.GEU.AND P3, PT, |R31|, 1.175494350822287508e-38, PT ;  /* 0x008000001f00780b */ /* 0x000fcc0003f6e200 */
[----:B------:R-:W-:Y:S01]  /*46e0*/  @!P2 FMUL R35, R35, 16777216 ;  /* 0x4b8000002323a820 */ /* 0x000fe20000400000 */
[----:B0-----:R-:W-:-:S04]  /*46f0*/  @!P0 FMUL R20, R20, 4096 ;  /* 0x4580000014148820 */ /* 0x001fc80000400000 */
[C---:B------:R-:W-:Y:S01]  /*4700*/  FMUL R45, R20.reuse, R20 ;  /* 0x00000014142d7220 */ /* 0x040fe20000400000 */
[----:B------:R-:W0:Y:S01]  /*4710*/  MUFU.RSQ R35, R35 ;  /* 0x0000002300237308 */ /* 0x000e220000001400 */
[----:B------:R-:W-:Y:S02]  /*4720*/  @!P3 FMUL R31, R31, 16777216 ;  /* 0x4b8000001f1fb820 */ /* 0x000fe40000400000 */
[----:B------:R-:W-:Y:S01]  /*4730*/  FMUL R20, R20, R45 ;  /* 0x0000002d14147220 */ /* 0x000fe20000400000 */
[----:B--2---:R-:W-:-:S03]  /*4740*/  @!P1 FMUL R41, R41, 4096 ;  /* 0x4580000029299820 */ /* 0x004fc60000400000 */
[----:B------:R-:W-:Y:S01]  /*4750*/  FMUL R20, R23, R20 ;  /* 0x0000001417147220 */ /* 0x000fe20000400000 */
[----:B------:R-:W2:Y:S01]  /*4760*/  MUFU.RSQ R31, R31 ;  /* 0x0000001f001f7308 */ /* 0x000ea20000001400 */
[C---:B------:R-:W-:Y:S02]  /*4770*/  FMUL R42, R41.reuse, R41 ;  /* 0x00000029292a7220 */ /* 0x040fe40000400000 */
[----:B------:R-:W-:Y:S02]  /*4780*/  FFMA R26, R26, R20, R39 ;  /* 0x000000141a1a7223 */ /* 0x000fe40000000027 */
[----:B------:R-:W-:Y:S01]  /*4790*/  FMUL R40, R41, R42 ;  /* 0x0000002a29287220 */ /* 0x000fe20000400000 */
[-C--:B------:R-:W-:Y:S01]  /*47a0*/  FFMA R41, R36, R20.reuse, R21 ;  /* 0x0000001424297223 */ /* 0x080fe20000000015 */
[----:B------:R-:W-:Y:S02]  /*47b0*/  FFMA R36, R37, R20, R22 ;  /* 0x0000001425247223 */ /* 0x000fe40000000016 */
[----:B------:R-:W-:Y:S01]  /*47c0*/  FMUL R40, R23, R40 ;  /* 0x0000002817287220 */ /* 0x000fe20000400000 */
[----:B0-----:R-:W-:Y:S01]  /*47d0*/  @!P2 FMUL R35, R35, 4096 ;  /* 0x458000002323a820 */ /* 0x001fe20000400000 */
[----:B------:R-:W0:Y:S02]  /*47e0*/  LDS.128 R20, [UR5+0x210] ;  /* 0x00021005ff147984 */ /* 0x000e240008000c00 */
[-C--:B------:R-:W-:Y:S01]  /*47f0*/  FFMA R33, R34, R40.reuse, R33 ;  /* 0x0000002822217223 */ /* 0x080fe20000000021 */
[-C--:B------:R-:W-:Y:S01]  /*4800*/  FFMA R37, R29, R40.reuse, R30 ;  /* 0x000000281d257223 */ /* 0x080fe2000000001e */
[----:B------:R-:W-:Y:S01]  /*4810*/  FMUL R34, R35, R35 ;  /* 0x0000002323227220 */ /* 0x000fe20000400000 */
[----:B-1----:R-:W-:Y:S01]  /*4820*/  FADD R30, R17, -R9 ;  /* 0x80000009111e7221 */ /* 0x002fe20000000000 */
[----:B--2---:R-:W-:Y:S01]  /*4830*/  @!P3 FMUL R31, R31, 4096 ;  /* 0x458000001f1fb820 */ /* 0x004fe20000400000 */
[----:B------:R-:W-:Y:S01]  /*4840*/  FFMA R43, R38, R40, R43 ;  /* 0x00000028262b7223 */ /* 0x000fe2000000002b */
[----:B------:R-:W-:Y:S01]  /*4850*/  FMUL R38, R35, R34 ;  /* 0x0000002223267220 */ /* 0x000fe20000400000 */
[----:B------:R-:W-:Y:S01]  /*4860*/  FADD R34, R16, -R8 ;  /* 0x8000000810227221 */ /* 0x000fe20000000000 */
[----:B------:R-:W-:Y:S01]  /*4870*/  FMUL R29, R30, R30 ;  /* 0x0000001e1e1d7220 */ /* 0x000fe20000400000 */
[----:B------:R-:W-:Y:S01]  /*4880*/  FMUL R40, R31, R31 ;  /* 0x0000001f1f287220 */ /* 0x000fe20000400000 */
[----:B------:R-:W-:Y:S01]  /*4890*/  FMUL R39, R15, R38 ;  /* 0x000000260f277220 */ /* 0x000fe20000400000 */
[----:B------:R-:W-:Y:S01]  /*48a0*/  FADD R35, R16, -R4 ;  /* 0x8000000410237221 */ /* 0x000fe20000000000 */
[----:B------:R-:W-:Y:S01]  /*48b0*/  FFMA R42, R34, R34, R29 ;  /* 0x00000022222a7223 */ /* 0x000fe2000000001d */
[----:B------:R-:W-:Y:S01]  /*48c0*/  FMUL R40, R31, R40 ;  /* 0x000000281f287220 */ /* 0x000fe20000400000 */
[C---:B------:R-:W-:Y:S01]  /*48d0*/  FADD R29, R18.reuse, -R10 ;  /* 0x8000000a121d7221 */ /* 0x040fe20000000000 */
[----:B------:R-:W-:Y:S01]  /*48e0*/  FADD R31, R17, -R5 ;  /* 0x80000005111f7221 */ /* 0x000fe20000000000 */
[----:B------:R-:W-:Y:S01]  /*48f0*/  FADD R38, R18, -R6 ;  /* 0x8000000612267221 */ /* 0x000fe20000000000 */
[----:B------:R-:W-:Y:S01]  /*4900*/  FMUL R15, R15, R40 ;  /* 0x000000280f0f7220 */ /* 0x000fe20000400000 */
[----:B------:R-:W-:Y:S01]  /*4910*/  FFMA R42, R29, R29, R42 ;  /* 0x0000001d1d2a7223 */ /* 0x000fe2000000002a */
[----:B------:R-:W-:Y:S01]  /*4920*/  FMUL R40, R31, R31 ;  /* 0x0000001f1f287220 */ /* 0x000fe20000400000 */
[-C--:B------:R-:W-:Y:S01]  /*4930*/  FFMA R41, R28, R39.reuse, R41 ;  /* 0x000000271c297223 */ /* 0x080fe20000000029 */
[----:B------:R-:W-:Y:S01]  /*4940*/  FFMA R27, R27, R39, R26 ;  /* 0x000000271b1b7223 */ /* 0x000fe2000000001a */
[----:B------:R-:W-:Y:S01]  /*4950*/  FADD R16, R42, 9.9999997171806853657e-10 ;  /* 0x3089705f2a107421 */ /* 0x000fe20000000000 */
[----:B------:R-:W-:Y:S01]  /*4960*/  FFMA R17, R35, R35, R40 ;  /* 0x0000002323117223 */ /* 0x000fe20000000028 */
[----:B------:R-:W-:Y:S01]  /*4970*/  FFMA R26, R12, R15, R33 ;  /* 0x0000000f0c1a7223 */ /* 0x000fe20000000021 */
[----:B------:R-:W-:Y:S01]  /*4980*/  FFMA R36, R13, R39, R36 ;  /* 0x000000270d247223 */ /* 0x000fe20000000024 */
[-C--:B------:R-:W-:Y:S01]  /*4990*/  FFMA R32, R32, R15.reuse, R37 ;  /* 0x0000000f20207223 */ /* 0x080fe20000000025 */
[----:B------:R-:W-:Y:S01]  /*49a0*/  FSETP.GEU.AND P0, PT, |R16|, 1.175494350822287508e-38, PT ;  /* 0x008000001000780b */ /* 0x000fe20003f0e200 */
[----:B------:R-:W-:Y:S01]  /*49b0*/  FFMA R17, R38, R38, R17 ;  /* 0x0000002626117223 */ /* 0x000fe20000000011 */
[----:B------:R-:W-:-:S03]  /*49c0*/  FFMA R43, R14, R15, R43 ;  /* 0x0000000f0e2b7223 */ /* 0x000fc6000000002b */
[----:B------:R-:W-:-:S05]  /*49d0*/  FADD R17, R17, 9.9999997171806853657e-10 ;  /* 0x3089705f11117421 */ /* 0x000fca0000000000 */
[----:B------:R-:W-:Y:S01]  /*49e0*/  FSETP.GEU.AND P1, PT, |R17|, 1.175494350822287508e-38, PT ;  /* 0x008000001100780b */ /* 0x000fe20003f2e200 */
[C---:B0-----:R-:W-:Y:S01]  /*49f0*/  FADD R28, R21.reuse, -R9 ;  /* 0x80000009151c7221 */ /* 0x041fe20000000000 */
[----:B------:R-:W-:Y:S01]  /*4a00*/  FADD R33, R21, -R5 ;  /* 0x8000000515217221 */ /* 0x000fe20000000000 */
[----:B------:R-:W-:Y:S01]  /*4a10*/  @!P0 FMUL R16, R16, 16777216 ;  /* 0x4b80000010108820 */ /* 0x000fe20000400000 */
[----:B------:R-:W-:Y:S01]  /*4a20*/  FADD R21, R20, -R8 ;  /* 0x8000000814157221 */ /* 0x000fe20000000000 */
[----:B------:R-:W-:Y:S01]  /*4a30*/  FMUL R12, R28, R28 ;  /* 0x0000001c1c0c7220 */ /* 0x000fe20000400000 */
[----:B------:R-:W-:Y:S01]  /*4a40*/  FADD R20, R20, -R4 ;  /* 0x8000000414147221 */ /* 0x000fe20000000000 */
[----:B------:R-:W-:Y:S01]  /*4a50*/  FMUL R13, R33, R33 ;  /* 0x00000021210d7220 */ /* 0x000fe20000400000 */
[C---:B------:R-:W-:Y:S01]  /*4a60*/  FADD R39, R22.reuse, -R10 ;  /* 0x8000000a16277221 */ /* 0x040fe20000000000 */
[----:B------:R-:W0:Y:S01]  /*4a70*/  MUFU.RSQ R16, R16 ;  /* 0x0000001000107308 */ /* 0x000e220000001400 */
        /* <DEDUP_REMOVED lines=8> */
[----:B------:R-:W-:Y:S02]  /*4b00*/  FADD R45, R13, 9.9999997171806853657e-10 ;  /* 0x3089705f0d2d7421 */ /* 0x000fe40000000000 */
[----:B------:R-:W2:Y:S01]  /*4b10*/  LDS.128 R12, [UR5+0x220] ;  /* 0x00022005ff0c7984 */ /* 0x000ea20008000c00 */
[----:B------:R-:W-:Y:S01]  /*4b20*/  FSETP.GEU.AND P2, PT, |R40|, 1.175494350822287508e-38, PT ;  /* 0x008000002800780b */ /* 0x000fe20003f4e200 */
[----:B0-----:R-:W-:Y:S01]  /*4b30*/  @!P0 FMUL R16, R16, 4096 ;  /* 0x4580000010108820 */ /* 0x001fe20000400000 */
[----:B------:R-:W-:-:S03]  /*4b40*/  FSETP.GEU.AND P0, PT, |R45|, 1.175494350822287508e-38, PT ;  /* 0x008000002d00780b */ /* 0x000fc60003f0e200 */
        /* <DEDUP_REMOVED lines=10> */
[----:B------:R-:W-:Y:S01]  /*4bf0*/  FFMA R27, R30, R42, R27 ;  /* 0x0000002a1e1b7223 */ /* 0x000fe2000000001b */
        /* <DEDUP_REMOVED lines=8> */
[----:B--2---:R-:W-:Y:S01]  /*4c80*/  FADD R29, R13, -R9 ;  /* 0x800000090d1d7221 */ /* 0x004fe20000000000 */
[----:B------:R-:W-:-:S02]  /*4c90*/  FADD R30, R12, -R8 ;  /* 0x800000080c1e7221 */ /* 0x000fc40000000000 */
[----:B------:R-:W-:Y:S01]  /*4ca0*/  FMUL R31, R40, R40 ;  /* 0x00000028281f7220 */ /* 0x000fe20000400000 */
[----:B---3--:R-:W-:-:S03]  /*4cb0*/  @!P0 FMUL R37, R37, 4096 ;  /* 0x4580000025258820 */ /* 0x008fc60000400000 */
[----:B------:R-:W-:Y:S01]  /*4cc0*/  FMUL R38, R40, R31 ;  /* 0x0000001f28267220 */ /* 0x000fe20000400000 */
[----:B------:R-:W-:Y:S01]  /*4cd0*/  FADD R31, R14, -R10 ;  /* 0x8000000a0e1f7221 */ /* 0x000fe20000000000 */
[----:B------:R-:W-:Y:S02]  /*4ce0*/  FMUL R26, R37, R37 ;  /* 0x00000025251a7220 */ /* 0x000fe40000400000 */
[----:B------:R-:W-:Y:S02]  /*4cf0*/  FMUL R38, R23, R38 ;  /* 0x0000002617267220 */ /* 0x000fe40000400000 */
[----:B------:R-:W-:Y:S01]  /*4d00*/  FMUL R26, R37, R26 ;  /* 0x0000001a251a7220 */ /* 0x000fe20000400000 */
[----:B------:R-:W-:Y:S01]  /*4d10*/  FMUL R37, R29, R29 ;  /* 0x0000001d1d257220 */ /* 0x000fe20000400000 */
[----:B------:R-:W-:Y:S02]  /*4d20*/  FFMA R28, R28, R38, R27 ;  /* 0x000000261c1c7223 */ /* 0x000fe4000000001b */
[----:B------:R-:W-:Y:S01]  /*4d30*/  FMUL R23, R23, R26 ;  /* 0x0000001a17177220 */ /* 0x000fe20000400000 */
[----:B------:R-:W-:Y:S01]  /*4d40*/  FADD R26, R13, -R5 ;  /* 0x800000050d1a7221 */ /* 0x000fe20000000000 */
[----:B------:R-:W-:Y:S01]  /*4d50*/  FFMA R40, R30, R30, R37 ;  /* 0x0000001e1e287223 */ /* 0x000fe20000000025 */
[----:B------:R-:W-:Y:S01]  /*4d60*/  FFMA R13, R21, R38, R34 ;  /* 0x00000026150d7223 */ /* 0x000fe20000000022 */
[----:B------:R-:W-:Y:S01]  /*4d70*/  FADD R34, R12, -R4 ;  /* 0x800000040c227221 */ /* 0x000fe20000000000 */
[----:B------:R-:W-:Y:S01]  /*4d80*/  FMUL R21, R26, R26 ;  /* 0x0000001a1a157220 */ /* 0x000fe20000400000 */
[----:B------:R-:W-:Y:S01]  /*4d90*/  FFMA R40, R31, R31, R40 ;  /* 0x0000001f1f287223 */ /* 0x000fe20000000028 */
[----:B------:R-:W-:Y:S01]  /*4da0*/  FADD R37, R14, -R6 ;  /* 0x800000060e257221 */ /* 0x000fe20000000000 */
[C---:B-1----:R-:W-:Y:S01]  /*4db0*/  FADD R27, R17.reuse, -R9 ;  /* 0x80000009111b7221 */ /* 0x042fe20000000000 */
[----:B------:R-:W-:Y:S01]  /*4dc0*/  FFMA R14, R34, R34, R21 ;  /* 0x00000022220e7223 */ /* 0x000fe20000000015 */
[----:B------:R-:W-:Y:S01]  /*4dd0*/  FADD R12, R40, 9.9999997171806853657e-10 ;  /* 0x3089705f280c7421 */ /* 0x000fe20000000000 */
[----:B------:R-:W-:Y:S01]  /*4de0*/  FADD R17, R17, -R5 ;  /* 0x8000000511117221 */ /* 0x000fe20000000000 */
[----:B------:R-:W-:Y:S01]  /*4df0*/  FMUL R21, R27, R27 ;  /* 0x0000001b1b157220 */ /* 0x000fe20000400000 */
[----:B------:R-:W-:Y:S01]  /*4e00*/  FFMA R41, R37, R37, R14 ;  /* 0x0000002525297223 */ /* 0x000fe2000000000e */
[----:B------:R-:W-:Y:S01]  /*4e10*/  FFMA R14, R39, R38, R36 ;  /* 0x00000026270e7223 */ /* 0x000fe20000000024 */
[----:B------:R-:W-:Y:S01]  /*4e20*/  FSETP.GEU.AND P0, PT, |R12|, 1.175494350822287508e-38, PT ;  /* 0x008000000c00780b */ /* 0x000fe20003f0e200 */
[----:B------:R-:W-:Y:S01]  /*4e30*/  FADD R36, R16, -R8 ;  /* 0x8000000810247221 */ /* 0x000fe20000000000 */
[----:B------:R-:W-:Y:S01]  /*4e40*/  FADD R41, R41, 9.9999997171806853657e-10 ;  /* 0x3089705f29297421 */ /* 0x000fe20000000000 */
[----:B------:R-:W-:Y:S01]  /*4e50*/  FADD R38, R18, -R10 ;  /* 0x8000000a12267221 */ /* 0x000fe20000000000 */
[----:B------:R-:W-:Y:S01]  /*4e60*/  FADD R16, R16, -R4 ;  /* 0x8000000410107221 */ /* 0x000fe20000000000 */
[----:B------:R-:W-:Y:S01]  /*4e70*/  FFMA R21, R36, R36, R21 ;  /* 0x0000002424157223 */ /* 0x000fe20000000015 */
[----:B------:R-:W-:Y:S01]  /*4e80*/  FMUL R39, R17, R17 ;  /* 0x0000001111277220 */ /* 0x000fe20000400000 */
[----:B------:R-:W-:Y:S01]  /*4e90*/  FSETP.GEU.AND P1, PT, |R41|, 1.175494350822287508e-38, PT ;  /* 0x008000002900780b */ /* 0x000fe20003f2e200 */
[----:B------:R-:W-:Y:S01]  /*4ea0*/  FADD R18, R18, -R6 ;  /* 0x8000000612127221 */ /* 0x000fe20000000000 */
[----:B------:R-:W-:Y:S01]  /*4eb0*/  FFMA R21, R38, R38, R21 ;  /* 0x0000002626157223 */ /* 0x000fe20000000015 */
[----:B------:R-:W-:Y:S01]  /*4ec0*/  FFMA R45, R16, R16, R39 ;  /* 0x00000010102d7223 */ /* 0x000fe20000000027 */
[-C--:B------:R-:W-:Y:S01]  /*4ed0*/  FFMA R33, R33, R23.reuse, R32 ;  /* 0x0000001721217223 */ /* 0x080fe20000000020 */
[-C--:B------:R-:W-:Y:S01]  /*4ee0*/  FFMA R35, R20, R23.reuse, R35 ;  /* 0x0000001714237223 */ /* 0x080fe20000000023 */
[----:B------:R-:W-:Y:S01]  /*4ef0*/  @!P0 FMUL R12, R12, 16777216 ;  /* 0x4b8000000c0c8820 */ /* 0x000fe20000400000 */
[----:B------:R-:W-:Y:S01]  /*4f00*/  FADD R39, R21, 9.9999997171806853657e-10 ;  /* 0x3089705f15277421 */ /* 0x000fe20000000000 */
[----:B------:R-:W-:Y:S01]  /*4f10*/  FFMA R45, R18, R18, R45 ;  /* 0x00000012122d7223 */ /* 0x000fe2000000002d */
[----:B------:R-:W-:-:S02]  /*4f20*/  FFMA R40, R22, R23, R43 ;  /* 0x0000001716287223 */ /* 0x000fc4000000002b */
[----:B------:R-:W0:Y:S01]  /*4f30*/  LDS.128 R20, [UR5+0x240] ;  /* 0x00024005ff147984 */ /* 0x000e220008000c00 */
[----:B------:R-:W-:Y:S01]  /*4f40*/  FADD R32, R45, 9.9999997171806853657e-10 ;  /* 0x3089705f2d207421 */ /* 0x000fe20000000000 */
[----:B------:R-:W1:Y:S01]  /*4f50*/  MUFU.RSQ R12, R12 ;  /* 0x0000000c000c7308 */ /* 0x000e620000001400 */
[----:B------:R-:W-:Y:S01]  /*4f60*/  FSETP.GEU.AND P2, PT, |R39|, 1.175494350822287508e-38, PT ;  /* 0x008000002700780b */ /* 0x000fe20003f4e200 */
[----:B------:R-:W-:Y:S02]  /*4f70*/  @!P1 FMUL R41, R41, 16777216 ;  /* 0x4b80000029299820 */ /* 0x000fe40000400000 */
[----:B------:R-:W-:-:S04]  /*4f80*/  FSETP.GEU.AND P3, PT, |R32|, 1.175494350822287508e-38, PT ;  /* 0x008000002000780b */ /* 0x000fc80003f6e200 */
[----:B------:R-:W2:Y:S06]  /*4f90*/  MUFU.RSQ R42, R41 ;  /* 0x00000029002a7308 */ /* 0x000eac0000001400 */
[----:B------:R-:W-:Y:S01]  /*4fa0*/  @!P2 FMUL R39, R39, 16777216 ;  /* 0x4b8000002727a820 */ /* 0x000fe20000400000 */
[----:B-1----:R-:W-:Y:S02]  /*4fb0*/  @!P0 FMUL R12, R12, 4096 ;  /* 0x458000000c0c8820 */ /* 0x002fe40000400000 */
[----:B------:R-:W-:-:S03]  /*4fc0*/  @!P3 FMUL R32, R32, 16777216 ;  /* 0x4b8000002020b820 */ /* 0x000fc60000400000 */
        /* <DEDUP_REMOVED lines=16> */
[----:B------:R-:W-:Y:S01]  /*50d0*/  FFMA R34, R26, R41, R33 ;  /* 0x000000291a227223 */ /* 0x000fe20000000021 */
[----:B------:R-:W-:Y:S01]  /*50e0*/  FMUL R26, R39, R39 ;  /* 0x00000027271a7220 */ /* 0x000fe20000400000 */
[----:B------:R-:W-:Y:S01]  /*50f0*/  FFMA R41, R37, R41, R40 ;  /* 0x0000002925297223 */ /* 0x000fe20000000028 */
[----:B--2---:R-:W-:Y:S01]  /*5100*/  @!P3 FMUL R32, R32, 4096 ;  /* 0x458000002020b820 */ /* 0x004fe20000400000 */
[----:B------:R-:W-:Y:S01]  /*5110*/  FADD R33, R20, -R8 ;  /* 0x8000000814217221 */ /* 0x000fe20000000000 */
[----:B------:R-:W-:Y:S01]  /*5120*/  FMUL R30, R39, R26 ;  /* 0x0000001a271e7220 */ /* 0x000fe20000400000 */
[----:B------:R-:W-:Y:S01]  /*5130*/  FMUL R26, R29, R29 ;  /* 0x0000001d1d1a7220 */ /* 0x000fe20000400000 */
[----:B------:R-:W-:-:S02]  /*5140*/  FMUL R37, R32, R32 ;  /* 0x0000002020257220 */ /* 0x000fc40000400000 */
[----:B------:R-:W-:Y:S01]  /*5150*/  FMUL R39, R19, R30 ;  /* 0x0000001e13277220 */ /* 0x000fe20000400000 */
[----:B------:R-:W-:Y:S01]  /*5160*/  FADD R30, R21, -R5 ;  /* 0x80000005151e7221 */ /* 0x000fe20000000000 */
[----:B------:R-:W-:Y:S01]  /*5170*/  FMUL R32, R32, R37 ;  /* 0x0000002520207220 */ /* 0x000fe20000400000 */
[----:B------:R-:W-:Y:S01]  /*5180*/  FFMA R37, R33, R33, R26 ;  /* 0x0000002121257223 */ /* 0x000fe2000000001a */
[----:B------:R-:W-:Y:S01]  /*5190*/  FADD R26, R22, -R10 ;  /* 0x8000000a161a7221 */ /* 0x000fe20000000000 */
[----:B------:R-:W-:Y:S01]  /*51a0*/  FMUL R21, R30, R30 ;  /* 0x0000001e1e157220 */ /* 0x000fe20000400000 */
[----:B------:R-:W-:Y:S01]  /*51b0*/  FMUL R19, R19, R32 ;  /* 0x0000002013137220 */ /* 0x000fe20000400000 */
[----:B------:R-:W-:Y:S01]  /*51c0*/  FADD R32, R20, -R4 ;  /* 0x8000000414207221 */ /* 0x000fe20000000000 */
[----:B------:R-:W-:Y:S01]  /*51d0*/  FFMA R37, R26, R26, R37 ;  /* 0x0000001a1a257223 */ /* 0x000fe20000000025 */
[-C--:B------:R-:W-:Y:S01]  /*51e0*/  FFMA R28, R27, R39.reuse, R28 ;  /* 0x000000271b1c7223 */ /* 0x080fe2000000001c */
[----:B------:R-:W-:Y:S01]  /*51f0*/  FFMA R31, R38, R39, R31 ;  /* 0x00000027261f7223 */ /* 0x000fe2000000001f */
[----:B------:R-:W-:Y:S01]  /*5200*/  FFMA R35, R16, R19, R35 ;  /* 0x0000001310237223 */ /* 0x000fe20000000023 */
[----:B------:R-:W-:Y:S01]  /*5210*/  FADD R20, R37, 9.9999997171806853657e-10 ;  /* 0x3089705f25147421 */ /* 0x000fe20000000000 */
[----:B------:R-:W-:Y:S01]  /*5220*/  FADD R37, R22, -R6 ;  /* 0x8000000616257221 */ /* 0x000fe20000000000 */
[----:B------:R-:W-:Y:S01]  /*5230*/  FFMA R22, R32, R32, R21 ;  /* 0x0000002020167223 */ /* 0x000fe20000000015 */
[----:B------:R-:W-:Y:S01]  /*5240*/  FFMA R36, R36, R39, R43 ;  /* 0x0000002724247223 */ /* 0x000fe2000000002b */
[----:B------:R-:W-:Y:S01]  /*5250*/  FFMA R42, R18, R19, R41 ;  /* 0x00000013122a7223 */ /* 0x000fe20000000029 */
[----:B------:R-:W-:Y:S01]  /*5260*/  FSETP.GEU.AND P0, PT, |R20|, 1.175494350822287508e-38, PT ;  /* 0x008000001400780b */ /* 0x000fe20003f0e200 */
[----:B------:R-:W-:-:S04]  /*5270*/  FFMA R22, R37, R37, R22 ;  /* 0x0000002525167223 */ /* 0x000fc80000000016 */
[----:B------:R-:W-:-:S05]  /*5280*/  FADD R21, R22, 9.9999997171806853657e-10 ;  /* 0x3089705f16157421 */ /* 0x000fca0000000000 */
[----:B------:R-:W-:Y:S01]  /*5290*/  FSETP.GEU.AND P1, PT, |R21|, 1.175494350822287508e-38, PT ;  /* 0x008000001500780b */ /* 0x000fe20003f2e200 */
[C---:B-1----:R-:W-:Y:S01]  /*52a0*/  FADD R27, R13.reuse, -R9 ;  /* 0x800000090d1b7221 */ /* 0x042fe20000000000 */
[----:B------:R-:W-:Y:S01]  /*52b0*/  FADD R38, R13, -R5 ;  /* 0x800000050d267221 */ /* 0x000fe20000000000 */
[----:B------:R-:W-:Y:S01]  /*52c0*/  @!P0 FMUL R20, R20, 16777216 ;  /* 0x4b80000014148820 */ /* 0x000fe20000400000 */
[----:B------:R-:W-:Y:S01]  /*52d0*/  FADD R13, R12, -R8 ;  /* 0x800000080c0d7221 */ /* 0x000fe20000000000 */
[----:B------:R-:W-:Y:S01]  /*52e0*/  FMUL R16, R27, R27 ;  /* 0x0000001b1b107220 */ /* 0x000fe20000400000 */
[----:B------:R-:W-:Y:S01]  /*52f0*/  FADD R39, R14, -R10 ;  /* 0x8000000a0e277221 */ /* 0x000fe20000000000 */
[----:B------:R-:W-:Y:S01]  /*5300*/  FADD R12, R12, -R4 ;  /* 0x800000040c0c7221 */ /* 0x000fe20000000000 */
[----:B------:R-:W-:Y:S01]  /*5310*/  FMUL R43, R38, R38 ;  /* 0x00000026262b7220 */ /* 0x000fe20000400000 */
[----:B------:R-:W-:Y:S01]  /*5320*/  FFMA R16, R13, R13, R16 ;  /* 0x0000000d0d107223 */ /* 0x000fe20000000010 */
[----:B------:R-:W0:Y:S01]  /*5330*/  MUFU.RSQ R20, R20 ;  /* 0x0000001400147308 */ /* 0x000e220000001400 */
[----:B------:R-:W-:Y:S01]  /*5340*/  FADD R14, R14, -R6 ;  /* 0x800000060e0e7221 */ /* 0x000fe20000000000 */
[----:B------:R-:W-:Y:S01]  /*5350*/  FFMA R43, R12, R12, R43 ;  /* 0x0000000c0c2b7223 */ /* 0x000fe2000000002b */
[----:B------:R-:W-:Y:S01]  /*5360*/  @!P1 FMUL R21, R21, 16777216 ;  /* 0x4b80000015159820 */ /* 0x000fe20000400000 */
[----:B------:R-:W-:-:S02]  /*5370*/  FFMA R16, R39, R39, R16 ;  /* 0x0000002727107223 */ /* 0x000fc40000000010 */
[----:B------:R-:W-:Y:S01]  /*5380*/  FFMA R45, R14, R14, R43 ;  /* 0x0000000e0e2d7223 */ /* 0x000fe2000000002b */
[----:B------:R-:W-:Y:S01]  /*5390*/  FFMA R43, R17, R19, R34 ;  /* 0x00000013112b7223 */ /* 0x000fe20000000022 */
[----:B------:R-:W1:Y:S01]  /*53a0*/  MUFU.RSQ R22, R21 ;  /* 0x0000001500167308 */ /* 0x000e620000001400 */
[----:B------:R-:W-:Y:S01]  /*53b0*/  FADD R40, R16, 9.9999997171806853657e-10 ;  /* 0x3089705f10287421 */ /* 0x000fe20000000000 */
[----:B------:R-:W-:Y:S01]  /*53c0*/  FADD R45, R45, 9.9999997171806853657e-10 ;  /* 0x3089705f2d2d7421 */ /* 0x000fe20000000000 */
[----:B------:R-:W2:Y:S03]  /*53d0*/  LDS.128 R16, [UR5+0x260] ;  /* 0x00026005ff107984 */ /* 0x000ea60008000c00 */
        /* <DEDUP_REMOVED lines=34> */
[----:B------:R-:W-:Y:S01]  /*5600*/  FFMA R36, R13, R40, R36 ;  /* 0x000000280d247223 */ /* 0x000fe20000000024 */
[----:B------:R-:W-:Y:S01]  /*5610*/  FMUL R15, R15, R34 ;  /* 0x000000220f0f7220 */ /* 0x000fe20000400000 */
[----:B------:R-:W-:Y:S01]  /*5620*/  FFMA R13, R32, R32, R33 ;  /* 0x00000020200d7223 */ /* 0x000fe20000000021 */
[----:B------:R-:W-:Y:S01]  /*5630*/  FADD R33, R16, -R4 ;  /* 0x8000000410217221 */ /* 0x000fe20000000000 */
[----:B------:R-:W-:Y:S01]  /*5640*/  FMUL R42, R30, R30 ;  /* 0x0000001e1e2a7220 */ /* 0x000fe20000400000 */
[----:B------:R-:W-:Y:S01]  /*5650*/  FADD R34, R18, -R6 ;  /* 0x8000000612227221 */ /* 0x000fe20000000000 */
[----:B------:R-:W-:Y:S01]  /*5660*/  FADD R16, R13, 9.9999997171806853657e-10 ;  /* 0x3089705f0d107421 */ /* 0x000fe20000000000 */
[-C--:B------:R-:W-:Y:S01]  /*5670*/  FFMA R39, R39, R40.reuse, R26 ;  /* 0x0000002827277223 */ /* 0x080fe2000000001a */
[----:B------:R-:W-:Y:S01]  /*5680*/  FFMA R13, R33, R33, R42 ;  /* 0x00000021210d7223 */ /* 0x000fe2000000002a */
[----:B-1----:R-:W-:Y:S01]  /*5690*/  FADD R26, R21, -R9 ;  /* 0x80000009151a7221 */ /* 0x002fe20000000000 */
[----:B------:R-:W-:Y:S01]  /*56a0*/  FFMA R28, R27, R40, R28 ;  /* 0x000000281b1c7223 */ /* 0x000fe2000000001c */
        /* <DEDUP_REMOVED lines=8> */
[----:B------:R-:W-:Y:S01]  /*5730*/  FMUL R13, R21, R21 ;  /* 0x00000015150d7220 */ /* 0x000fe20000400000 */
[----:B------:R-:W-:Y:S01]  /*5740*/  FADD R35, R22, -R10 ;  /* 0x8000000a16237221 */ /* 0x000fe20000000000 */
[----:B------:R-:W-:Y:S01]  /*5750*/  FSETP.GEU.AND P1, PT, |R18|, 1.175494350822287508e-38, PT ;  /* 0x008000001200780b */ /* 0x000fe20003f2e200 */
[----:B------:R-:W-:Y:S01]  /*5760*/  FFMA R12, R27, R27, R12 ;  /* 0x0000001b1b0c7223 */ /* 0x000fe2000000000c */
[----:B------:R-:W-:Y:S01]  /*5770*/  FADD R22, R22, -R6 ;  /* 0x8000000616167221 */ /* 0x000fe20000000000 */
[----:B------:R-:W-:Y:S01]  /*5780*/  FFMA R13, R20, R20, R13 ;  /* 0x00000014140d7223 */ /* 0x000fe2000000000d */
[----:B------:R-:W-:Y:S01]  /*5790*/  @!P0 FMUL R16, R16, 16777216 ;  /* 0x4b80000010108820 */ /* 0x000fe20000400000 */
[----:B------:R-:W-:Y:S01]  /*57a0*/  FFMA R12, R35, R35, R12 ;  /* 0x00000023230c7223 */ /* 0x000fe2000000000c */
[-C--:B------:R-:W-:Y:S01]  /*57b0*/  FFMA R41, R14, R15.reuse, R37 ;  /* 0x0000000f0e297223 */ /* 0x080fe20000000025 */
[----:B------:R-:W-:Y:S01]  /*57c0*/  FFMA R13, R22, R22, R13 ;  /* 0x00000016160d7223 */ /* 0x000fe2000000000d */
[----:B------:R-:W-:Y:S01]  /*57d0*/  FFMA R43, R38, R15, R43 ;  /* 0x0000000f262b7223 */ /* 0x000fe2000000002b */
[----:B------:R-:W-:Y:S01]  /*57e0*/  FADD R17, R12, 9.9999997171806853657e-10 ;  /* 0x3089705f0c117421 */ /* 0x000fe20000000000 */
[----:B------:R-:W0:Y:S01]  /*57f0*/  MUFU.RSQ R16, R16 ;  /* 0x0000001000107308 */ /* 0x000e220000001400 */
[----:B------:R-:W-:-:S02]  /*5800*/  FADD R37, R13, 9.9999997171806853657e-10 ;  /* 0x3089705f0d257421 */ /* 0x000fc40000000000 */
[----:B------:R-:W1:Y:S01]  /*5810*/  LDS.128 R12, [UR5+0x280] ;  /* 0x00028005ff0c7984 */ /* 0x000e620008000c00 */
[----:B------:R-:W-:Y:S01]  /*5820*/  @!P1 FMUL R18, R18, 16777216 ;  /* 0x4b80000012129820 */ /* 0x000fe20000400000 */
[----:B------:R-:W-:Y:S02]  /*5830*/  FSETP.GEU.AND P2, PT, |R17|, 1.175494350822287508e-38, PT ;  /* 0x008000001100780b */ /* 0x000fe40003f4e200 */
[----:B------:R-:W-:Y:S01]  /*5840*/  FSETP.GEU.AND P3, PT, |R37|, 1.175494350822287508e-38, PT ;  /* 0x008000002500780b */ /* 0x000fe20003f6e200 */
[----:B------:R-:W2:Y:S01]  /*5850*/  MUFU.RSQ R42, R18 ;  /* 0x00000012002a7308 */ /* 0x000ea20000001400 */
[----:B0-----:R-:W-:-:S09]  /*5860*/  @!P0 FMUL R16, R16, 4096 ;  /* 0x4580000010108820 */ /* 0x001fd20000400000 */
[----:B------:R-:W-:Y:S02]  /*5870*/  @!P2 FMUL R17, R17, 16777216 ;  /* 0x4b8000001111a820 */ /* 0x000fe40000400000 */
[----:B------:R-:W-:Y:S01]  /*5880*/  @!P3 FMUL R37, R37, 16777216 ;  /* 0x4b8000002525b820 */ /* 0x000fe20000400000 */
[----:B------:R-:W-:Y:S01]  /*5890*/  FMUL R45, R16, R16 ;  /* 0x00000010102d7220 */ /* 0x000fe20000400000 */
[----:B------:R-:W0:Y:S01]  /*58a0*/  MUFU.RSQ R38, R17 ;  /* 0x0000001100267308 */ /* 0x000e220000001400 */
[----:B--2---:R-:W-:Y:S02]  /*58b0*/  @!P1 FMUL R42, R42, 4096 ;  /* 0x458000002a2a9820 */ /* 0x004fe40000400000 */
[----:B------:R-:W-:Y:S02]  /*58c0*/  FMUL R16, R16, R45 ;  /* 0x0000002d10107220 */ /* 0x000fe40000400000 */
[----:B------:R-:W-:-:S03]  /*58d0*/  FMUL R45, R42, R42 ;  /* 0x0000002a2a2d7220 */ /* 0x000fc60000400000 */
[----:B------:R-:W2:Y:S01]  /*58e0*/  MUFU.RSQ R37, R37 ;  /* 0x0000002500257308 */ /* 0x000ea20000001400 */
[----:B------:R-:W-:Y:S01]  /*58f0*/  FMUL R16, R19, R16 ;  /* 0x0000001013107220 */ /* 0x000fe20000400000 */
[----:B------:R-:W-:-:S03]  /*5900*/  FMUL R42, R42, R45 ;  /* 0x0000002d2a2a7220 */ /* 0x000fc60000400000 */
[-C--:B------:R-:W-:Y:S01]  /*5910*/  FFMA R36, R31, R16.reuse, R36 ;  /* 0x000000101f247223 */ /* 0x080fe20000000024 */
[----:B------:R-:W-:Y:S01]  /*5920*/  FFMA R29, R29, R16, R28 ;  /* 0x000000101d1d7223 */ /* 0x000fe2000000001c */
[----:B------:R-:W-:Y:S01]  /*5930*/  FMUL R42, R19, R42 ;  /* 0x0000002a132a7220 */ /* 0x000fe20000400000 */
[----:B------:R-:W-:Y:S01]  /*5940*/  FFMA R32, R32, R16, R39 ;  /* 0x0000001020207223 */ /* 0x000fe20000000027 */
[----:B0-----:R-:W-:Y:S01]  /*5950*/  @!P2 FMUL R38, R38, 4096 ;  /* 0x458000002626a820 */ /* 0x001fe20000400000 */
[----:B------:R-:W0:Y:S01]  /*5960*/  LDS.128 R16, [UR5+0x290] ;  /* 0x00029005ff107984 */ /* 0x000e220008000c00 */
[-C--:B------:R-:W-:Y:S01]  /*5970*/  FFMA R33, R33, R42.reuse, R40 ;  /* 0x0000002a21217223 */ /* 0x080fe20000000028 */
[----:B------:R-:W-:Y:S01]  /*5980*/  FFMA R40, R30, R42, R43 ;  /* 0x0000002a1e287223 */ /* 0x000fe2000000002b */
[----:B------:R-:W-:Y:S01]  /*5990*/  FMUL R31, R38, R38 ;  /* 0x00000026261f7220 */ /* 0x000fe20000400000 */
[----:B-1----:R-:W-:Y:S01]  /*59a0*/  FADD R30, R13, -R9 ;  /* 0x800000090d1e7221 */ /* 0x002fe20000000000 */
[----:B------:R-:W-:Y:S01]  /*59b0*/  FFMA R41, R34, R42, R41 ;  /* 0x0000002a22297223 */ /* 0x000fe20000000029 */
[----:B------:R-:W-:Y:S01]  /*59c0*/  FADD R34, R12, -R8 ;  /* 0x800000080c227221 */ /* 0x000fe20000000000 */
[----:B--2---:R-:W-:Y:S01]  /*59d0*/  @!P3 FMUL R37, R37, 4096 ;  /* 0x458000002525b820 */ /* 0x004fe20000400000 */
[----:B------:R-:W-:Y:S01]  /*59e0*/  FMUL R38, R38, R31 ;  /* 0x0000001f26267220 */ /* 0x000fe20000400000 */
[----:B------:R-:W-:-:S02]  /*59f0*/  FMUL R31, R30, R30 ;  /* 0x0000001e1e1f7220 */ /* 0x000fc40000400000 */
[----:B------:R-:W-:Y:S01]  /*5a00*/  FMUL R28, R37, R37 ;  /* 0x00000025251c7220 */ /* 0x000fe20000400000 */
[----:B------:R-:W-:Y:S01]  /*5a10*/  FMUL R39, R23, R38 ;  /* 0x0000002617277220 */ /* 0x000fe20000400000 */
[----:B------:R-:W-:Y:S02]  /*5a20*/  FFMA R31, R34, R34, R31 ;  /* 0x00000022221f7223 */ /* 0x000fe4000000001f */
[----:B------:R-:W-:Y:S01]  /*5a30*/  FMUL R42, R37, R28 ;  /* 0x0000001c252a7220 */ /* 0x000fe20000400000 */
[----:B------:R-:W-:Y:S01]  /*5a40*/  FADD R28, R14, -R10 ;  /* 0x8000000a0e1c7221 */ /* 0x000fe20000000000 */
[----:B------:R-:W-:Y:S01]  /*5a50*/  FADD R37, R12, -R4 ;  /* 0x800000040c257221 */ /* 0x000fe20000000000 */
[-C--:B------:R-:W-:Y:S01]  /*5a60*/  FFMA R35, R35, R39.reuse, R32 ;  /* 0x0000002723237223 */ /* 0x080fe20000000020 */
[----:B------:R-:W-:Y:S01]  /*5a70*/  FMUL R23, R23, R42 ;  /* 0x0000002a17177220 */ /* 0x000fe20000400000 */
[----:B------:R-:W-:Y:S01]  /*5a80*/  FFMA R38, R28, R28, R31 ;  /* 0x0000001c1c267223 */ /* 0x000fe2000000001f */
[----:B------:R-:W-:Y:S01]  /*5a90*/  FADD R31, R13, -R5 ;  /* 0x800000050d1f7221 */ /* 0x000fe20000000000 */
[----:B------:R-:W-:Y:S01]  /*5aa0*/  FFMA R29, R26, R39, R29 ;  /* 0x000000271a1d7223 */ /* 0x000fe2000000001d */
[----:B------:R-:W-:Y:S01]  /*5ab0*/  FFMA R26, R20, R23, R33 ;  /* 0x00000017141a7223 */ /* 0x000fe20000000021 */
[----:B------:R-:W-:Y:S01]  /*5ac0*/  FADD R12, R38, 9.9999997171806853657e-10 ;  /* 0x3089705f260c7421 */ /* 0x000fe20000000000 */
[----:B------:R-:W-:Y:S01]  /*5ad0*/  FMUL R42, R31, R31 ;  /* 0x0000001f1f2a7220 */ /* 0x000fe20000400000 */
[----:B------:R-:W-:Y:S01]  /*5ae0*/  FADD R38, R14, -R6 ;  /* 0x800000060e267221 */ /* 0x000fe20000000000 */
[----:B------:R-:W-:Y:S01]  /*5af0*/  FFMA R27, R27, R39, R36 ;  /* 0x000000271b1b7223 */ /* 0x000fe20000000024 */
[----:B------:R-:W-:Y:S01]  /*5b00*/  FFMA R40, R21, R23, R40 ;  /* 0x0000001715287223 */ /* 0x000fe20000000028 */
[----:B------:R-:W-:Y:S01]  /*5b10*/  FFMA R13, R37, R37, R42 ;  /* 0x00000025250d7223 */ /* 0x000fe2000000002a */
[----:B------:R-:W-:-:S03]  /*5b20*/  FSETP.GEU.AND P0, PT, |R12|, 1.175494350822287508e-38, PT ;  /* 0x008000000c00780b */ /* 0x000fc60003f0e200 */
[----:B------:R-:W-:-:S04]  /*5b30*/  FFMA R13, R38, R38, R13 ;  /* 0x00000026260d7223 */ /* 0x000fc8000000000d */
[----:B------:R-:W-:Y:S01]  /*5b40*/  FADD R13, R13, 9.9999997171806853657e-10 ;  /* 0x3089705f0d0d7421 */ /* 0x000fe20000000000 */
[C---:B0-----:R-:W-:Y:S01]  /*5b50*/  FADD R32, R17.reuse, -R9 ;  /* 0x8000000911207221 */ /* 0x041fe20000000000 */
[----:B------:R-:W-:-:S03]  /*5b60*/  FADD R33, R17, -R5 ;  /* 0x8000000511217221 */ /* 0x000fc60000000000 */
[----:B------:R-:W-:Y:S01]  /*5b70*/  FSETP.GEU.AND P1, PT, |R13|, 1.175494350822287508e-38, PT ;  /* 0x008000000d00780b */ /* 0x000fe20003f2e200 */
        /* <DEDUP_REMOVED lines=17> */
[----:B------:R-:W2:Y:S01]  /*5c90*/  LDS.128 R20, [UR5+0x2a0] ;  /* 0x0002a005ff147984 */ /* 0x000ea20008000c00 */
        /* <DEDUP_REMOVED lines=9> */
[----:B------:R-:W-:Y:S01]  /*5d30*/  @!P0 FMUL R39, R39, 16777216 ;  /* 0x4b80000027278820 */ /* 0x000fe20000400000 */
[----:B------:R-:W0:Y:S01]  /*5d40*/  MUFU.RSQ R41, R45 ;  /* 0x0000002d00297308 */ /* 0x000e220000001400 */
[-C--:B------:R-:W-:Y:S01]  /*5d50*/  FFMA R35, R28, R42.reuse, R35 ;  /* 0x0000002a1c237223 */ /* 0x080fe20000000023 */
[----:B------:R-:W-:Y:S01]  /*5d60*/  FMUL R44, R14, R13 ;  /* 0x0000000d0e2c7220 */ /* 0x000fe20000400000 */
[-C--:B------:R-:W-:Y:S01]  /*5d70*/  FFMA R29, R30, R42.reuse, R29 ;  /* 0x0000002a1e1d7223 */ /* 0x080fe2000000001d */
[----:B------:R-:W-:Y:S02]  /*5d80*/  FFMA R34, R34, R42, R27 ;  /* 0x0000002a22227223 */ /* 0x000fe4000000001b */
[----:B------:R-:W-:-:S02]  /*5d90*/  FMUL R44, R15, R44 ;  /* 0x0000002c0f2c7220 */ /* 0x000fc40000400000 */
[----:B------:R-:W1:Y:S01]  /*5da0*/  MUFU.RSQ R39, R39 ;  /* 0x0000002700277308 */ /* 0x000e620000001400 */
[----:B------:R-:W3:Y:S01]  /*5db0*/  LDS.128 R12, [UR5+0x2b0] ;  /* 0x0002b005ff0c7984 */ /* 0x000ee20008000c00 */
[-C--:B------:R-:W-:Y:S01]  /*5dc0*/  FFMA R37, R37, R44.reuse, R26 ;  /* 0x0000002c25257223 */ /* 0x080fe2000000001a */
[-C--:B------:R-:W-:Y:S01]  /*5dd0*/  FFMA R43, R38, R44.reuse, R43 ;  /* 0x0000002c262b7223 */ /* 0x080fe2000000002b */
[----:B------:R-:W-:Y:S01]  /*5de0*/  FFMA R40, R31, R44, R40 ;  /* 0x0000002c1f287223 */ /* 0x000fe20000000028 */
[----:B0-----:R-:W-:-:S04]  /*5df0*/  @!P2 FMUL R41, R41, 4096 ;  /* 0x458000002929a820 */ /* 0x001fc80000400000 */
[----:B------:R-:W-:Y:S01]  /*5e00*/  FMUL R28, R41, R41 ;  /* 0x00000029291c7220 */ /* 0x000fe20000400000 */
[----:B--2---:R-:W-:Y:S01]  /*5e10*/  FADD R26, R21, -R9 ;  /* 0x80000009151a7221 */ /* 0x004fe20000000000 */
[----:B-1----:R-:W-:Y:S02]  /*5e20*/  @!P0 FMUL R39, R39, 4096 ;  /* 0x4580000027278820 */ /* 0x002fe40000400000 */
        /* <DEDUP_REMOVED lines=11> */
[----:B------:R-:W-:Y:S01]  /*5ee0*/  FMUL R19, R19, R38 ;  /* 0x0000002613137220 */ /* 0x000fe20000400000 */
        /* <DEDUP_REMOVED lines=8> */
[-C--:B------:R-:W-:Y:S01]  /*5f70*/  FFMA R32, R16, R19.reuse, R37 ;  /* 0x0000001310207223 */ /* 0x080fe20000000025 */
[----:B------:R-:W-:Y:S01]  /*5f80*/  FFMA R17, R34, R34, R17 ;  /* 0x0000002222117223 */ /* 0x000fe20000000011 */
[----:B------:R-:W-:Y:S01]  /*5f90*/  FFMA R40, R33, R19, R40 ;  /* 0x0000001321287223 */ /* 0x000fe20000000028 */
[C---:B---3--:R-:W-:Y:S01]  /*5fa0*/  FADD R29, R13.reuse, -R9 ;  /* 0x800000090d1d7221 */ /* 0x048fe20000000000 */
[----:B------:R-:W-:Y:S01]  /*5fb0*/  FADD R36, R13, -R5 ;  /* 0x800000050d247221 */ /* 0x000fe20000000000 */
[----:B------:R-:W-:Y:S01]  /*5fc0*/  FADD R22, R17, 9.9999997171806853657e-10 ;  /* 0x3089705f11167421 */ /* 0x000fe20000000000 */
[C---:B------:R-:W-:Y:S01]  /*5fd0*/  FADD R35, R12.reuse, -R8 ;  /* 0x800000080c237221 */ /* 0x040fe20000000000 */
        /* <DEDUP_REMOVED lines=10> */
[----:B------:R-:W-:Y:S01]  /*6080*/  FFMA R43, R18, R19, R43 ;  /* 0x00000013122b7223 */ /* 0x000fe2000000002b */
[----:B------:R-:W-:-:S02]  /*6090*/  FFMA R17, R14, R14, R17 ;  /* 0x0000000e0e117223 */ /* 0x000fc40000000011 */
[----:B------:R-:W-:Y:S01]  /*60a0*/  FADD R37, R16, 9.9999997171806853657e-10 ;  /* 0x3089705f10257421 */ /* 0x000fe20000000000 */
[----:B------:R-:W0:Y:S01]  /*60b0*/  MUFU.RSQ R20, R20 ;  /* 0x0000001400147308 */ /* 0x000e220000001400 */
[----:B------:R-:W-:Y:S02]  /*60c0*/  FADD R33, R17, 9.9999997171806853657e-10 ;  /* 0x3089705f11217421 */ /* 0x000fe40000000000 */
        /* <DEDUP_REMOVED lines=8> */
[----:B------:R-:W-:-:S03]  /*6150*/  FMUL R45, R20, R20 ;  /* 0x00000014142d7220 */ /* 0x000fc60000400000 */
[----:B------:R-:W0:Y:S01]  /*6160*/  MUFU.RSQ R37, R37 ;  /* 0x0000002500257308 */ /* 0x000e220000001400 */
[----:B--2---:R-:W-:Y:S01]  /*6170*/  @!P1 FMUL R38, R38, 4096 ;  /* 0x4580000026269820 */ /* 0x004fe20000400000 */
[----:B------:R-:W-:-:S03]  /*6180*/  FMUL R20, R20, R45 ;  /* 0x0000002d14147220 */ /* 0x000fc60000400000 */
[C---:B------:R-:W-:Y:S01]  /*6190*/  FMUL R45, R38.reuse, R38 ;  /* 0x00000026262d7220 */ /* 0x040fe20000400000 */
[C---:B------:R-:W-:Y:S02]  /*61a0*/  FMUL R20, R23.reuse, R20 ;  /* 0x0000001417147220 */ /* 0x040fe40000400000 */
[----:B------:R-:W2:Y:S01]  /*61b0*/  MUFU.RSQ R33, R33 ;  /* 0x0000002100217308 */ /* 0x000ea20000001400 */
[----:B------:R-:W-:Y:S01]  /*61c0*/  FMUL R38, R38, R45 ;  /* 0x0000002d26267220 */ /* 0x000fe20000400000 */
[-C--:B------:R-:W-:Y:S01]  /*61d0*/  FFMA R28, R28, R20.reuse, R21 ;  /* 0x000000141c1c7223 */ /* 0x080fe20000000015 */
[-C--:B------:R-:W-:Y:S01]  /*61e0*/  FFMA R26, R26, R20.reuse, R39 ;  /* 0x000000141a1a7223 */ /* 0x080fe20000000027 */
[----:B------:R-:W-:Y:S01]  /*61f0*/  FFMA R30, R30, R20, R41 ;  /* 0x000000141e1e7223 */ /* 0x000fe20000000029 */
[----:B------:R-:W-:Y:S02]  /*6200*/  FMUL R38, R23, R38 ;  /* 0x0000002617267220 */ /* 0x000fe40000400000 */
[----:B------:R-:W3:Y:S02]  /*6210*/  LDS.128 R20, [UR5+0x2d0] ;  /* 0x0002d005ff147984 */ /* 0x000ee40008000c00 */
[-C--:B------:R-:W-:Y:S01]  /*6220*/  FFMA R31, R31, R38.reuse, R32 ;  /* 0x000000261f1f7223 */ /* 0x080fe20000000020 */
[-C--:B------:R-:W-:Y:S01]  /*6230*/  FFMA R39, R27, R38.reuse, R40 ;  /* 0x000000261b277223 */ /* 0x080fe20000000028 */
[----:B-1----:R-:W-:Y:S01]  /*6240*/  FADD R32, R17, -R9 ;  /* 0x8000000911207221 */ /* 0x002fe20000000000 */
[----:B------:R-:W-:Y:S01]  /*6250*/  FFMA R43, R34, R38, R43 ;  /* 0x00000026222b7223 */ /* 0x000fe2000000002b */
[----:B------:R-:W-:Y:S01]  /*6260*/  FADD R34, R16, -R8 ;  /* 0x8000000810227221 */ /* 0x000fe20000000000 */
[----:B0-----:R-:W-:Y:S01]  /*6270*/  @!P2 FMUL R37, R37, 4096 ;  /* 0x458000002525a820 */ /* 0x001fe20000400000 */
[----:B------:R-:W-:Y:S01]  /*6280*/  FMUL R27, R32, R32 ;  /* 0x00000020201b7220 */ /* 0x000fe20000400000 */
[----:B--2---:R-:W-:-:S02]  /*6290*/  @!P3 FMUL R33, R33, 4096 ;  /* 0x458000002121b820 */ /* 0x004fc40000400000 */
[----:B------:R-:W-:Y:S01]  /*62a0*/  FMUL R40, R37, R37 ;  /* 0x0000002525287220 */ /* 0x000fe20000400000 */
[----:B------:R-:W-:Y:S01]  /*62b0*/  FFMA R42, R34, R34, R27 ;  /* 0x00000022222a7223 */ /* 0x000fe2000000001b */
[----:B------:R-:W-:Y:S01]  /*62c0*/  FADD R27, R18, -R10 ;  /* 0x8000000a121b7221 */ /* 0x000fe20000000000 */
[----:B------:R-:W-:Y:S01]  /*62d0*/  FMUL R38, R33, R33 ;  /* 0x0000002121267220 */ /* 0x000fe20000400000 */
[----:B------:R-:W-:Y:S01]  /*62e0*/  FMUL R40, R37, R40 ;  /* 0x0000002825287220 */ /* 0x000fe20000400000 */
[----:B------:R-:W-:Y:S01]  /*62f0*/  FADD R37, R16, -R4 ;  /* 0x8000000410257221 */ /* 0x000fe20000000000 */
[----:B------:R-:W-:Y:S01]  /*6300*/  FFMA R42, R27, R27, R42 ;  /* 0x0000001b1b2a7223 */ /* 0x000fe2000000002a */
[----:B------:R-:W-:Y:S01]  /*6310*/  FMUL R38, R33, R38 ;  /* 0x0000002621267220 */ /* 0x000fe20000400000 */
[----:B------:R-:W-:Y:S01]  /*6320*/  FADD R33, R17, -R5 ;  /* 0x8000000511217221 */ /* 0x000fe20000000000 */
[C---:B------:R-:W-:Y:S01]  /*6330*/  FMUL R40, R15.reuse, R40 ;  /* 0x000000280f287220 */ /* 0x040fe20000400000 */
[----:B------:R-:W-:Y:S01]  /*6340*/  FADD R16, R42, 9.9999997171806853657e-10 ;  /* 0x3089705f2a107421 */ /* 0x000fe20000000000 */
[----:B------:R-:W-:Y:S01]  /*6350*/  FMUL R15, R15, R38 ;  /* 0x000000260f0f7220 */ /* 0x000fe20000400000 */
[----:B------:R-:W-:Y:S01]  /*6360*/  FMUL R42, R33, R33 ;  /* 0x00000021212a7220 */ /* 0x000fe20000400000 */
[----:B------:R-:W-:Y:S01]  /*6370*/  FADD R38, R18, -R6 ;  /* 0x8000000612267221 */ /* 0x000fe20000000000 */
[-C--:B------:R-:W-:Y:S01]  /*6380*/  FFMA R35, R35, R40.reuse, R28 ;  /* 0x0000002823237223 */ /* 0x080fe2000000001c */
[----:B------:R-:W-:Y:S01]  /*6390*/  FSETP.GEU.AND P0, PT, |R16|, 1.175494350822287508e-38, PT ;  /* 0x008000001000780b */ /* 0x000fe20003f0e200 */
[----:B------:R-:W-:Y:S01]  /*63a0*/  FFMA R17, R37, R37, R42 ;  /* 0x0000002525117223 */ /* 0x000fe2000000002a */
[-C--:B------:R-:W-:Y:S01]  /*63b0*/  FFMA R29, R29, R40.reuse, R26 ;  /* 0x000000281d1d7223 */ /* 0x080fe2000000001a */
[-C--:B------:R-:W-:Y:S01]  /*63c0*/  FFMA R26, R12, R15.reuse, R31 ;  /* 0x0000000f0c1a7223 */ /* 0x080fe2000000001f */
[----:B------:R-:W-:Y:S01]  /*63d0*/  FFMA R30, R13, R40, R30 ;  /* 0x000000280d1e7223 */ /* 0x000fe2000000001e */
[----:B------:R-:W-:Y:S01]  /*63e0*/  FFMA R17, R38, R38, R17 ;  /* 0x0000002626117223 */ /* 0x000fe20000000011 */
[-C--:B------:R-:W-:Y:S01]  /*63f0*/  FFMA R36, R36, R15.reuse, R39 ;  /* 0x0000000f24247223 */ /* 0x080fe20000000027 */
[----:B------:R-:W-:-:S02]  /*6400*/  FFMA R43, R14, R15, R43 ;  /* 0x0000000f0e2b7223 */ /* 0x000fc4000000002b */
[----:B------:R-:W-:-:S04]  /*6410*/  FADD R17, R17, 9.9999997171806853657e-10 ;  /* 0x3089705f11117421 */ /* 0x000fc80000000000 */
[----:B------:R-:W-:Y:S01]  /*6420*/  @!P0 FMUL R16, R16, 16777216 ;  /* 0x4b80000010108820 */ /* 0x000fe20000400000 */
[----:B------:R-:W-:Y:S01]  /*6430*/  FSETP.GEU.AND P1, PT, |R17|, 1.175494350822287508e-38, PT ;  /* 0x008000001100780b */ /* 0x000fe20003f2e200 */
[C---:B---3--:R-:W-:Y:S01]  /*6440*/  FADD R28, R21.reuse, -R9 ;  /* 0x80000009151c7221 */ /* 0x048fe20000000000 */
        /* <DEDUP_REMOVED lines=9> */
[----:B------:R-:W-:-:S02]  /*64e0*/  FFMA R41, R20, R20, R41 ;  /* 0x0000001414297223 */ /* 0x000fc40000000029 */
[----:B------:R-:W-:Y:S01]  /*64f0*/  @!P1 FMUL R17, R17, 16777216 ;  /* 0x4b80000011119820 */ /* 0x000fe20000400000 */
[----:B------:R-:W-:Y:S01]  /*6500*/  FFMA R13, R40, R40, R13 ;  /* 0x00000028280d7223 */ /* 0x000fe2000000000d */
[----:B------:R-:W-:Y:S02]  /*6510*/  FFMA R45, R22, R22, R41 ;  /* 0x00000016162d7223 */ /* 0x000fe40000000029 */
[----:B------:R-:W1:Y:S01]  /*6520*/  MUFU.RSQ R18, R17 ;  /* 0x0000001100127308 */ /* 0x000e620000001400 */
[----:B------:R-:W-:Y:S01]  /*6530*/  FADD R41, R13, 9.9999997171806853657e-10 ;  /* 0x3089705f0d297421 */ /* 0x000fe20000000000 */
[----:B------:R-:W-:Y:S01]  /*6540*/  FADD R45, R45, 9.9999997171806853657e-10 ;  /* 0x3089705f2d2d7421 */ /* 0x000fe20000000000 */
[----:B------:R-:W2:Y:S03]  /*6550*/  LDS.128 R12, [UR5+0x2e0] ;  /* 0x0002e005ff0c7984 */ /* 0x000ea60008000c00 */
        /* <DEDUP_REMOVED lines=8> */
[C---:B------:R-:W-:Y:S01]  /*65e0*/  FMUL R17, R18.reuse, R18 ;  /* 0x0000001212117220 */ /* 0x040fe20000400000 */
        /* <DEDUP_REMOVED lines=37> */
[----:B------:R-:W-:Y:S01]  /*6840*/  FADD R28, R16, -R8 ;  /* 0x80000008101c7221 */ /* 0x000fe20000000000 */
[----:B------:R-:W-:Y:S01]  /*6850*/  FMUL R21, R27, R27 ;  /* 0x0000001b1b157220 */ /* 0x000fe20000400000 */
[----:B------:R-:W-:Y:S01]  /*6860*/  FADD R17, R17, -R5 ;  /* 0x8000000511117221 */ /* 0x000fe20000000000 */
[----:B------:R-:W-:Y:S01]  /*6870*/  FSETP.GEU.AND P0, PT, |R12|, 1.175494350822287508e-38, PT ;  /* 0x008000000c00780b */ /* 0x000fe20003f0e200 */
        /* <DEDUP_REMOVED lines=11> */
[-C--:B------:R-:W-:Y:S01]  /*6930*/  FFMA R37, R20, R23.reuse, R37 ;  /* 0x0000001714257223 */ /* 0x080fe20000000025 */
[----:B------:R-:W-:Y:S01]  /*6940*/  @!P0 FMUL R12, R12, 16777216 ;  /* 0x4b8000000c0c8820 */ /* 0x000fe20000400000 */
[----:B------:R-:W-:Y:S01]  /*6950*/  FFMA R41, R18, R18, R41 ;  /* 0x0000001212297223 */ /* 0x000fe20000000029 */
[----:B------:R-:W-:Y:S01]  /*6960*/  FFMA R42, R22, R23, R43 ;  /* 0x00000017162a7223 */ /* 0x000fe2000000002b */
[----:B------:R-:W-:Y:S01]  /*6970*/  FSETP.GEU.AND P2, PT, |R39|, 1.175494350822287508e-38, PT ;  /* 0x008000002700780b */ /* 0x000fe20003f4e200 */
[----:B------:R-:W0:Y:S01]  /*6980*/  LDS.128 R20, [UR5+0x300] ;  /* 0x00030005ff147984 */ /* 0x000e220008000c00 */
[----:B------:R-:W-:Y:S01]  /*6990*/  FADD R36, R41, 9.9999997171806853657e-10 ;  /* 0x3089705f29247421 */ /* 0x000fe20000000000 */
[----:B------:R-:W1:Y:S01]  /*69a0*/  MUFU.RSQ R12, R12 ;  /* 0x0000000c000c7308 */ /* 0x000e620000001400 */
[----:B------:R-:W-:-:S03]  /*69b0*/  @!P1 FMUL R14, R14, 16777216 ;  /* 0x4b8000000e0e9820 */ /* 0x000fc60000400000 */
[----:B------:R-:W-:-:S04]  /*69c0*/  FSETP.GEU.AND P3, PT, |R36|, 1.175494350822287508e-38, PT ;  /* 0x008000002400780b */ /* 0x000fc80003f6e200 */
[----:B------:R-:W2:Y:S02]  /*69d0*/  MUFU.RSQ R41, R14 ;  /* 0x0000000e00297308 */ /* 0x000ea40000001400 */
[----:B------:R-:W-:-:S06]  /*69e0*/  @!P2 FMUL R39, R39, 16777216 ;  /* 0x4b8000002727a820 */ /* 0x000fcc0000400000 */
[----:B------:R-:W3:Y:S01]  /*69f0*/  MUFU.RSQ R39, R39 ;  /* 0x0000002700277308 */ /* 0x000ee20000001400 */
[----:B-1----:R-:W-:Y:S01]  /*6a00*/  @!P0 FMUL R12, R12, 4096 ;  /* 0x458000000c0c8820 */ /* 0x002fe20000400000 */
[----:B------:R-:W-:-:S03]  /*6a10*/  @!P3 FMUL R36, R36, 16777216 ;  /* 0x4b8000002424b820 */ /* 0x000fc60000400000 */
[----:B------:R-:W-:-:S03]  /*6a20*/  FMUL R43, R12, R12 ;  /* 0x0000000c0c2b7220 */ /* 0x000fc60000400000 */
[----:B------:R-:W1:Y:S01]  /*6a30*/  MUFU.RSQ R36, R36 ;  /* 0x0000002400247308 */ /* 0x000e620000001400 */
[----:B--2---:R-:W-:Y:S01]  /*6a40*/  @!P1 FMUL R41, R41, 4096 ;  /* 0x4580000029299820 */ /* 0x004fe20000400000 */
[----:B------:R-:W-:-:S03]  /*6a50*/  FMUL R12, R12, R43 ;  /* 0x0000002b0c0c7220 */ /* 0x000fc60000400000 */
[----:B------:R-:W-:Y:S01]  /*6a60*/  FMUL R44, R41, R41 ;  /* 0x00000029292c7220 */ /* 0x000fe20000400000 */
[----:B------:R-:W-:-:S03]  /*6a70*/  FMUL R12, R15, R12 ;  /* 0x0000000c0f0c7220 */ /* 0x000fc60000400000 */
[----:B------:R-:W-:Y:S01]  /*6a80*/  FMUL R44, R41, R44 ;  /* 0x0000002c292c7220 */ /* 0x000fe20000400000 */
[-C--:B------:R-:W-:Y:S01]  /*6a90*/  FFMA R43, R32, R12.reuse, R13 ;  /* 0x0000000c202b7223 */ /* 0x080fe2000000000d */
[-C--:B------:R-:W-:Y:S01]  /*6aa0*/  FFMA R26, R26, R12.reuse, R29 ;  /* 0x0000000c1a1a7223 */ /* 0x080fe2000000001d */
[----:B------:R-:W-:Y:S01]  /*6ab0*/  FFMA R33, R33, R12, R40 ;  /* 0x0000000c21217223 */ /* 0x000fe20000000028 */
[----:B------:R-:W-:Y:S01]  /*6ac0*/  FMUL R41, R15, R44 ;  /* 0x0000002c0f297220 */ /* 0x000fe20000400000 */
[----:B---3--:R-:W-:Y:S01]  /*6ad0*/  @!P2 FMUL R39, R39, 4096 ;  /* 0x458000002727a820 */ /* 0x008fe20000400000 */
[----:B------:R-:W2:Y:S02]  /*6ae0*/  LDS.128 R12, [UR5+0x310] ;  /* 0x00031005ff0c7984 */ /* 0x000ea40008000c00 */
[-C--:B------:R-:W-:Y:S01]  /*6af0*/  FFMA R37, R34, R41.reuse, R37 ;  /* 0x0000002922257223 */ /* 0x080fe20000000025 */
[----:B------:R-:W-:Y:S01]  /*6b00*/  FFMA R32, R30, R41, R31 ;  /* 0x000000291e207223 */ /* 0x000fe2000000001f */
[----:B------:R-:W-:Y:S01]  /*6b10*/  FMUL R34, R39, R39 ;  /* 0x0000002727227220 */ /* 0x000fe20000400000 */
        /* <DEDUP_REMOVED lines=12> */
[----:B------:R-:W-:Y:S01]  /*6be0*/  FADD R35, R20, -R4 ;  /* 0x8000000414237221 */ /* 0x000fe20000000000 */
[----:B------:R-:W-:Y:S01]  /*6bf0*/  FMUL R19, R19, R36 ;  /* 0x0000002413137220 */ /* 0x000fe20000400000 */
[----:B------:R-:W-:Y:S01]  /*6c00*/  FFMA R42, R29, R29, R42 ;  /* 0x0000001d1d2a7223 */ /* 0x000fe2000000002a */
[----:B------:R-:W-:Y:S01]  /*6c10*/  FMUL R40, R31, R31 ;  /* 0x0000001f1f287220 */ /* 0x000fe20000400000 */
[----:B------:R-:W-:Y:S01]  /*6c20*/  FADD R36, R22, -R6 ;  /* 0x8000000616247221 */ /* 0x000fe20000000000 */
[----:B------:R-:W-:Y:S01]  /*6c30*/  FFMA R43, R28, R39, R43 ;  /* 0x000000271c2b7223 */ /* 0x000fe2000000002b */
[----:B------:R-:W-:Y:S01]  /*6c40*/  FADD R20, R42, 9.9999997171806853657e-10 ;  /* 0x3089705f2a147421 */ /* 0x000fe20000000000 */
[----:B------:R-:W-:Y:S01]  /*6c50*/  FFMA R21, R35, R35, R40 ;  /* 0x0000002323157223 */ /* 0x000fe20000000028 */
[-C--:B------:R-:W-:Y:S01]  /*6c60*/  FFMA R27, R27, R39.reuse, R26 ;  /* 0x000000271b1b7223 */ /* 0x080fe2000000001a */
        /* <DEDUP_REMOVED lines=38> */
[----:B------:R-:W0:Y:S01]  /*6ed0*/  MUFU.RSQ R40, R40 ;  /* 0x0000002800287308 */ /* 0x000e220000001400 */
[----:B------:R-:W-:Y:S01]  /*6ee0*/  FMUL R44, R22, R21 ;  /* 0x00000015162c7220 */ /* 0x000fe20000400000 */
[-C--:B------:R-:W-:Y:S01]  /*6ef0*/  FFMA R27, R30, R42.reuse, R27 ;  /* 0x0000002a1e1b7223 */ /* 0x080fe2000000001b */
[----:B------:R-:W-:Y:S02]  /*6f00*/  FFMA R34, R34, R42, R43 ;  /* 0x0000002a22227223 */ /* 0x000fe4000000002b */
[----:B------:R-:W-:-:S02]  /*6f10*/  FMUL R44, R23, R44 ;  /* 0x0000002c172c7220 */ /* 0x000fc40000400000 */
[----:B------:R-:W1:Y:S01]  /*6f20*/  LDS.128 R20, [UR5+0x330] ;  /* 0x00033005ff147984 */ /* 0x000e620008000c00 */
[----:B------:R-:W3:Y:S01]  /*6f30*/  MUFU.RSQ R39, R45 ;  /* 0x0000002d00277308 */ /* 0x000ee20000001400 */
[-C--:B------:R-:W-:Y:S01]  /*6f40*/  FFMA R35, R35, R44.reuse, R26 ;  /* 0x0000002c23237223 */ /* 0x080fe2000000001a */
        /* <DEDUP_REMOVED lines=8> */
[----:B------:R-:W-:Y:S01]  /*6fd0*/  FMUL R29, R26, R26 ;  /* 0x0000001a1a1d7220 */ /* 0x000fe20000400000 */
[----:B------:R-:W-:Y:S02]  /*6fe0*/  FMUL R30, R39, R39 ;  /* 0x00000027271e7220 */ /* 0x000fe40000400000 */
[----:B------:R-:W-:Y:S02]  /*6ff0*/  FMUL R40, R15, R40 ;  /* 0x000000280f287220 */ /* 0x000fe40000400000 */
[----:B------:R-:W-:Y:S01]  /*7000*/  FMUL R36, R39, R30 ;  /* 0x0000001e27247220 */ /* 0x000fe20000400000 */
[----:B------:R-:W-:Y:S01]  /*7010*/  FADD R30, R16, -R8 ;  /* 0x80000008101e7221 */ /* 0x000fe20000000000 */
[-C--:B------:R-:W-:Y:S01]  /*7020*/  FFMA R39, R28, R40.reuse, R27 ;  /* 0x000000281c277223 */ /* 0x080fe2000000001b */
[----:B------:R-:W-:Y:S01]  /*7030*/  FFMA R38, R37, R40, R38 ;  /* 0x0000002825267223 */ /* 0x000fe20000000026 */
[----:B------:R-:W-:Y:S01]  /*7040*/  FMUL R15, R15, R36 ;  /* 0x000000240f0f7220 */ /* 0x000fe20000400000 */
[----:B------:R-:W-:Y:S01]  /*7050*/  FFMA R36, R30, R30, R29 ;  /* 0x0000001e1e247223 */ /* 0x000fe2000000001d */
[----:B------:R-:W-:Y:S01]  /*7060*/  FADD R29, R17, -R5 ;  /* 0x80000005111d7221 */ /* 0x000fe20000000000 */
[----:B------:R-:W-:Y:S01]  /*7070*/  FFMA R17, R13, R40, R34 ;  /* 0x000000280d117223 */ /* 0x000fe20000000022 */
[----:B------:R-:W-:Y:S01]  /*7080*/  FADD R34, R16, -R4 ;  /* 0x8000000410227221 */ /* 0x000fe20000000000 */
[----:B------:R-:W-:Y:S01]  /*7090*/  FFMA R36, R31, R31, R36 ;  /* 0x0000001f1f247223 */ /* 0x000fe20000000024 */
[----:B------:R-:W-:Y:S01]  /*70a0*/  FMUL R13, R29, R29 ;  /* 0x0000001d1d0d7220 */ /* 0x000fe20000400000 */
[-C--:B------:R-:W-:Y:S01]  /*70b0*/  FFMA R35, R12, R15.reuse, R35 ;  /* 0x0000000f0c237223 */ /* 0x080fe20000000023 */
[----:B------:R-:W-:Y:S01]  /*70c0*/  FFMA R32, R33, R15, R32 ;  /* 0x0000000f21207223 */ /* 0x000fe20000000020 */
[----:B------:R-:W-:Y:S01]  /*70d0*/  FADD R16, R36, 9.9999997171806853657e-10 ;  /* 0x3089705f24107421 */ /* 0x000fe20000000000 */
[----:B------:R-:W-:Y:S01]  /*70e0*/  FADD R36, R18, -R6 ;  /* 0x8000000612247221 */ /* 0x000fe20000000000 */
[----:B------:R-:W-:Y:S01]  /*70f0*/  FFMA R13, R34, R34, R13 ;  /* 0x00000022220d7223 */ /* 0x000fe2000000000d */
[C---:B-1----:R-:W-:Y:S01]  /*7100*/  FADD R27, R21.reuse, -R9 ;  /* 0x80000009151b7221 */ /* 0x042fe20000000000 */
[----:B------:R-:W-:Y:S01]  /*7110*/  FADD R28, R20, -R8 ;  /* 0x80000008141c7221 */ /* 0x000fe20000000000 */
[----:B------:R-:W-:Y:S01]  /*7120*/  FSETP.GEU.AND P0, PT, |R16|, 1.175494350822287508e-38, PT ;  /* 0x008000001000780b */ /* 0x000fe20003f0e200 */
[----:B------:R-:W-:Y:S01]  /*7130*/  FFMA R13, R36, R36, R13 ;  /* 0x00000024240d7223 */ /* 0x000fe2000000000d */
[----:B------:R-:W-:Y:S01]  /*7140*/  FADD R21, R21, -R5 ;  /* 0x8000000515157221 */ /* 0x000fe20000000000 */
[----:B------:R-:W-:Y:S01]  /*7150*/  FADD R37, R22, -R10 ;  /* 0x8000000a16257221 */ /* 0x000fe20000000000 */
[----:B------:R-:W-:Y:S01]  /*7160*/  FADD R20, R20, -R4 ;  /* 0x8000000414147221 */ /* 0x000fe20000000000 */
[----:B------:R-:W-:Y:S01]  /*7170*/  FADD R18, R13, 9.9999997171806853657e-10 ;  /* 0x3089705f0d127421 */ /* 0x000fe20000000000 */
[----:B------:R-:W-:Y:S01]  /*7180*/  FMUL R13, R27, R27 ;  /* 0x0000001b1b0d7220 */ /* 0x000fe20000400000 */
[----:B------:R-:W-:Y:S01]  /*7190*/  FADD R22, R22, -R6 ;  /* 0x8000000616167221 */ /* 0x000fe20000000000 */
[----:B------:R-:W-:-:S02]  /*71a0*/  FFMA R41, R14, R15, R41 ;  /* 0x0000000f0e297223 */ /* 0x000fc40000000029 */
[----:B------:R-:W-:Y:S01]  /*71b0*/  FSETP.GEU.AND P1, PT, |R18|, 1.175494350822287508e-38, PT ;  /* 0x008000001200780b */ /* 0x000fe20003f2e200 */
[----:B------:R-:W-:Y:S01]  /*71c0*/  FFMA R12, R28, R28, R13 ;  /* 0x0000001c1c0c7223 */ /* 0x000fe2000000000d */
[----:B------:R-:W-:Y:S01]  /*71d0*/  FMUL R13, R21, R21 ;  /* 0x00000015150d7220 */ /* 0x000fe20000400000 */
[----:B------:R-:W-:Y:S02]  /*71e0*/  @!P0 FMUL R16, R16, 16777216 ;  /* 0x4b80000010108820 */ /* 0x000fe40000400000 */
[----:B------:R-:W-:Y:S01]  /*71f0*/  FFMA R12, R37, R37, R12 ;  /* 0x00000025250c7223 */ /* 0x000fe2000000000c */
[----:B------:R-:W-:-:S03]  /*7200*/  FFMA R13, R20, R20, R13 ;  /* 0x00000014140d7223 */ /* 0x000fc6000000000d */
[----:B------:R-:W-:Y:S01]  /*7210*/  FADD R40, R12, 9.9999997171806853657e-10 ;  /* 0x3089705f0c287421 */ /* 0x000fe20000000000 */
[----:B------:R-:W-:Y:S01]  /*7220*/  FFMA R13, R22, R22, R13 ;  /* 0x00000016160d7223 */ /* 0x000fe2000000000d */
[----:B------:R-:W0:Y:S02]  /*7230*/  MUFU.RSQ R16, R16 ;  /* 0x0000001000107308 */ /* 0x000e240000001400 */
[----:B------:R-:W-:Y:S01]  /*7240*/  @!P1 FMUL R18, R18, 16777216 ;  /* 0x4b80000012129820 */ /* 0x000fe20000400000 */
[----:B------:R-:W-:Y:S01]  /*7250*/  FSETP.GEU.AND P2, PT, |R40|, 1.175494350822287508e-38, PT ;  /* 0x008000002800780b */ /* 0x000fe20003f4e200 */
[----:B------:R-:W-:Y:S02]  /*7260*/  FADD R33, R13, 9.9999997171806853657e-10 ;  /* 0x3089705f0d217421 */ /* 0x000fe40000000000 */
[----:B------:R-:W1:Y:S02]  /*7270*/  LDS.128 R12, [UR5+0x340] ;  /* 0x00034005ff0c7984 */ /* 0x000e640008000c00 */
[----:B------:R-:W2:Y:S01]  /*7280*/  MUFU.RSQ R42, R18 ;  /* 0x00000012002a7308 */ /* 0x000ea20000001400 */
[----:B------:R-:W-:-:S07]  /*7290*/  FSETP.GEU.AND P3, PT, |R33|, 1.175494350822287508e-38, PT ;  /* 0x008000002100780b */ /* 0x000fce0003f6e200 */
[----:B------:R-:W-:Y:S01]  /*72a0*/  @!P2 FMUL R40, R40, 16777216 ;  /* 0x4b8000002828a820 */ /* 0x000fe20000400000 */
[----:B0-----:R-:W-:-:S04]  /*72b0*/  @!P0 FMUL R16, R16, 4096 ;  /* 0x4580000010108820 */ /* 0x001fc80000400000 */
[----:B------:R-:W-:Y:S01]  /*72c0*/  FMUL R43, R16, R16 ;  /* 0x00000010102b7220 */ /* 0x000fe20000400000 */
[----:B------:R-:W0:Y:S01]  /*72d0*/  MUFU.RSQ R40, R40 ;  /* 0x0000002800287308 */ /* 0x000e220000001400 */
[----:B------:R-:W-:Y:S01]  /*72e0*/  @!P3 FMUL R33, R33, 16777216 ;  /* 0x4b8000002121b820 */ /* 0x000fe20000400000 */
[----:B--2---:R-:W-:Y:S01]  /*72f0*/  @!P1 FMUL R42, R42, 4096 ;  /* 0x458000002a2a9820 */ /* 0x004fe20000400000 */
[----:B------:R-:W-:-:S03]  /*7300*/  FMUL R16, R16, R43 ;  /* 0x0000002b10107220 */ /* 0x000fc60000400000 */
[C---:B------:R-:W-:Y:S01]  /*7310*/  FMUL R43, R42.reuse, R42 ;  /* 0x0000002a2a2b7220 */ /* 0x040fe20000400000 */
[----:B------:R-:W-:Y:S01]  /*7320*/  FMUL R16, R19, R16 ;  /* 0x0000001013107220 */ /* 0x000fe20000400000 */
[----:B------:R-:W2:Y:S02]  /*7330*/  MUFU.RSQ R33, R33 ;  /* 0x0000002100217308 */ /* 0x000ea40000001400 */
        /* <DEDUP_REMOVED lines=11> */
[----:B-1----:R-:W-:Y:S01]  /*73f0*/  FADD R30, R13, -R9 ;  /* 0x800000090d1e7221 */ /* 0x002fe20000000000 */
[----:B------:R-:W-:-:S02]  /*7400*/  FADD R34, R12, -R8 ;  /* 0x800000080c227221 */ /* 0x000fc40000000000 */
[----:B------:R-:W-:Y:S01]  /*7410*/  FMUL R40, R40, R29 ;  /* 0x0000001d28287220 */ /* 0x000fe20000400000 */
[----:B--2---:R-:W-:Y:S01]  /*7420*/  @!P3 FMUL R33, R33, 4096 ;  /* 0x458000002121b820 */ /* 0x004fe20000400000 */
[----:B------:R-:W-:Y:S01]  /*7430*/  FMUL R29, R30, R30 ;  /* 0x0000001e1e1d7220 */ /* 0x000fe20000400000 */
[----:B------:R-:W-:Y:S01]  /*7440*/  FADD R31, R13, -R5 ;  /* 0x800000050d1f7221 */ /* 0x000fe20000000000 */
[----:B------:R-:W-:Y:S01]  /*7450*/  FMUL R39, R23, R40 ;  /* 0x0000002817277220 */ /* 0x000fe20000400000 */
[----:B------:R-:W-:Y:S01]  /*7460*/  FMUL R36, R33, R33 ;  /* 0x0000002121247220 */ /* 0x000fe20000400000 */
[----:B------:R-:W-:Y:S01]  /*7470*/  FFMA R42, R34, R34, R29 ;  /* 0x00000022222a7223 */ /* 0x000fe2000000001d */
[----:B------:R-:W-:Y:S01]  /*7480*/  FADD R29, R14, -R10 ;  /* 0x8000000a0e1d7221 */ /* 0x000fe20000000000 */
[----:B------:R-:W-:Y:S01]  /*7490*/  FMUL R40, R31, R31 ;  /* 0x0000001f1f287220 */ /* 0x000fe20000400000 */
[----:B------:R-:W-:Y:S01]  /*74a0*/  FMUL R36, R33, R36 ;  /* 0x0000002421247220 */ /* 0x000fe20000400000 */
[----:B------:R-:W-:Y:S01]  /*74b0*/  FADD R33, R12, -R4 ;  /* 0x800000040c217221 */ /* 0x000fe20000000000 */
[----:B------:R-:W-:Y:S01]  /*74c0*/  FFMA R42, R29, R29, R42 ;  /* 0x0000001d1d2a7223 */ /* 0x000fe2000000002a */
[----:B------:R-:W-:Y:S01]  /*74d0*/  FFMA R43, R28, R39, R43 ;  /* 0x000000271c2b7223 */ /* 0x000fe2000000002b */
[----:B------:R-:W-:Y:S01]  /*74e0*/  FMUL R23, R23, R36 ;  /* 0x0000002417177220 */ /* 0x000fe20000400000 */
[----:B------:R-:W-:Y:S01]  /*74f0*/  FADD R36, R14, -R6 ;  /* 0x800000060e247221 */ /* 0x000fe20000000000 */
[----:B------:R-:W-:Y:S01]  /*7500*/  FADD R12, R42, 9.9999997171806853657e-10 ;  /* 0x3089705f2a0c7421 */ /* 0x000fe20000000000 */
[----:B------:R-:W-:Y:S01]  /*7510*/  FFMA R13, R33, R33, R40 ;  /* 0x00000021210d7223 */ /* 0x000fe20000000028 */
[----:B------:R-:W-:Y:S01]  /*7520*/  FFMA R27, R27, R39, R26 ;  /* 0x000000271b1b7223 */ /* 0x000fe2000000001a */
[----:B------:R-:W-:Y:S01]  /*7530*/  FFMA R26, R20, R23, R35 ;  /* 0x00000017141a7223 */ /* 0x000fe20000000023 */
[----:B------:R-:W-:Y:S01]  /*7540*/  FFMA R38, R37, R39, R38 ;  /* 0x0000002725267223 */ /* 0x000fe20000000026 */
[----:B------:R-:W-:Y:S01]  /*7550*/  FSETP.GEU.AND P0, PT, |R12|, 1.175494350822287508e-38, PT ;  /* 0x008000000c00780b */ /* 0x000fe20003f0e200 */
[----:B------:R-:W-:Y:S01]  /*7560*/  FFMA R13, R36, R36, R13 ;  /* 0x00000024240d7223 */ /* 0x000fe2000000000d */
[-C--:B------:R-:W-:Y:S01]  /*7570*/  FFMA R32, R21, R23.reuse, R32 ;  /* 0x0000001715207223 */ /* 0x080fe20000000020 */
[----:B------:R-:W-:-:S02]  /*7580*/  FFMA R45, R22, R23, R41 ;  /* 0x00000017162d7223 */ /* 0x000fc40000000029 */
[----:B------:R-:W-:Y:S01]  /*7590*/  FADD R13, R13, 9.9999997171806853657e-10 ;  /* 0x3089705f0d0d7421 */ /* 0x000fe20000000000 */
[----:B------:R-:W0:Y:S04]  /*75a0*/  LDS.128 R20, [UR5+0x360] ;  /* 0x00036005ff147984 */ /* 0x000e280008000c00 */
[----:B------:R-:W-:Y:S01]  /*75b0*/  FSETP.GEU.AND P1, PT, |R13|, 1.175494350822287508e-38, PT ;  /* 0x008000000d00780b */ /* 0x000fe20003f2e200 */
[C---:B---3--:R-:W-:Y:S01]  /*75c0*/  FADD R28, R17.reuse, -R9 ;  /* 0x80000009111c7221 */ /* 0x048fe20000000000 */
        /* <DEDUP_REMOVED lines=8> */
[----:B------:R-:W1:Y:S01]  /*7650*/  MUFU.RSQ R12, R12 ;  /* 0x0000000c000c7308 */ /* 0x000e620000001400 */
[----:B------:R-:W-:Y:S01]  /*7660*/  FADD R18, R18, -R6 ;  /* 0x8000000612127221 */ /* 0x000fe20000000000 */
[----:B------:R-:W-:Y:S01]  /*7670*/  FFMA R39, R16, R16, R39 ;  /* 0x0000001010277223 */ /* 0x000fe20000000027 */
[----:B------:R-:W-:Y:S01]  /*7680*/  FFMA R14, R37, R37, R14 ;  /* 0x00000025250e7223 */ /* 0x000fe2000000000e */
[----:B------:R-:W-:-:S02]  /*7690*/  @!P1 FMUL R13, R13, 16777216 ;  /* 0x4b8000000d0d9820 */ /* 0x000fc40000400000 */
[----:B------:R-:W-:Y:S01]  /*76a0*/  FFMA R39, R18, R18, R39 ;  /* 0x0000001212277223 */ /* 0x000fe20000000027 */
[----:B------:R-:W-:Y:S02]  /*76b0*/  FADD R40, R14, 9.9999997171806853657e-10 ;  /* 0x3089705f0e287421 */ /* 0x000fe40000000000 */
[----:B------:R-:W2:Y:S01]  /*76c0*/  MUFU.RSQ R14, R13 ;  /* 0x0000000d000e7308 */ /* 0x000ea20000001400 */
[----:B------:R-:W-:Y:S02]  /*76d0*/  FADD R44, R39, 9.9999997171806853657e-10 ;  /* 0x3089705f272c7421 */ /* 0x000fe40000000000 */
[----:B------:R-:W-:Y:S01]  /*76e0*/  FSETP.GEU.AND P2, PT, |R40|, 1.175494350822287508e-38, PT ;  /* 0x008000002800780b */ /* 0x000fe20003f4e200 */
[----:B-1----:R-:W-:Y:S02]  /*76f0*/  @!P0 FMUL R12, R12, 4096 ;  /* 0x458000000c0c8820 */ /* 0x002fe40000400000 */
[----:B------:R-:W-:Y:S02]  /*7700*/  FSETP.GEU.AND P0, PT, |R44|, 1.175494350822287508e-38, PT ;  /* 0x008000002c00780b */ /* 0x000fe40003f0e200 */
[----:B------:R-:W-:-:S08]  /*7710*/  FMUL R39, R12, R12 ;  /* 0x0000000c0c277220 */ /* 0x000fd00000400000 */
[----:B------:R-:W-:Y:S01]  /*7720*/  @!P2 FMUL R40, R40, 16777216 ;  /* 0x4b8000002828a820 */ /* 0x000fe20000400000 */
[----:B--2---:R-:W-:Y:S01]  /*7730*/  @!P1 FMUL R14, R14, 4096 ;  /* 0x458000000e0e9820 */ /* 0x004fe20000400000 */
[----:B------:R-:W-:-:S03]  /*7740*/  FMUL R12, R12, R39 ;  /* 0x000000270c0c7220 */ /* 0x000fc60000400000 */
[----:B------:R-:W-:Y:S01]  /*7750*/  FMUL R13, R14, R14 ;  /* 0x0000000e0e0d7220 */ /* 0x000fe20000400000 */
[----:B------:R-:W-:Y:S01]  /*7760*/  @!P0 FMUL R44, R44, 16777216 ;  /* 0x4b8000002c2c8820 */ /* 0x000fe20000400000 */
[----:B------:R-:W1:Y:S01]  /*7770*/  MUFU.RSQ R40, R40 ;  /* 0x0000002800287308 */ /* 0x000e620000001400 */
[----:B------:R-:W-:Y:S01]  /*7780*/  FMUL R41, R15, R12 ;  /* 0x0000000c0f297220 */ /* 0x000fe20000400000 */
[----:B------:R-:W-:-:S03]  /*7790*/  FMUL R42, R14, R13 ;  /* 0x0000000d0e2a7220 */ /* 0x000fc60000400000 */
[-C--:B------:R-:W-:Y:S01]  /*77a0*/  FFMA R38, R29, R41.reuse, R38 ;  /* 0x000000291d267223 */ /* 0x080fe20000000026 */
[----:B------:R-:W-:Y:S01]  /*77b0*/  FMUL R42, R15, R42 ;  /* 0x0000002a0f2a7220 */ /* 0x000fe20000400000 */
[-C--:B------:R-:W-:Y:S01]  /*77c0*/  FFMA R27, R30, R41.reuse, R27 ;  /* 0x000000291e1b7223 */ /* 0x080fe2000000001b */
[----:B------:R-:W2:Y:S01]  /*77d0*/  MUFU.RSQ R39, R44 ;  /* 0x0000002c00277308 */ /* 0x000ea20000001400 */
[----:B------:R-:W3:Y:S01]  /*77e0*/  LDS.128 R12, [UR5+0x370] ;  /* 0x00037005ff0c7984 */ /* 0x000ee20008000c00 */
[-C--:B------:R-:W-:Y:S01]  /*77f0*/  FFMA R33, R33, R42.reuse, R26 ;  /* 0x0000002a21217223 */ /* 0x080fe2000000001a */
[----:B0-----:R-:W-:Y:S01]  /*7800*/  FADD R26, R21, -R9 ;  /* 0x80000009151a7221 */ /* 0x001fe20000000000 */
[-C--:B------:R-:W-:Y:S01]  /*7810*/  FFMA R45, R36, R42.reuse, R45 ;  /* 0x0000002a242d7223 */ /* 0x080fe2000000002d */
[----:B------:R-:W-:Y:S01]  /*7820*/  FFMA R32, R31, R42, R32 ;  /* 0x0000002a1f207223 */ /* 0x000fe20000000020 */
[----:B------:R-:W-:Y:S01]  /*7830*/  FFMA R34, R34, R41, R43 ;  /* 0x0000002922227223 */ /* 0x000fe2000000002b */
[----:B------:R-:W-:Y:S01]  /*7840*/  FADD R31, R22, -R10 ;  /* 0x8000000a161f7221 */ /* 0x000fe20000000000 */
[----:B-1----:R-:W-:-:S04]  /*7850*/  @!P2 FMUL R40, R40, 4096 ;  /* 0x458000002828a820 */ /* 0x002fc80000400000 */
[----:B------:R-:W-:Y:S01]  /*7860*/  FMUL R29, R40, R40 ;  /* 0x00000028281d7220 */ /* 0x000fe20000400000 */
[----:B--2---:R-:W-:-:S03]  /*7870*/  @!P0 FMUL R39, R39, 4096 ;  /* 0x4580000027278820 */ /* 0x004fc60000400000 */
        /* <DEDUP_REMOVED lines=20> */
[C---:B---3--:R-:W-:Y:S01]  /*79c0*/  FADD R27, R13.reuse, -R9 ;  /* 0x800000090d1b7221 */ /* 0x048fe20000000000 */
        /* <DEDUP_REMOVED lines=10> */
[----:B------:R-:W-:Y:S01]  /*7a70*/  FFMA R16, R28, R28, R17 ;  /* 0x0000001c1c107223 */ /* 0x000fe20000000011 */
[----:B------:R-:W-:Y:S01]  /*7a80*/  FMUL R17, R37, R37 ;  /* 0x0000002525117220 */ /* 0x000fe20000400000 */
[----:B------:R-:W-:Y:S01]  /*7a90*/  FSETP.GEU.AND P1, PT, |R22|, 1.175494350822287508e-38, PT ;  /* 0x008000001600780b */ /* 0x000fe20003f2e200 */
[----:B------:R-:W-:Y:S01]  /*7aa0*/  @!P0 FMUL R20, R20, 16777216 ;  /* 0x4b80000014148820 */ /* 0x000fe20000400000 */
[----:B------:R-:W-:Y:S01]  /*7ab0*/  FFMA R16, R13, R13, R16 ;  /* 0x0000000d0d107223 */ /* 0x000fe20000000010 */
[----:B------:R-:W-:-:S03]  /*7ac0*/  FFMA R17, R12, R12, R17 ;  /* 0x0000000c0c117223 */ /* 0x000fc60000000011 */
        /* <DEDUP_REMOVED lines=17> */
[C---:B------:R-:W-:Y:S01]  /*7be0*/  FMUL R42, R41.reuse, R41 ;  /* 0x00000029292a7220 */ /* 0x040fe20000400000 */
[----:B------:R-:W2:Y:S02]  /*7bf0*/  MUFU.RSQ R35, R35 ;  /* 0x0000002300237308 */ /* 0x000ea40000001400 */
[----:B------:R-:W-:Y:S01]  /*7c00*/  FFMA R43, R30, R20, R21 ;  /* 0x000000141e2b7223 */ /* 0x000fe20000000015 */
[----:B------:R-:W-:Y:S01]  /*7c10*/  FMUL R42, R41, R42 ;  /* 0x0000002a292a7220 */ /* 0x000fe20000400000 */
[-C--:B------:R-:W-:Y:S01]  /*7c20*/  FFMA R26, R26, R20.reuse, R39 ;  /* 0x000000141a1a7223 */ /* 0x080fe20000000027 */
[----:B------:R-:W-:Y:S02]  /*7c30*/  FFMA R38, R31, R20, R38 ;  /* 0x000000141f267223 */ /* 0x000fe40000000026 */
[----:B------:R-:W-:Y:S01]  /*7c40*/  FMUL R41, R23, R42 ;  /* 0x0000002a17297220 */ /* 0x000fe20000400000 */
[----:B0-----:R-:W-:Y:S01]  /*7c50*/  @!P2 FMUL R40, R40, 4096 ;  /* 0x458000002828a820 */ /* 0x001fe20000400000 */
[----:B------:R-:W0:Y:S02]  /*7c60*/  LDS.128 R20, [UR5+0x390] ;  /* 0x00039005ff147984 */ /* 0x000e240008000c00 */
[-C--:B------:R-:W-:Y:S01]  /*7c70*/  FFMA R32, R29, R41.reuse, R32 ;  /* 0x000000291d207223 */ /* 0x080fe20000000020 */
[----:B------:R-:W-:Y:S01]  /*7c80*/  FMUL R29, R40, R40 ;  /* 0x00000028281d7220 */ /* 0x000fe20000400000 */
[-C--:B------:R-:W-:Y:S01]  /*7c90*/  FFMA R33, R34, R41.reuse, R33 ;  /* 0x0000002922217223 */ /* 0x080fe20000000021 */
[----:B------:R-:W-:Y:S01]  /*7ca0*/  FFMA R45, R36, R41, R45 ;  /* 0x00000029242d7223 */ /* 0x000fe2000000002d */
[----:B-1----:R-:W-:Y:S01]  /*7cb0*/  FADD R30, R17, -R9 ;  /* 0x80000009111e7221 */ /* 0x002fe20000000000 */
[----:B------:R-:W-:Y:S01]  /*7cc0*/  FMUL R40, R40, R29 ;  /* 0x0000001d28287220 */ /* 0x000fe20000400000 */
[----:B------:R-:W-:Y:S01]  /*7cd0*/  FADD R34, R16, -R8 ;  /* 0x8000000810227221 */ /* 0x000fe20000000000 */
        /* <DEDUP_REMOVED lines=23> */
[----:B------:R-:W-:-:S05]  /*7e50*/  FADD R17, R17, 9.9999997171806853657e-10 ;  /* 0x3089705f11117421 */ /* 0x000fca0000000000 */
[----:B------:R-:W-:Y:S01]  /*7e60*/  FSETP.GEU.AND P1, PT, |R17|, 1.175494350822287508e-38, PT ;  /* 0x008000001100780b */ /* 0x000fe20003f2e200 */
[C---:B0-----:R-:W-:Y:S02]  /*7e70*/  FADD R28, R21.reuse, -R9 ;  /* 0x80000009151c7221 */ /* 0x041fe40000000000 */
        /* <DEDUP_REMOVED lines=28> */
[----:B------:R-:W-:Y:S01]  /*8040*/  FFMA R38, R29, R41, R38 ;  /* 0x000000291d267223 */ /* 0x000fe20000000026 */
        /* <DEDUP_REMOVED lines=11> */
[----:B--2---:R-:W-:-:S03]  /*8100*/  FADD R26, R13, -R9 ;  /* 0x800000090d1a7221 */ /* 0x004fc60000000000 */
[----:B------:R-:W-:Y:S01]  /*8110*/  FMUL R29, R40, R40 ;  /* 0x00000028281d7220 */ /* 0x000fe20000400000 */
[----:B------:R-:W-:Y:S01]  /*8120*/  FADD R31, R14, -R10 ;  /* 0x8000000a0e1f7221 */ /* 0x000fe20000000000 */
[----:B---3--:R-:W-:Y:S02]  /*8130*/  @!P0 FMUL R37, R37, 4096 ;  /* 0x4580000025258820 */ /* 0x008fe40000400000 */
[----:B------:R-:W-:Y:S01]  /*8140*/  FMUL R40, R40, R29 ;  /* 0x0000001d28287220 */ /* 0x000fe20000400000 */
[----:B------:R-:W-:Y:S01]  /*8150*/  FMUL R29, R26, R26 ;  /* 0x0000001a1a1d7220 */ /* 0x000fe20000400000 */
[----:B------:R-:W-:Y:S02]  /*8160*/  FMUL R30, R37, R37 ;  /* 0x00000025251e7220 */ /* 0x000fe40000400000 */
[----:B------:R-:W-:Y:S02]  /*8170*/  FMUL R40, R23, R40 ;  /* 0x0000002817287220 */ /* 0x000fe40000400000 */
[----:B------:R-:W-:Y:S01]  /*8180*/  FMUL R36, R37, R30 ;  /* 0x0000001e25247220 */ /* 0x000fe20000400000 */
[----:B------:R-:W-:Y:S01]  /*8190*/  FADD R30, R12, -R8 ;  /* 0x800000080c1e7221 */ /* 0x000fe20000000000 */
[----:B------:R-:W-:-:S02]  /*81a0*/  FFMA R37, R28, R40, R27 ;  /* 0x000000281c257223 */ /* 0x000fc4000000001b */
        /* <DEDUP_REMOVED lines=12> */
[----:B-1----:R-:W-:Y:S01]  /*8270*/  FADD R27, R17, -R9 ;  /* 0x80000009111b7221 */ /* 0x002fe20000000000 */
[----:B------:R-:W-:Y:S01]  /*8280*/  FFMA R14, R39, R40, R38 ;  /* 0x00000028270e7223 */ /* 0x000fe20000000026 */
        /* <DEDUP_REMOVED lines=12> */
[----:B------:R-:W-:Y:S01]  /*8350*/  FFMA R41, R16, R16, R39 ;  /* 0x0000001010297223 */ /* 0x000fe20000000027 */
[----:B------:R-:W-:Y:S01]  /*8360*/  @!P0 FMUL R12, R12, 16777216 ;  /* 0x4b8000000c0c8820 */ /* 0x000fe20000400000 */
[----:B------:R-:W-:Y:S01]  /*8370*/  FFMA R45, R22, R23, R45 ;  /* 0x00000017162d7223 */ /* 0x000fe2000000002d */
[----:B------:R-:W-:Y:S01]  /*8380*/  FFMA R21, R38, R38, R21 ;  /* 0x0000002626157223 */ /* 0x000fe20000000015 */
[----:B------:R-:W-:-:S03]  /*8390*/  FFMA R41, R18, R18, R41 ;  /* 0x0000001212297223 */ /* 0x000fc60000000029 */
[----:B------:R-:W-:Y:S01]  /*83a0*/  FADD R39, R21, 9.9999997171806853657e-10 ;  /* 0x3089705f15277421 */ /* 0x000fe20000000000 */
[----:B------:R-:W0:Y:S01]  /*83b0*/  MUFU.RSQ R12, R12 ;  /* 0x0000000c000c7308 */ /* 0x000e220000001400 */
[----:B------:R-:W1:Y:S01]  /*83c0*/  LDS.128 R20, [UR5+0x3c0] ;  /* 0x0003c005ff147984 */ /* 0x000e620008000c00 */
[----:B------:R-:W-:Y:S01]  /*83d0*/  FADD R33, R41, 9.9999997171806853657e-10 ;  /* 0x3089705f29217421 */ /* 0x000fe20000000000 */
[----:B------:R-:W-:Y:S01]  /*83e0*/  @!P1 FMUL R40, R40, 16777216 ;  /* 0x4b80000028289820 */ /* 0x000fe20000400000 */
[----:B------:R-:W-:-:S03]  /*83f0*/  FSETP.GEU.AND P2, PT, |R39|, 1.175494350822287508e-38, PT ;  /* 0x008000002700780b */ /* 0x000fc60003f4e200 */
[----:B------:R-:W-:Y:S01]  /*8400*/  FSETP.GEU.AND P3, PT, |R33|, 1.175494350822287508e-38, PT ;  /* 0x008000002100780b */ /* 0x000fe20003f6e200 */
[----:B------:R-:W2:Y:S01]  /*8410*/  MUFU.RSQ R41, R40 ;  /* 0x0000002800297308 */ /* 0x000ea20000001400 */
[----:B0-----:R-:W-:-:S08]  /*8420*/  @!P0 FMUL R12, R12, 4096 ;  /* 0x458000000c0c8820 */ /* 0x001fd00000400000 */
[----:B------:R-:W-:-:S03]  /*8430*/  @!P2 FMUL R39, R39, 16777216 ;  /* 0x4b8000002727a820 */ /* 0x000fc60000400000 */
[----:B------:R-:W-:Y:S01]  /*8440*/  @!P3 FMUL R33, R33, 16777216 ;  /* 0x4b8000002121b820 */ /* 0x000fe20000400000 */
[C---:B------:R-:W-:Y:S02]  /*8450*/  FMUL R43, R12.reuse, R12 ;  /* 0x0000000c0c2b7220 */ /* 0x040fe40000400000 */
        /* <DEDUP_REMOVED lines=12> */
[----:B-1----:R-:W-:Y:S01]  /*8520*/  FADD R30, R21, -R9 ;  /* 0x80000009151e7221 */ /* 0x002fe20000000000 */
[-C--:B------:R-:W-:Y:S01]  /*8530*/  FFMA R35, R34, R40.reuse, R35 ;  /* 0x0000002822237223 */ /* 0x080fe20000000023 */
[-C--:B------:R-:W-:Y:S01]  /*8540*/  FFMA R34, R29, R40.reuse, R32 ;  /* 0x000000281d227223 */ /* 0x080fe20000000020 */
[----:B------:R-:W-:Y:S01]  /*8550*/  FFMA R45, R36, R40, R45 ;  /* 0x00000028242d7223 */ /* 0x000fe2000000002d */
[----:B------:R-:W-:Y:S01]  /*8560*/  FADD R36, R20, -R8 ;  /* 0x8000000814247221 */ /* 0x000fe20000000000 */
[----:B------:R-:W-:Y:S01]  /*8570*/  FMUL R29, R30, R30 ;  /* 0x0000001e1e1d7220 */ /* 0x000fe20000400000 */
[----:B0-----:R-:W-:Y:S01]  /*8580*/  @!P2 FMUL R39, R39, 4096 ;  /* 0x458000002727a820 */ /* 0x001fe20000400000 */
[----:B------:R-:W-:Y:S01]  /*8590*/  FADD R37, R22, -R6 ;  /* 0x8000000616257221 */ /* 0x000fe20000000000 */
[----:B--2---:R-:W-:Y:S01]  /*85a0*/  @!P3 FMUL R33, R33, 4096 ;  /* 0x458000002121b820 */ /* 0x004fe20000400000 */
[----:B------:R-:W-:Y:S01]  /*85b0*/  FFMA R42, R36, R36, R29 ;  /* 0x00000024242a7223 */ /* 0x000fe2000000001d */
[----:B------:R-:W-:Y:S01]  /*85c0*/  FADD R29, R22, -R10 ;  /* 0x8000000a161d7221 */ /* 0x000fe20000000000 */
[----:B------:R-:W-:Y:S01]  /*85d0*/  FMUL R32, R39, R39 ;  /* 0x0000002727207220 */ /* 0x000fe20000400000 */
[----:B------:R-:W-:-:S02]  /*85e0*/  FMUL R40, R33, R33 ;  /* 0x0000002121287220 */ /* 0x000fc40000400000 */
[----:B------:R-:W-:Y:S01]  /*85f0*/  FFMA R42, R29, R29, R42 ;  /* 0x0000001d1d2a7223 */ /* 0x000fe2000000002a */
[----:B------:R-:W-:Y:S01]  /*8600*/  FMUL R32, R39, R32 ;  /* 0x0000002027207220 */ /* 0x000fe20000400000 */
[----:B------:R-:W-:Y:S01]  /*8610*/  FMUL R40, R33, R40 ;  /* 0x0000002821287220 */ /* 0x000fe20000400000 */
[----:B------:R-:W-:Y:S01]  /*8620*/  FADD R33, R20, -R4 ;  /* 0x8000000414217221 */ /* 0x000fe20000000000 */
[----:B------:R-:W-:Y:S01]  /*8630*/  FADD R20, R42, 9.9999997171806853657e-10 ;  /* 0x3089705f2a147421 */ /* 0x000fe20000000000 */
[----:B------:R-:W-:Y:S01]  /*8640*/  FMUL R39, R19, R32 ;  /* 0x0000002013277220 */ /* 0x000fe20000400000 */
[----:B------:R-:W-:Y:S01]  /*8650*/  FADD R32, R21, -R5 ;  /* 0x8000000515207221 */ /* 0x000fe20000000000 */
[----:B------:R-:W-:Y:S02]  /*8660*/  FMUL R19, R19, R40 ;  /* 0x0000002813137220 */ /* 0x000fe40000400000 */
[----:B------:R-:W-:Y:S01]  /*8670*/  FSETP.GEU.AND P0, PT, |R20|, 1.175494350822287508e-38, PT ;  /* 0x008000001400780b */ /* 0x000fe20003f0e200 */
[----:B------:R-:W-:Y:S01]  /*8680*/  FMUL R40, R32, R32 ;  /* 0x0000002020287220 */ /* 0x000fe20000400000 */
[-C--:B------:R-:W-:Y:S01]  /*8690*/  FFMA R41, R28, R39.reuse, R41 ;  /* 0x000000271c297223 */ /* 0x080fe20000000029 */
[-C--:B------:R-:W-:Y:S01]  /*86a0*/  FFMA R38, R38, R39.reuse, R31 ;  /* 0x0000002726267223 */ /* 0x080fe2000000001f */
[----:B------:R-:W-:Y:S01]  /*86b0*/  FFMA R27, R27, R39, R26 ;  /* 0x000000271b1b7223 */ /* 0x000fe2000000001a */
[----:B------:R-:W-:Y:S01]  /*86c0*/  FFMA R40, R33, R33, R40 ;  /* 0x0000002121287223 */ /* 0x000fe20000000028 */
[----:B------:R-:W-:-:S03]  /*86d0*/  FFMA R26, R16, R19, R35 ;  /* 0x00000013101a7223 */ /* 0x000fc60000000023 */
[----:B------:R-:W-:-:S04]  /*86e0*/  FFMA R40, R37, R37, R40 ;  /* 0x0000002525287223 */ /* 0x000fc80000000028 */
[----:B------:R-:W-:Y:S01]  /*86f0*/  @!P0 FMUL R20, R20, 16777216 ;  /* 0x4b80000014148820 */ /* 0x000fe20000400000 */
[----:B------:R-:W-:Y:S01]  /*8700*/  FADD R21, R40, 9.9999997171806853657e-10 ;  /* 0x3089705f28157421 */ /* 0x000fe20000000000 */
[C---:B---3--:R-:W-:Y:S01]  /*8710*/  FADD R28, R13.reuse, -R9 ;  /* 0x800000090d1c7221 */ /* 0x048fe20000000000 */
[----:B------:R-:W-:Y:S01]  /*8720*/  FADD R31, R13, -R5 ;  /* 0x800000050d1f7221 */ /* 0x000fe20000000000 */
[C---:B------:R-:W-:Y:S01]  /*8730*/  FADD R13, R12.reuse, -R8 ;  /* 0x800000080c0d7221 */ /* 0x040fe20000000000 */
[----:B------:R-:W-:Y:S01]  /*8740*/  FADD R12, R12, -R4 ;  /* 0x800000040c0c7221 */ /* 0x000fe20000000000 */
[----:B------:R-:W-:Y:S01]  /*8750*/  FMUL R16, R28, R28 ;  /* 0x0000001c1c107220 */ /* 0x000fe20000400000 */
[----:B------:R-:W0:Y:S01]  /*8760*/  MUFU.RSQ R20, R20 ;  /* 0x0000001400147308 */ /* 0x000e220000001400 */
[----:B------:R-:W-:Y:S01]  /*8770*/  FSETP.GEU.AND P1, PT, |R21|, 1.175494350822287508e-38, PT ;  /* 0x008000001500780b */ /* 0x000fe20003f2e200 */
[----:B------:R-:W-:Y:S01]  /*8780*/  FMUL R39, R31, R31 ;  /* 0x0000001f1f277220 */ /* 0x000fe20000400000 */
[----:B------:R-:W-:Y:S01]  /*8790*/  FFMA R16, R13, R13, R16 ;  /* 0x0000000d0d107223 */ /* 0x000fe20000000010 */
[C---:B------:R-:W-:Y:S01]  /*87a0*/  FADD R35, R14.reuse, -R10 ;  /* 0x8000000a0e237221 */ /* 0x040fe20000000000 */
[----:B------:R-:W-:Y:S01]  /*87b0*/  FADD R14, R14, -R6 ;  /* 0x800000060e0e7221 */ /* 0x000fe20000000000 */
[----:B------:R-:W-:-:S02]  /*87c0*/  FFMA R39, R12, R12, R39 ;  /* 0x0000000c0c277223 */ /* 0x000fc40000000027 */
[----:B------:R-:W-:Y:S02]  /*87d0*/  FFMA R16, R35, R35, R16 ;  /* 0x0000002323107223 */ /* 0x000fe40000000010 */
[----:B------:R-:W-:Y:S01]  /*87e0*/  FFMA R42, R14, R14, R39 ;  /* 0x0000000e0e2a7223 */ /* 0x000fe20000000027 */
[-C--:B------:R-:W-:Y:S01]  /*87f0*/  FFMA R39, R17, R19.reuse, R34 ;  /* 0x0000001311277223 */ /* 0x080fe20000000022 */
[----:B------:R-:W-:Y:S02]  /*8800*/  FADD R40, R16, 9.9999997171806853657e-10 ;  /* 0x3089705f10287421 */ /* 0x000fe40000000000 */
[----:B------:R-:W-:Y:S01]  /*8810*/  FADD R34, R42, 9.9999997171806853657e-10 ;  /* 0x3089705f2a227421 */ /* 0x000fe20000000000 */
[----:B------:R-:W-:Y:S01]  /*8820*/  @!P1 FMUL R21, R21, 16777216 ;  /* 0x4b80000015159820 */ /* 0x000fe20000400000 */
[----:B------:R-:W-:Y:S01]  /*8830*/  FFMA R42, R18, R19, R45 ;  /* 0x00000013122a7223 */ /* 0x000fe2000000002d */
[----:B------:R-:W-:Y:S01]  /*8840*/  FSETP.GEU.AND P2, PT, |R40|, 1.175494350822287508e-38, PT ;  /* 0x008000002800780b */ /* 0x000fe20003f4e200 */
[----:B0-----:R-:W-:Y:S01]  /*8850*/  @!P0 FMUL R20, R20, 4096 ;  /* 0x4580000014148820 */ /* 0x001fe20000400000 */
[----:B------:R-:W0:Y:S01]  /*8860*/  MUFU.RSQ R22, R21 ;  /* 0x0000001500167308 */ /* 0x000e220000001400 */
[----:B------:R-:W-:Y:S01]  /*8870*/  FSETP.GEU.AND P0, PT, |R34|, 1.175494350822287508e-38, PT ;  /* 0x008000002200780b */ /* 0x000fe20003f0e200 */
[----:B------:R-:W1:Y:S01]  /*8880*/  LDS.128 R16, [UR5+0x3e0] ;  /* 0x0003e005ff107984 */ /* 0x000e620008000c00 */
[----:B------:R-:W-:-:S04]  /*8890*/  FMUL R43, R20, R20 ;  /* 0x00000014142b7220 */ /* 0x000fc80000400000 */
[----:B------:R-:W-:-:S04]  /*88a0*/  FMUL R20, R20, R43 ;  /* 0x0000002b14147220 */ /* 0x000fc80000400000 */
[----:B------:R-:W-:Y:S01]  /*88b0*/  @!P2 FMUL R40, R40, 16777216 ;  /* 0x4b8000002828a820 */ /* 0x000fe20000400000 */
[----:B------:R-:W-:Y:S02]  /*88c0*/  FMUL R43, R23, R20 ;  /* 0x00000014172b7220 */ /* 0x000fe40000400000 */
[----:B------:R-:W-:Y:S02]  /*88d0*/  @!P0 FMUL R34, R34, 16777216 ;  /* 0x4b80000022228820 */ /* 0x000fe40000400000 */
[-C--:B------:R-:W-:Y:S01]  /*88e0*/  FFMA R36, R36, R43.reuse, R41 ;  /* 0x0000002b24247223 */ /* 0x080fe20000000029 */
[----:B0-----:R-:W-:Y:S01]  /*88f0*/  @!P1 FMUL R22, R22, 4096 ;  /* 0x4580000016169820 */ /* 0x001fe20000400000 */
[----:B------:R-:W0:Y:S01]  /*8900*/  MUFU.RSQ R40, R40 ;  /* 0x0000002800287308 */ /* 0x000e220000001400 */
[-C--:B------:R-:W-:Y:S01]  /*8910*/  FFMA R38, R29, R43.reuse, R38 ;  /* 0x0000002b1d267223 */ /* 0x080fe20000000026 */
[----:B------:R-:W-:Y:S01]  /*8920*/  FFMA R27, R30, R43, R27 ;  /* 0x0000002b1e1b7223 */ /* 0x000fe2000000001b */
[----:B------:R-:W-:-:S04]  /*8930*/  FMUL R21, R22, R22 ;  /* 0x0000001616157220 */ /* 0x000fc80000400000 */
[----:B------:R-:W-:Y:S01]  /*8940*/  FMUL R44, R22, R21 ;  /* 0x00000015162c7220 */ /* 0x000fe20000400000 */
[----:B------:R-:W2:Y:S03]  /*8950*/  MUFU.RSQ R34, R34 ;  /* 0x0000002200227308 */ /* 0x000ea60000001400 */
[----:B------:R-:W-:Y:S02]  /*8960*/  FMUL R44, R23, R44 ;  /* 0x0000002c172c7220 */ /* 0x000fe40000400000 */
[----:B------:R-:W3:Y:S02]  /*8970*/  LDS.128 R20, [UR5+0x3f0] ;  /* 0x0003f005ff147984 */ /* 0x000ee40008000c00 */
[-C--:B------:R-:W-:Y:S01]  /*8980*/  FFMA R32, R32, R44.reuse, R39 ;  /* 0x0000002c20207223 */ /* 0x080fe20000000027 */
[-C--:B------:R-:W-:Y:S01]  /*8990*/  FFMA R33, R33, R44.reuse, R26 ;  /* 0x0000002c21217223 */ /* 0x080fe2000000001a */
[----:B0-----:R-:W-:Y:S01]  /*89a0*/  @!P2 FMUL R40, R40, 4096 ;  /* 0x458000002828a820 */ /* 0x001fe20000400000 */
[----:B------:R-:W-:-:S03]  /*89b0*/  FFMA R37, R37, R44, R42 ;  /* 0x0000002c25257223 */ /* 0x000fc6000000002a */
[----:B------:R-:W-:Y:S01]  /*89c0*/  FMUL R39, R40, R40 ;  /* 0x0000002828277220 */ /* 0x000fe20000400000 */
[----:B-1----:R-:W-:Y:S01]  /*89d0*/  FADD R29, R17, -R9 ;  /* 0x80000009111d7221 */ /* 0x002fe20000000000 */
[----:B--2---:R-:W-:Y:S02]  /*89e0*/  @!P0 FMUL R34, R34, 4096 ;  /* 0x4580000022228820 */ /* 0x004fe40000400000 */
[----:B------:R-:W-:Y:S01]  /*89f0*/  FMUL R40, R40, R39 ;  /* 0x0000002728287220 */ /* 0x000fe20000400000 */
[----:B------:R-:W-:Y:S01]  /*8a00*/  FADD R30, R16, -R8 ;  /* 0x80000008101e7221 */ /* 0x000fe20000000000 */
[----:B------:R-:W-:Y:S01]  /*8a10*/  FMUL R39, R29, R29 ;  /* 0x0000001d1d277220 */ /* 0x000fe20000400000 */
[----:B------:R-:W-:Y:S01]  /*8a20*/  FMUL R41, R34, R34 ;  /* 0x0000002222297220 */ /* 0x000fe20000400000 */
[----:B------:R-:W-:Y:S02]  /*8a30*/  FADD R26, R17, -R5 ;  /* 0x80000005111a7221 */ /* 0x000fe40000000000 */
[----:B------:R-:W-:Y:S01]  /*8a40*/  FFMA R39, R30, R30, R39 ;  /* 0x0000001e1e277223 */ /* 0x000fe20000000027 */
[----:B------:R-:W-:Y:S01]  /*8a50*/  FMUL R34, R34, R41 ;  /* 0x0000002922227220 */ /* 0x000fe20000400000 */
[----:B------:R-:W-:-:S03]  /*8a60*/  FMUL R41, R15, R40 ;  /* 0x000000280f297220 */ /* 0x000fc60000400000 */
[----:B------:R-:W-:Y:S01]  /*8a70*/  FMUL R15, R15, R34 ;  /* 0x000000220f0f7220 */ /* 0x000fe20000400000 */
[----:B------:R-:W-:Y:S01]  /*8a80*/  FADD R34, R18, -R10 ;  /* 0x8000000a12227221 */ /* 0x000fe20000000000 */
[-C--:B------:R-:W-:Y:S01]  /*8a90*/  FFMA R17, R13, R41.reuse, R36 ;  /* 0x000000290d117223 */ /* 0x080fe20000000024 */
[----:B------:R-:W-:Y:S01]  /*8aa0*/  FADD R36, R16, -R4 ;  /* 0x8000000410247221 */ /* 0x000fe20000000000 */
[----:B------:R-:W-:Y:S01]  /*8ab0*/  FMUL R13, R26, R26 ;  /* 0x0000001a1a0d7220 */ /* 0x000fe20000400000 */
[----:B------:R-:W-:Y:S01]  /*8ac0*/  FFMA R39, R34, R34, R39 ;  /* 0x0000002222277223 */ /* 0x000fe20000000027 */
[-C--:B------:R-:W-:Y:S01]  /*8ad0*/  FFMA R28, R28, R41.reuse, R27 ;  /* 0x000000291c1c7223 */ /* 0x080fe2000000001b */
[----:B------:R-:W-:Y:S01]  /*8ae0*/  FFMA R41, R35, R41, R38 ;  /* 0x0000002923297223 */ /* 0x000fe20000000026 */
[-C--:B------:R-:W-:Y:S01]  /*8af0*/  FFMA R33, R12, R15.reuse, R33 ;  /* 0x0000000f0c217223 */ /* 0x080fe20000000021 */
[----:B------:R-:W-:Y:S01]  /*8b00*/  FADD R16, R39, 9.9999997171806853657e-10 ;  /* 0x3089705f27107421 */ /* 0x000fe20000000000 */
[----:B------:R-:W-:Y:S01]  /*8b10*/  FADD R39, R18, -R6 ;  /* 0x8000000612277221 */ /* 0x000fe20000000000 */
[----:B------:R-:W-:Y:S01]  /*8b20*/  FFMA R18, R36, R36, R13 ;  /* 0x0000002424127223 */ /* 0x000fe2000000000d */
[-C--:B------:R-:W-:Y:S01]  /*8b30*/  FFMA R31, R31, R15.reuse, R32 ;  /* 0x0000000f1f1f7223 */ /* 0x080fe20000000020 */
[----:B------:R-:W-:Y:S01]  /*8b40*/  FFMA R40, R14, R15, R37 ;  /* 0x0000000f0e287223 */ /* 0x000fe20000000025 */
[----:B------:R-:W-:Y:S01]  /*8b50*/  FSETP.GEU.AND P0, PT, |R16|, 1.175494350822287508e-38, PT ;  /* 0x008000001000780b */ /* 0x000fe20003f0e200 */
[----:B------:R-:W-:Y:S01]  /*8b60*/  FFMA R18, R39, R39, R18 ;  /* 0x0000002727127223 */ /* 0x000fe20000000012 */
[C---:B---3--:R-:W-:Y:S01]  /*8b70*/  FADD R27, R21.reuse, -R9 ;  /* 0x80000009151b7221 */ /* 0x048fe20000000000 */
[----:B------:R-:W-:Y:S01]  /*8b80*/  FADD R35, R20, -R8 ;  /* 0x8000000814237221 */ /* 0x000fe20000000000 */
[----:B------:R-:W-:Y:S01]  /*8b90*/  FADD R21, R21, -R5 ;  /* 0x8000000515157221 */ /* 0x000fe20000000000 */
[----:B------:R-:W-:Y:S01]  /*8ba0*/  FADD R42, R18, 9.9999997171806853657e-10 ;  /* 0x3089705f122a7421 */ /* 0x000fe20000000000 */
[----:B------:R-:W-:Y:S01]  /*8bb0*/  FMUL R12, R27, R27 ;  /* 0x0000001b1b0c7220 */ /* 0x000fe20000400000 */
[----:B------:R-:W-:Y:S01]  /*8bc0*/  FADD R38, R22, -R10 ;  /* 0x8000000a16267221 */ /* 0x000fe20000000000 */
[----:B------:R-:W-:Y:S01]  /*8bd0*/  FADD R20, R20, -R4 ;  /* 0x8000000414147221 */ /* 0x000fe20000000000 */
[----:B------:R-:W-:Y:S01]  /*8be0*/  FMUL R43, R21, R21 ;  /* 0x00000015152b7220 */ /* 0x000fe20000400000 */
[----:B------:R-:W-:Y:S01]  /*8bf0*/  FSETP.GEU.AND P1, PT, |R42|, 1.175494350822287508e-38, PT ;  /* 0x008000002a00780b */ /* 0x000fe20003f2e200 */
[----:B------:R-:W-:Y:S01]  /*8c00*/  FFMA R13, R35, R35, R12 ;  /* 0x00000023230d7223 */ /* 0x000fe2000000000c */
[----:B------:R-:W-:Y:S01]  /*8c10*/  FADD R22, R22, -R6 ;  /* 0x8000000616167221 */ /* 0x000fe20000000000 */
[----:B------:R-:W-:Y:S01]  /*8c20*/  @!P0 FMUL R16, R16, 16777216 ;  /* 0x4b80000010108820 */ /* 0x000fe20000400000 */
[----:B------:R-:W-:Y:S01]  /*8c30*/  FFMA R43, R20, R20, R43 ;  /* 0x00000014142b7223 */ /* 0x000fe2000000002b */
[----:B------:R-:W-:-:S03]  /*8c40*/  FFMA R13, R38, R38, R13 ;  /* 0x00000026260d7223 */ /* 0x000fc6000000000d */
[----:B------:R-:W-:Y:S01]  /*8c50*/  FFMA R43, R22, R22, R43 ;  /* 0x00000016162b7223 */ /* 0x000fe2000000002b */
[----:B------:R-:W0:Y:S01]  /*8c60*/  MUFU.RSQ R16, R16 ;  /* 0x0000001000107308 */ /* 0x000e220000001400 */
[----:B------:R-:W-:Y:S02]  /*8c70*/  FADD R18, R13, 9.9999997171806853657e-10 ;  /* 0x3089705f0d127421 */ /* 0x000fe40000000000 */
[----:B------:R-:W1:Y:S01]  /*8c80*/  LDS.128 R12, [UR5+0x400] ;  /* 0x00040005ff0c7984 */ /* 0x000e620008000c00 */
[----:B------:R-:W-:Y:S01]  /*8c90*/  @!P1 FMUL R42, R42, 16777216 ;  /* 0x4b8000002a2a9820 */ /* 0x000fe20000400000 */
[----:B------:R-:W-:Y:S01]  /*8ca0*/  FADD R32, R43, 9.9999997171806853657e-10 ;  /* 0x3089705f2b207421 */ /* 0x000fe20000000000 */
[----:B------:R-:W-:Y:S02]  /*8cb0*/  FSETP.GEU.AND P2, PT, |R18|, 1.175494350822287508e-38, PT ;  /* 0x008000001200780b */ /* 0x000fe40003f4e200 */
[----:B------:R-:W2:Y:S02]  /*8cc0*/  MUFU.RSQ R43, R42 ;  /* 0x0000002a002b7308 */ /* 0x000ea40000001400 */
[----:B------:R-:W-:Y:S01]  /*8cd0*/  FSETP.GEU.AND P3, PT, |R32|, 1.175494350822287508e-38, PT ;  /* 0x008000002000780b */ /* 0x000fe20003f6e200 */
[----:B0-----:R-:W-:-:S08]  /*8ce0*/  @!P0 FMUL R16, R16, 4096 ;  /* 0x4580000010108820 */ /* 0x001fd00000400000 */
[----:B------:R-:W-:Y:S01]  /*8cf0*/  @!P2 FMUL R18, R18, 16777216 ;  /* 0x4b8000001212a820 */ /* 0x000fe20000400000 */
[----:B------:R-:W-:-:S03]  /*8d00*/  FMUL R37, R16, R16 ;  /* 0x0000001010257220 */ /* 0x000fc60000400000 */
[----:B------:R-:W-:Y:S01]  /*8d10*/  @!P3 FMUL R32, R32, 16777216 ;  /* 0x4b8000002020b820 */ /* 0x000fe20000400000 */
[----:B------:R-:W-:Y:S01]  /*8d20*/  FMUL R16, R16, R37 ;  /* 0x0000002510107220 */ /* 0x000fe20000400000 */
[----:B--2---:R-:W-:Y:S01]  /*8d30*/  @!P1 FMUL R43, R43, 4096 ;  /* 0x458000002b2b9820 */ /* 0x004fe20000400000 */
[----:B------:R0:W2:Y:S02]  /*8d40*/  MUFU.RSQ R37, R18 ;  /* 0x0000001200257308 */ /* 0x0000a40000001400 */
[----:B------:R-:W-:Y:S01]  /*8d50*/  FMUL R16, R19, R16 ;  /* 0x0000001013107220 */ /* 0x000fe20000400000 */
[----:B------:R-:W-:-:S03]  /*8d60*/  FMUL R44, R43, R43 ;  /* 0x0000002b2b2c7220 */ /* 0x000fc60000400000 */
[----:B------:R-:W-:Y:S01]  /*8d70*/  FFMA R30, R30, R16, R17 ;  /* 0x000000101e1e7223 */ /* 0x000fe20000000011 */
[----:B------:R-:W-:Y:S01]  /*8d80*/  FMUL R42, R43, R44 ;  /* 0x0000002c2b2a7220 */ /* 0x000fe20000400000 */
[----:B------:R-:W3:Y:S01]  /*8d90*/  MUFU.RSQ R32, R32 ;  /* 0x0000002000207308 */ /* 0x000ee20000001400 */
[-C--:B------:R-:W-:Y:S01]  /*8da0*/  FFMA R28, R29, R16.reuse, R28 ;  /* 0x000000101d1c7223 */ /* 0x080fe2000000001c */
[----:B------:R-:W-:Y:S01]  /*8db0*/  FFMA R41, R34, R16, R41 ;  /* 0x0000001022297223 */ /* 0x000fe20000000029 */
[----:B------:R-:W-:Y:S02]  /*8dc0*/  FMUL R42, R19, R42 ;  /* 0x0000002a132a7220 */ /* 0x000fe40000400000 */
[----:B0-----:R-:W0:Y:S02]  /*8dd0*/  LDS.128 R16, [UR5+0x410] ;  /* 0x00041005ff107984 */ /* 0x001e240008000c00 */
[-C--:B------:R-:W-:Y:S01]  /*8de0*/  FFMA R34, R26, R42.reuse, R31 ;  /* 0x0000002a1a227223 */ /* 0x080fe2000000001f */
[----:B-1----:R-:W-:Y:S01]  /*8df0*/  FADD R29, R13, -R9 ;  /* 0x800000090d1d7221 */ /* 0x002fe20000000000 */
[----:B--2---:R-:W-:Y:S01]  /*8e00*/  @!P2 FMUL R37, R37, 4096 ;  /* 0x458000002525a820 */ /* 0x004fe20000400000 */
[-C--:B------:R-:W-:Y:S01]  /*8e10*/  FFMA R39, R39, R42.reuse, R40 ;  /* 0x0000002a27277223 */ /* 0x080fe20000000028 */
[----:B------:R-:W-:Y:S01]  /*8e20*/  FFMA R33, R36, R42, R33 ;  /* 0x0000002a24217223 */ /* 0x000fe20000000021 */
[----:B------:R-:W-:Y:S01]  /*8e30*/  FADD R36, R12, -R8 ;  /* 0x800000080c247221 */ /* 0x000fe20000000000 */
[----:B------:R-:W-:Y:S01]  /*8e40*/  FMUL R26, R37, R37 ;  /* 0x00000025251a7220 */ /* 0x000fe20000400000 */
[----:B---3--:R-:W-:-:S03]  /*8e50*/  @!P3 FMUL R32, R32, 4096 ;  /* 0x458000002020b820 */ /* 0x008fc60000400000 */
[----:B------:R-:W-:Y:S01]  /*8e60*/  FMUL R40, R37, R26 ;  /* 0x0000001a25287220 */ /* 0x000fe20000400000 */
[----:B------:R-:W-:Y:S01]  /*8e70*/  FMUL R37, R29, R29 ;  /* 0x0000001d1d257220 */ /* 0x000fe20000400000 */
[----:B------:R-:W-:Y:S01]  /*8e80*/  FADD R26, R14, -R10 ;  /* 0x8000000a0e1a7221 */ /* 0x000fe20000000000 */
[----:B------:R-:W-:Y:S01]  /*8e90*/  FMUL R31, R32, R32 ;  /* 0x00000020201f7220 */ /* 0x000fe20000400000 */
[----:B------:R-:W-:Y:S01]  /*8ea0*/  FMUL R40, R23, R40 ;  /* 0x0000002817287220 */ /* 0x000fe20000400000 */
[----:B------:R-:W-:Y:S02]  /*8eb0*/  FFMA R37, R36, R36, R37 ;  /* 0x0000002424257223 */ /* 0x000fe40000000025 */
[----:B------:R-:W-:Y:S01]  /*8ec0*/  FMUL R32, R32, R31 ;  /* 0x0000001f20207220 */ /* 0x000fe20000400000 */
[----:B------:R-:W-:Y:S01]  /*8ed0*/  FADD R31, R13, -R5 ;  /* 0x800000050d1f7221 */ /* 0x000fe20000000000 */
[----:B------:R-:W-:Y:S01]  /*8ee0*/  FFMA R37, R26, R26, R37 ;  /* 0x0000001a1a257223 */ /* 0x000fe20000000025 */
[----:B------:R-:W-:Y:S01]  /*8ef0*/  FFMA R28, R27, R40, R28 ;  /* 0x000000281b1c7223 */ /* 0x000fe2000000001c */
[----:B------:R-:W-:Y:S01]  /*8f00*/  FMUL R23, R23, R32 ;  /* 0x0000002017177220 */ /* 0x000fe20000400000 */
[----:B------:R-:W-:Y:S01]  /*8f10*/  FADD R32, R12, -R4 ;  /* 0x800000040c207221 */ /* 0x000fe20000000000 */
[----:B------:R-:W-:Y:S01]  /*8f20*/  FADD R12, R37, 9.9999997171806853657e-10 ;  /* 0x3089705f250c7421 */ /* 0x000fe20000000000 */
[----:B------:R-:W-:Y:S01]  /*8f30*/  FMUL R13, R31, R31 ;  /* 0x0000001f1f0d7220 */ /* 0x000fe20000400000 */
[----:B------:R-:W-:Y:S01]  /*8f40*/  FADD R37, R14, -R6 ;  /* 0x800000060e257221 */ /* 0x000fe20000000000 */
[-C--:B------:R-:W-:Y:S01]  /*8f50*/  FFMA R35, R35, R40.reuse, R30 ;  /* 0x0000002823237223 */ /* 0x080fe2000000001e */
[----:B------:R-:W-:Y:S01]  /*8f60*/  FFMA R41, R38, R40, R41 ;  /* 0x0000002826297223 */ /* 0x000fe20000000029 */
[----:B------:R-:W-:Y:S01]  /*8f70*/  FSETP.GEU.AND P0, PT, |R12|, 1.175494350822287508e-38, PT ;  /* 0x008000000c00780b */ /* 0x000fe20003f0e200 */
[----:B------:R-:W-:Y:S01]  /*8f80*/  FFMA R14, R32, R32, R13 ;  /* 0x00000020200e7223 */ /* 0x000fe2000000000d */
[-C--:B------:R-:W-:Y:S01]  /*8f90*/  FFMA R33, R20, R23.reuse, R33 ;  /* 0x0000001714217223 */ /* 0x080fe20000000021 */
[-C--:B------:R-:W-:Y:S01]  /*8fa0*/  FFMA R34, R21, R23.reuse, R34 ;  /* 0x0000001715227223 */ /* 0x080fe20000000022 */
[----:B------:R-:W-:Y:S01]  /*8fb0*/  FFMA R44, R22, R23, R39 ;  /* 0x00000017162c7223 */ /* 0x000fe20000000027 */
[----:B------:R-:W-:Y:S01]  /*8fc0*/  FFMA R14, R37, R37, R14 ;  /* 0x00000025250e7223 */ /* 0x000fe2000000000e */
[----:B------:R-:W1:Y:S03]  /*8fd0*/  LDS.128 R20, [UR5+0x420] ;  /* 0x00042005ff147984 */ /* 0x000e660008000c00 */
[----:B------:R-:W-:Y:S01]  /*8fe0*/  FADD R13, R14, 9.9999997171806853657e-10 ;  /* 0x3089705f0e0d7421 */ /* 0x000fe20000000000 */
[C---:B0-----:R-:W-:Y:S01]  /*8ff0*/  FADD R27, R17.reuse, -R9 ;  /* 0x80000009111b7221 */ /* 0x041fe20000000000 */
[----:B------:R-:W-:Y:S01]  /*9000*/  FADD R30, R17, -R5 ;  /* 0x80000005111e7221 */ /* 0x000fe20000000000 */
[----:B------:R-:W-:Y:S01]  /*9010*/  FADD R17, R16, -R8 ;  /* 0x8000000810117221 */ /* 0x000fe20000000000 */
[----:B------:R-:W-:Y:S01]  /*9020*/  @!P0 FMUL R12, R12, 16777216 ;  /* 0x4b8000000c0c8820 */ /* 0x000fe20000400000 */
[----:B------:R-:W-:Y:S01]  /*9030*/  FSETP.GEU.AND P1, PT, |R13|, 1.175494350822287508e-38, PT ;  /* 0x008000000d00780b */ /* 0x000fe20003f2e200 */
        /* <DEDUP_REMOVED lines=8> */
[----:B------:R-:W-:Y:S02]  /*90c0*/  FFMA R43, R38, R38, R43 ;  /* 0x00000026262b7223 */ /* 0x000fe4000000002b */
[----:B------:R-:W-:Y:S01]  /*90d0*/  FFMA R45, R18, R18, R45 ;  /* 0x00000012122d7223 */ /* 0x000fe2000000002d */
[----:B------:R-:W-:Y:S01]  /*90e0*/  @!P1 FMUL R13, R13, 16777216 ;  /* 0x4b8000000d0d9820 */ /* 0x000fe20000400000 */
[----:B------:R-:W-:Y:S02]  /*90f0*/  FADD R40, R43, 9.9999997171806853657e-10 ;  /* 0x3089705f2b287421 */ /* 0x000fe40000000000 */
[----:B------:R-:W-:Y:S01]  /*9100*/  FADD R45, R45, 9.9999997171806853657e-10 ;  /* 0x3089705f2d2d7421 */ /* 0x000fe20000000000 */
[----:B------:R-:W2:Y:S02]  /*9110*/  MUFU.RSQ R14, R13 ;  /* 0x0000000d000e7308 */ /* 0x000ea40000001400 */
[----:B------:R-:W-:Y:S01]  /*9120*/  FSETP.GEU.AND P2, PT, |R40|, 1.175494350822287508e-38, PT ;  /* 0x008000002800780b */ /* 0x000fe20003f4e200 */
[----:B0-----:R-:W-:Y:S01]  /*9130*/  @!P0 FMUL R12, R12, 4096 ;  /* 0x458000000c0c8820 */ /* 0x001fe20000400000 */
[----:B------:R-:W-:-:S03]  /*9140*/  FSETP.GEU.AND P0, PT, |R45|, 1.175494350822287508e-38, PT ;  /* 0x008000002d00780b */ /* 0x000fc60003f0e200 */
[----:B------:R-:W-:-:S04]  /*9150*/  FMUL R39, R12, R12 ;  /* 0x0000000c0c277220 */ /* 0x000fc80000400000 */
[----:B------:R-:W-:-:S04]  /*9160*/  FMUL R42, R12, R39 ;  /* 0x000000270c2a7220 */ /* 0x000fc80000400000 */
[----:B------:R-:W-:Y:S01]  /*9170*/  @!P2 FMUL R40, R40, 16777216 ;  /* 0x4b8000002828a820 */ /* 0x000fe20000400000 */
[----:B--2---:R-:W-:Y:S01]  /*9180*/  @!P1 FMUL R14, R14, 4096 ;  /* 0x458000000e0e9820 */ /* 0x004fe20000400000 */
[----:B------:R-:W-:Y:S01]  /*9190*/  FMUL R42, R15, R42 ;  /* 0x0000002a0f2a7220 */ /* 0x000fe20000400000 */
[----:B------:R-:W-:-:S03]  /*91a0*/  @!P0 FMUL R45, R45, 16777216 ;  /* 0x4b8000002d2d8820 */ /* 0x000fc60000400000 */
[----:B------:R-:W0:Y:S01]  /*91b0*/  MUFU.RSQ R40, R40 ;  /* 0x0000002800287308 */ /* 0x000e220000001400 */
[----:B------:R-:W-:Y:S01]  /*91c0*/  FMUL R13, R14, R14 ;  /* 0x0000000e0e0d7220 */ /* 0x000fe20000400000 */
[-C--:B------:R-:W-:Y:S01]  /*91d0*/  FFMA R28, R29, R42.reuse, R28 ;  /* 0x0000002a1d1c7223 */ /* 0x080fe2000000001c */
[-C--:B------:R-:W-:Y:S01]  /*91e0*/  FFMA R41, R26, R42.reuse, R41 ;  /* 0x0000002a1a297223 */ /* 0x080fe20000000029 */
[----:B-1----:R-:W-:Y:S01]  /*91f0*/  FADD R26, R21, -R9 ;  /* 0x80000009151a7221 */ /* 0x002fe20000000000 */
[----:B------:R-:W-:Y:S01]  /*9200*/  FMUL R14, R14, R13 ;  /* 0x0000000d0e0e7220 */ /* 0x000fe20000400000 */
[----:B------:R-:W-:Y:S02]  /*9210*/  FFMA R36, R36, R42, R35 ;  /* 0x0000002a24247223 */ /* 0x000fe40000000023 */
[----:B------:R-:W1:Y:S01]  /*9220*/  MUFU.RSQ R39, R45 ;  /* 0x0000002d00277308 */ /* 0x000e620000001400 */
[----:B------:R-:W-:Y:S02]  /*9230*/  FMUL R43, R15, R14 ;  /* 0x0000000e0f2b7220 */ /* 0x000fe40000400000 */
[----:B------:R-:W2:Y:S02]  /*9240*/  LDS.128 R12, [UR5+0x430] ;  /* 0x00043005ff0c7984 */ /* 0x000ea40008000c00 */
[-C--:B------:R-:W-:Y:S01]  /*9250*/  FFMA R33, R32, R43.reuse, R33 ;  /* 0x0000002b20217223 */ /* 0x080fe20000000021 */
[-C--:B------:R-:W-:Y:S01]  /*9260*/  FFMA R31, R31, R43.reuse, R34 ;  /* 0x0000002b1f1f7223 */ /* 0x080fe20000000022 */
[----:B------:R-:W-:Y:S01]  /*9270*/  FFMA R37, R37, R43, R44 ;  /* 0x0000002b25257223 */ /* 0x000fe2000000002c */
[----:B0-----:R-:W-:-:S04]  /*9280*/  @!P2 FMUL R40, R40, 4096 ;  /* 0x458000002828a820 */ /* 0x001fc80000400000 */
[----:B------:R-:W-:Y:S01]  /*9290*/  FMUL R29, R40, R40 ;  /* 0x00000028281d7220 */ /* 0x000fe20000400000 */
[----:B-1----:R-:W-:-:S03]  /*92a0*/  @!P0 FMUL R39, R39, 4096 ;  /* 0x4580000027278820 */ /* 0x002fc60000400000 */
        /* <DEDUP_REMOVED lines=9> */
[----:B------:R-:W-:Y:S01]  /*9340*/  FADD R34, R22, -R10 ;  /* 0x8000000a16227221 */ /* 0x000fe20000000000 */
[----:B------:R-:W-:Y:S01]  /*9350*/  FFMA R35, R32, R32, R29 ;  /* 0x0000002020237223 */ /* 0x000fe2000000001d */
[----:B------:R-:W-:Y:S01]  /*9360*/  FADD R29, R21, -R5 ;  /* 0x80000005151d7221 */ /* 0x000fe20000000000 */
[----:B------:R-:W-:Y:S01]  /*9370*/  FFMA R21, R17, R40, R36 ;  /* 0x0000002811157223 */ /* 0x000fe20000000024 */
[----:B------:R-:W-:Y:S01]  /*9380*/  FADD R36, R22, -R6 ;  /* 0x8000000616247221 */ /* 0x000fe20000000000 */
[----:B------:R-:W-:Y:S01]  /*9390*/  FFMA R17, R34, R34, R35 ;  /* 0x0000002222117223 */ /* 0x000fe20000000023 */
[----:B------:R-:W-:Y:S01]  /*93a0*/  FADD R35, R20, -R4 ;  /* 0x8000000414237221 */ /* 0x000fe20000000000 */
[----:B------:R-:W-:Y:S01]  /*93b0*/  FMUL R42, R29, R29 ;  /* 0x0000001d1d2a7220 */ /* 0x000fe20000400000 */
[-C--:B------:R-:W-:Y:S01]  /*93c0*/  FFMA R28, R16, R19.reuse, R33 ;  /* 0x00000013101c7223 */ /* 0x080fe20000000021 */
[----:B------:R-:W-:Y:S01]  /*93d0*/  FADD R20, R17, 9.9999997171806853657e-10 ;  /* 0x3089705f11147421 */ /* 0x000fe20000000000 */
[----:B------:R-:W-:Y:S01]  /*93e0*/  FFMA R30, R30, R19, R31 ;  /* 0x000000131e1e7223 */ /* 0x000fe2000000001f */
[----:B------:R-:W-:Y:S01]  /*93f0*/  FFMA R17, R35, R35, R42 ;  /* 0x0000002323117223 */ /* 0x000fe2000000002a */
[----:B------:R-:W-:Y:S01]  /*9400*/  FFMA R43, R18, R19, R37 ;  /* 0x00000013122b7223 */ /* 0x000fe20000000025 */
[C---:B--2---:R-:W-:Y:S01]  /*9410*/  FADD R27, R13.reuse, -R9 ;  /* 0x800000090d1b7221 */ /* 0x044fe20000000000 */
[----:B------:R-:W-:Y:S01]  /*9420*/  FSETP.GEU.AND P0, PT, |R20|, 1.175494350822287508e-38, PT ;  /* 0x008000001400780b */ /* 0x000fe20003f0e200 */
[----:B------:R-:W-:Y:S01]  /*9430*/  FFMA R17, R36, R36, R17 ;  /* 0x0000002424117223 */ /* 0x000fe20000000011 */
[----:B------:R-:W-:Y:S01]  /*9440*/  FADD R38, R13, -R5 ;  /* 0x800000050d267221 */ /* 0x000fe20000000000 */
[C---:B------:R-:W-:Y:S01]  /*9450*/  FADD R33, R12.reuse, -R8 ;  /* 0x800000080c217221 */ /* 0x040fe20000000000 */
[----:B------:R-:W-:Y:S01]  /*9460*/  FMUL R16, R27, R27 ;  /* 0x0000001b1b107220 */ /* 0x000fe20000400000 */
[----:B------:R-:W-:Y:S01]  /*9470*/  FADD R40, R17, 9.9999997171806853657e-10 ;  /* 0x3089705f11287421 */ /* 0x000fe20000000000 */
[----:B------:R-:W-:Y:S01]  /*9480*/  FADD R12, R12, -R4 ;  /* 0x800000040c0c7221 */ /* 0x000fe20000000000 */
[----:B------:R-:W-:Y:S01]  /*9490*/  FMUL R17, R38, R38 ;  /* 0x0000002626117220 */ /* 0x000fe20000400000 */
[----:B------:R-:W-:Y:S01]  /*94a0*/  FADD R13, R14, -R10 ;  /* 0x8000000a0e0d7221 */ /* 0x000fe20000000000 */
[----:B------:R-:W-:Y:S01]  /*94b0*/  FFMA R16, R33, R33, R16 ;  /* 0x0000002121107223 */ /* 0x000fe20000000010 */
[----:B------:R-:W-:Y:S01]  /*94c0*/  FSETP.GEU.AND P1, PT, |R40|, 1.175494350822287508e-38, PT ;  /* 0x008000002800780b */ /* 0x000fe20003f2e200 */
[----:B------:R-:W-:Y:S01]  /*94d0*/  FADD R14, R14, -R6 ;  /* 0x800000060e0e7221 */ /* 0x000fe20000000000 */
[----:B------:R-:W-:Y:S01]  /*94e0*/  FFMA R17, R12, R12, R17 ;  /* 0x0000000c0c117223 */ /* 0x000fe20000000011 */
[----:B------:R-:W-:Y:S01]  /*94f0*/  @!P0 FMUL R20, R20, 16777216 ;  /* 0x4b80000014148820 */ /* 0x000fe20000400000 */
[----:B------:R-:W-:-:S02]  /*9500*/  FFMA R16, R13, R13, R16 ;  /* 0x0000000d0d107223 */ /* 0x000fc40000000010 */
[----:B------:R-:W-:Y:S02]  /*9510*/  FFMA R17, R14, R14, R17 ;  /* 0x0000000e0e117223 */ /* 0x000fe40000000011 */
        /* <DEDUP_REMOVED lines=11> */
[----:B------:R-:W-:-:S04]  /*95d0*/  FMUL R37, R20, R20 ;  /* 0x0000001414257220 */ /* 0x000fc80000400000 */
[----:B------:R-:W-:Y:S01]  /*95e0*/  FMUL R20, R20, R37 ;  /* 0x0000002514147220 */ /* 0x000fe20000400000 */
[----:B--2---:R-:W-:Y:S01]  /*95f0*/  @!P1 FMUL R42, R42, 4096 ;  /* 0x458000002a2a9820 */ /* 0x004fe20000400000 */
[----:B------:R0:W2:Y:S02]  /*9600*/  MUFU.RSQ R37, R22 ;  /* 0x0000001600257308 */ /* 0x0000a40000001400 */
[----:B------:R-:W-:Y:S01]  /*9610*/  FMUL R20, R23, R20 ;  /* 0x0000001417147220 */ /* 0x000fe20000400000 */
[----:B------:R-:W-:-:S03]  /*9620*/  FMUL R45, R42, R42 ;  /* 0x0000002a2a2d7220 */ /* 0x000fc60000400000 */
[-C--:B------:R-:W-:Y:S01]  /*9630*/  FFMA R32, R32, R20.reuse, R21 ;  /* 0x0000001420207223 */ /* 0x080fe20000000015 */
[----:B------:R-:W-:Y:S01]  /*9640*/  FMUL R40, R42, R45 ;  /* 0x0000002d2a287220 */ /* 0x000fe20000400000 */
[----:B------:R-:W3:Y:S01]  /*9650*/  MUFU.RSQ R31, R31 ;  /* 0x0000001f001f7308 */ /* 0x000ee20000001400 */
[-C--:B------:R-:W-:Y:S01]  /*9660*/  FFMA R26, R26, R20.reuse, R39 ;  /* 0x000000141a1a7223 */ /* 0x080fe20000000027 */
[----:B------:R-:W-:Y:S01]  /*9670*/  FFMA R34, R34, R20, R41 ;  /* 0x0000001422227223 */ /* 0x000fe20000000029 */
[----:B------:R-:W-:Y:S02]  /*9680*/  FMUL R40, R23, R40 ;  /* 0x0000002817287220 */ /* 0x000fe40000400000 */
[----:B0-----:R-:W0:Y:S02]  /*9690*/  LDS.128 R20, [UR5+0x450] ;  /* 0x00045005ff147984 */ /* 0x001e240008000c00 */
[-C--:B------:R-:W-:Y:S01]  /*96a0*/  FFMA R35, R35, R40.reuse, R28 ;  /* 0x0000002823237223 */ /* 0x080fe2000000001c */
[-C--:B------:R-:W-:Y:S01]  /*96b0*/  FFMA R39, R29, R40.reuse, R30 ;  /* 0x000000281d277223 */ /* 0x080fe2000000001e */
[----:B--2---:R-:W-:Y:S01]  /*96c0*/  @!P2 FMUL R37, R37, 4096 ;  /* 0x458000002525a820 */ /* 0x004fe20000400000 */
[----:B-1----:R-:W-:Y:S01]  /*96d0*/  FADD R29, R17, -R9 ;  /* 0x80000009111d7221 */ /* 0x002fe20000000000 */
[----:B------:R-:W-:Y:S01]  /*96e0*/  FFMA R43, R36, R40, R43 ;  /* 0x00000028242b7223 */ /* 0x000fe2000000002b */
[----:B------:R-:W-:Y:S01]  /*96f0*/  FADD R36, R16, -R8 ;  /* 0x8000000810247221 */ /* 0x000fe20000000000 */
[----:B------:R-:W-:Y:S01]  /*9700*/  FMUL R28, R37, R37 ;  /* 0x00000025251c7220 */ /* 0x000fe20000400000 */
[----:B---3--:R-:W-:-:S03]  /*9710*/  @!P3 FMUL R31, R31, 4096 ;  /* 0x458000001f1fb820 */ /* 0x008fc60000400000 */
[----:B------:R-:W-:Y:S01]  /*9720*/  FMUL R40, R37, R28 ;  /* 0x0000001c25287220 */ /* 0x000fe20000400000 */
[----:B------:R-:W-:Y:S01]  /*9730*/  FMUL R37, R29, R29 ;  /* 0x0000001d1d257220 */ /* 0x000fe20000400000 */
[----:B------:R-:W-:Y:S02]  /*9740*/  FMUL R28, R31, R31 ;  /* 0x0000001f1f1c7220 */ /* 0x000fe40000400000 */
[----:B------:R-:W-:Y:S01]  /*9750*/  FMUL R40, R15, R40 ;  /* 0x000000280f287220 */ /* 0x000fe20000400000 */
[----:B------:R-:W-:Y:S01]  /*9760*/  FFMA R37, R36, R36, R37 ;  /* 0x0000002424257223 */ /* 0x000fe20000000025 */
[----:B------:R-:W-:Y:S01]  /*9770*/  FMUL R30, R31, R28 ;  /* 0x0000001c1f1e7220 */ /* 0x000fe20000400000 */
[----:B------:R-:W-:Y:S01]  /*9780*/  FADD R28, R18, -R10 ;  /* 0x8000000a121c7221 */ /* 0x000fe20000000000 */
[----:B------:R-:W-:Y:S01]  /*9790*/  FADD R31, R16, -R4 ;  /* 0x80000004101f7221 */ /* 0x000fe20000000000 */
[----:B------:R-:W-:Y:S01]  /*97a0*/  FFMA R26, R27, R40, R26 ;  /* 0x000000281b1a7223 */ /* 0x000fe2000000001a */
[----:B------:R-:W-:Y:S01]  /*97b0*/  FMUL R15, R15, R30 ;  /* 0x0000001e0f0f7220 */ /* 0x000fe20000400000 */
[----:B------:R-:W-:Y:S01]  /*97c0*/  FFMA R37, R28, R28, R37 ;  /* 0x0000001c1c257223 */ /* 0x000fe20000000025 */
[----:B------:R-:W-:Y:S01]  /*97d0*/  FADD R30, R17, -R5 ;  /* 0x80000005111e7221 */ /* 0x000fe20000000000 */
[-C--:B------:R-:W-:Y:S01]  /*97e0*/  FFMA R27, R13, R40.reuse, R34 ;  /* 0x000000280d1b7223 */ /* 0x080fe20000000022 */
[----:B------:R-:W-:Y:S01]  /*97f0*/  FFMA R33, R33, R40, R32 ;  /* 0x0000002821217223 */ /* 0x000fe20000000020 */
[----:B------:R-:W-:Y:S01]  /*9800*/  FADD R16, R37, 9.9999997171806853657e-10 ;  /* 0x3089705f25107421 */ /* 0x000fe20000000000 */
[----:B------:R-:W-:Y:S01]  /*9810*/  FMUL R42, R30, R30 ;  /* 0x0000001e1e2a7220 */ /* 0x000fe20000400000 */
[----:B------:R-:W-:Y:S01]  /*9820*/  FADD R37, R18, -R6 ;  /* 0x8000000612257221 */ /* 0x000fe20000000000 */
[-C--:B------:R-:W-:Y:S01]  /*9830*/  FFMA R32, R12, R15.reuse, R35 ;  /* 0x0000000f0c207223 */ /* 0x080fe20000000023 */
[----:B------:R-:W-:Y:S01]  /*9840*/  FFMA R39, R38, R15, R39 ;  /* 0x0000000f26277223 */ /* 0x000fe20000000027 */
[----:B------:R-:W-:Y:S01]  /*9850*/  FSETP.GEU.AND P0, PT, |R16|, 1.175494350822287508e-38, PT ;  /* 0x008000001000780b */ /* 0x000fe20003f0e200 */
[----:B------:R-:W-:-:S04]  /*9860*/  FFMA R42, R31, R31, R42 ;  /* 0x0000001f1f2a7223 */ /* 0x000fc8000000002a */
[----:B------:R-:W-:Y:S01]  /*9870*/  FFMA R42, R37, R37, R42 ;  /* 0x00000025252a7223 */ /* 0x000fe2000000002a */
[C---:B0-----:R-:W-:Y:S01]  /*9880*/  FADD R34, R21.reuse, -R9 ;  /* 0x8000000915227221 */ /* 0x041fe20000000000 */
[----:B------:R-:W-:Y:S01]  /*9890*/  FADD R35, R21, -R5 ;  /* 0x8000000515237221 */ /* 0x000fe20000000000 */
[----:B------:R-:W-:Y:S01]  /*98a0*/  FADD R21, R20, -R8 ;  /* 0x8000000814157221 */ /* 0x000fe20000000000 */
[----:B------:R-:W-:Y:S01]  /*98b0*/  FADD R17, R42, 9.9999997171806853657e-10 ;  /* 0x3089705f2a117421 */ /* 0x000fe20000000000 */
[----:B------:R-:W-:Y:S01]  /*98c0*/  FMUL R12, R34, R34 ;  /* 0x00000022220c7220 */ /* 0x000fe20000400000 */
[----:B------:R-:W-:Y:S01]  /*98d0*/  FADD R20, R20, -R4 ;  /* 0x8000000414147221 */ /* 0x000fe20000000000 */
[----:B------:R-:W-:Y:S01]  /*98e0*/  FMUL R41, R35, R35 ;  /* 0x0000002323297220 */ /* 0x000fe20000400000 */
[----:B------:R-:W-:Y:S01]  /*98f0*/  @!P0 FMUL R16, R16, 16777216 ;  /* 0x4b80000010108820 */ /* 0x000fe20000400000 */
[----:B------:R-:W-:Y:S01]  /*9900*/  FSETP.GEU.AND P1, PT, |R17|, 1.175494350822287508e-38, PT ;  /* 0x008000001100780b */ /* 0x000fe20003f2e200 */
[----:B------:R-:W-:Y:S01]  /*9910*/  FFMA R13, R21, R21, R12 ;  /* 0x00000015150d7223 */ /* 0x000fe2000000000c */
[C---:B------:R-:W-:Y:S01]  /*9920*/  FADD R40, R22.reuse, -R10 ;  /* 0x8000000a16287221 */ /* 0x040fe20000000000 */
[----:B------:R-:W-:Y:S01]  /*9930*/  FADD R22, R22, -R6 ;  /* 0x8000000616167221 */ /* 0x000fe20000000000 */
[----:B------:R-:W-:Y:S01]  /*9940*/  FFMA R41, R20, R20, R41 ;  /* 0x0000001414297223 */ /* 0x000fe20000000029 */
[----:B------:R-:W0:Y:S01]  /*9950*/  MUFU.RSQ R16, R16 ;  /* 0x0000001000107308 */ /* 0x000e220000001400 */
[----:B------:R-:W-:Y:S01]  /*9960*/  FFMA R13, R40, R40, R13 ;  /* 0x00000028280d7223 */ /* 0x000fe2000000000d */
[----:B------:R-:W-:Y:S01]  /*9970*/  FFMA R42, R14, R15, R43 ;  /* 0x0000000f0e2a7223 */ /* 0x000fe2000000002b */
[----:B------:R-:W-:-:S02]  /*9980*/  FFMA R45, R22, R22, R41 ;  /* 0x00000016162d7223 */ /* 0x000fc40000000029 */
[----:B------:R-:W-:Y:S02]  /*9990*/  FADD R41, R13, 9.9999997171806853657e-10 ;  /* 0x3089705f0d297421 */ /* 0x000fe40000000000 */
[----:B------:R-:W-:Y:S01]  /*99a0*/  FADD R45, R45, 9.9999997171806853657e-10 ;  /* 0x3089705f2d2d7421 */ /* 0x000fe20000000000 */
[----:B------:R-:W-:Y:S01]  /*99b0*/  @!P1 FMUL R17, R17, 16777216 ;  /* 0x4b80000011119820 */ /* 0x000fe20000400000 */
[----:B------:R-:W1:Y:S01]  /*99c0*/  LDS.128 R12, [UR5+0x460] ;  /* 0x00046005ff0c7984 */ /* 0x000e620008000c00 */
[----:B------:R-:W-:Y:S02]  /*99d0*/  FSETP.GEU.AND P2, PT, |R41|, 1.175494350822287508e-38, PT ;  /* 0x008000002900780b */ /* 0x000fe40003f4e200 */
[----:B------:R-:W2:Y:S01]  /*99e0*/  MUFU.RSQ R18, R17 ;  /* 0x0000001100127308 */ /* 0x000ea20000001400 */
[----:B0-----:R-:W-:Y:S01]  /*99f0*/  @!P0 FMUL R16, R16, 4096 ;  /* 0x4580000010108820 */ /* 0x001fe20000400000 */
[----:B------:R-:W-:-:S03]  /*9a00*/  FSETP.GEU.AND P0, PT, |R45|, 1.175494350822287508e-38, PT ;  /* 0x008000002d00780b */ /* 0x000fc60003f0e200 */
[----:B------:R-:W-:-:S06]  /*9a10*/  FMUL R43, R16, R16 ;  /* 0x00000010102b7220 */ /* 0x000fcc0000400000 */
[----:B------:R-:W-:Y:S01]  /*9a20*/  @!P2 FMUL R41, R41, 16777216 ;  /* 0x4b8000002929a820 */ /* 0x000fe20000400000 */
[----:B------:R-:W-:Y:S01]  /*9a30*/  FMUL R16, R16, R43 ;  /* 0x0000002b10107220 */ /* 0x000fe20000400000 */
[----:B--2---:R-:W-:-:S04]  /*9a40*/  @!P1 FMUL R18, R18, 4096 ;  /* 0x4580000012129820 */ /* 0x004fc80000400000 */
[----:B------:R-:W0:Y:S01]  /*9a50*/  MUFU.RSQ R41, R41 ;  /* 0x0000002900297308 */ /* 0x000e220000001400 */
[----:B------:R-:W-:Y:S01]  /*9a60*/  @!P0 FMUL R45, R45, 16777216 ;  /* 0x4b8000002d2d8820 */ /* 0x000fe20000400000 */
[----:B------:R-:W-:Y:S01]  /*9a70*/  FMUL R43, R19, R16 ;  /* 0x00000010132b7220 */ /* 0x000fe20000400000 */
[----:B------:R-:W-:-:S03]  /*9a80*/  FMUL R17, R18, R18 ;  /* 0x0000001212117220 */ /* 0x000fc60000400000 */
[----:B------:R-:W-:Y:S01]  /*9a90*/  FFMA R27, R28, R43, R27 ;  /* 0x0000002b1c1b7223 */ /* 0x000fe2000000001b */
[----:B------:R-:W-:Y:S01]  /*9aa0*/  FMUL R44, R18, R17 ;  /* 0x00000011122c7220 */ /* 0x000fe20000400000 */
[----:B------:R-:W2:Y:S01]  /*9ab0*/  MUFU.RSQ R38, R45 ;  /* 0x0000002d00267308 */ /* 0x000ea20000001400 */
[-C--:B------:R-:W-:Y:S01]  /*9ac0*/  FFMA R36, R36, R43.reuse, R33 ;  /* 0x0000002b24247223 */ /* 0x080fe20000000021 */
[----:B------:R-:W-:Y:S01]  /*9ad0*/  FFMA R29, R29, R43, R26 ;  /* 0x0000002b1d1d7223 */ /* 0x000fe2000000001a */
[----:B------:R-:W-:Y:S02]  /*9ae0*/  FMUL R44, R19, R44 ;  /* 0x0000002c132c7220 */ /* 0x000fe40000400000 */
[----:B------:R-:W3:Y:S02]  /*9af0*/  LDS.128 R16, [UR5+0x470] ;  /* 0x00047005ff107984 */ /* 0x000ee40008000c00 */
[-C--:B------:R-:W-:Y:S01]  /*9b00*/  FFMA R30, R30, R44.reuse, R39 ;  /* 0x0000002c1e1e7223 */ /* 0x080fe20000000027 */
[-C--:B------:R-:W-:Y:S01]  /*9b10*/  FFMA R39, R37, R44.reuse, R42 ;  /* 0x0000002c25277223 */ /* 0x080fe2000000002a */
[----:B0-----:R-:W-:Y:S01]  /*9b20*/  @!P2 FMUL R41, R41, 4096 ;  /* 0x458000002929a820 */ /* 0x001fe20000400000 */
[----:B------:R-:W-:Y:S01]  /*9b30*/  FFMA R31, R31, R44, R32 ;  /* 0x0000002c1f1f7223 */ /* 0x000fe20000000020 */
[----:B-1----:R-:W-:Y:S01]  /*9b40*/  FADD R26, R13, -R9 ;  /* 0x800000090d1a7221 */ /* 0x002fe20000000000 */
[----:B------:R-:W-:Y:S01]  /*9b50*/  FADD R32, R12, -R8 ;  /* 0x800000080c207221 */ /* 0x000fe20000000000 */
[----:B------:R-:W-:-:S02]  /*9b60*/  FMUL R28, R41, R41 ;  /* 0x00000029291c7220 */ /* 0x000fc40000400000 */
[----:B------:R-:W-:Y:S01]  /*9b70*/  FMUL R37, R26, R26 ;  /* 0x0000001a1a257220 */ /* 0x000fe20000400000 */
[----:B--2---:R-:W-:Y:S01]  /*9b80*/  @!P0 FMUL R38, R38, 4096 ;  /* 0x4580000026268820 */ /* 0x004fe20000400000 */
[----:B------:R-:W-:-:S03]  /*9b90*/  FMUL R28, R41, R28 ;  /* 0x0000001c291c7220 */ /* 0x000fc60000400000 */
[----:B------:R-:W-:-:S04]  /*9ba0*/  FMUL R33, R38, R38 ;  /* 0x0000002626217220 */ /* 0x000fc80000400000 */
[----:B------:R-:W-:Y:S01]  /*9bb0*/  FMUL R42, R38, R33 ;  /* 0x00000021262a7220 */ /* 0x000fe20000400000 */
[----:B------:R-:W-:Y:S01]  /*9bc0*/  FMUL R38, R23, R28 ;  /* 0x0000001c17267220 */ /* 0x000fe20000400000 */
[----:B------:R-:W-:Y:S01]  /*9bd0*/  FADD R33, R14, -R10 ;  /* 0x8000000a0e217221 */ /* 0x000fe20000000000 */
[----:B------:R-:W-:Y:S01]  /*9be0*/  FADD R28, R13, -R5 ;  /* 0x800000050d1c7221 */ /* 0x000fe20000000000 */
[----:B------:R-:W-:Y:S01]  /*9bf0*/  FMUL R23, R23, R42 ;  /* 0x0000002a17177220 */ /* 0x000fe20000400000 */
[----:B------:R-:W-:Y:S01]  /*9c00*/  FFMA R42, R32, R32, R37 ;  /* 0x00000020202a7223 */ /* 0x000fe20000000025 */
[----:B------:R-:W-:Y:S01]  /*9c10*/  FFMA R13, R21, R38, R36 ;  /* 0x00000026150d7223 */ /* 0x000fe20000000024 */
[----:B------:R-:W-:Y:S01]  /*9c20*/  FADD R36, R12, -R4 ;  /* 0x800000040c247221 */ /* 0x000fe20000000000 */
[----:B------:R-:W-:Y:S01]  /*9c30*/  FMUL R21, R28, R28 ;  /* 0x0000001c1c157220 */ /* 0x000fe20000400000 */
[----:B------:R-:W-:Y:S01]  /*9c40*/  FFMA R42, R33, R33, R42 ;  /* 0x00000021212a7223 */ /* 0x000fe2000000002a */
[----:B------:R-:W-:Y:S01]  /*9c50*/  FADD R37, R14, -R6 ;  /* 0x800000060e257221 */ /* 0x000fe20000000000 */
[----:B------:R-:W-:Y:S01]  /*9c60*/  FFMA R40, R40, R38, R27 ;  /* 0x0000002628287223 */ /* 0x000fe2000000001b */
        /* <DEDUP_REMOVED lines=29> */
[----:B------:R-:W-:Y:S01]  /*9e40*/  FSETP.GEU.AND P3, PT, |R30|, 1.175494350822287508e-38, PT ;  /* 0x008000001e00780b */ /* 0x000fe20003f6e200 */
[----:B------:R-:W2:Y:S01]  /*9e50*/  MUFU.RSQ R43, R41 ;  /* 0x00000029002b7308 */ /* 0x000ea20000001400 */
[----:B0-----:R-:W-:-:S05]  /*9e60*/  @!P0 FMUL R12, R12, 4096 ;  /* 0x458000000c0c8820 */ /* 0x001fca0000400000 */
[----:B------:R-:W-:Y:S01]  /*9e70*/  @!P2 FMUL R14, R14, 16777216 ;  /* 0x4b8000000e0ea820 */ /* 0x000fe20000400000 */
[----:B------:R-:W-:-:S05]  /*9e80*/  FMUL R39, R12, R12 ;  /* 0x0000000c0c277220 */ /* 0x000fca0000400000 */
[----:B------:R-:W-:Y:S01]  /*9e90*/  @!P3 FMUL R30, R30, 16777216 ;  /* 0x4b8000001e1eb820 */ /* 0x000fe20000400000 */
[----:B------:R-:W-:Y:S02]  /*9ea0*/  FMUL R12, R12, R39 ;  /* 0x000000270c0c7220 */ /* 0x000fe40000400000 */
[----:B------:R0:W3:Y:S01]  /*9eb0*/  MUFU.RSQ R39, R14 ;  /* 0x0000000e00277308 */ /* 0x0000e20000001400 */
        /* <DEDUP_REMOVED lines=9> */
[----:B0-----:R-:W0:Y:S01]  /*9f50*/  LDS.128 R12, [UR5+0x490] ;  /* 0x00049005ff0c7984 */ /* 0x001e220008000c00 */
[----:B---3--:R-:W-:Y:S01]  /*9f60*/  @!P2 FMUL R39, R39, 4096 ;  /* 0x458000002727a820 */ /* 0x008fe20000400000 */
[-C--:B------:R-:W-:Y:S01]  /*9f70*/  FFMA R35, R28, R41.reuse, R35 ;  /* 0x000000291c237223 */ /* 0x080fe20000000023 */
[----:B------:R-:W-:Y:S01]  /*9f80*/  FFMA R31, R36, R41, R31 ;  /* 0x00000029241f7223 */ /* 0x000fe2000000001f */
[----:B-1----:R-:W-:Y:S01]  /*9f90*/  FADD R29, R21, -R9 ;  /* 0x80000009151d7221 */ /* 0x002fe20000000000 */
[----:B------:R-:W-:Y:S01]  /*9fa0*/  FMUL R28, R39, R39 ;  /* 0x00000027271c7220 */ /* 0x000fe20000400000 */
[----:B------:R-:W-:Y:S01]  /*9fb0*/  FADD R32, R20, -R8 ;  /* 0x8000000814207221 */ /* 0x000fe20000000000 */
[----:B------:R-:W-:Y:S01]  /*9fc0*/  FFMA R37, R37, R41, R42 ;  /* 0x0000002925257223 */ /* 0x000fe2000000002a */
[----:B--2---:R-:W-:Y:S01]  /*9fd0*/  @!P3 FMUL R30, R30, 4096 ;  /* 0x458000001e1eb820 */ /* 0x004fe20000400000 */
[----:B------:R-:W-:Y:S01]  /*9fe0*/  FMUL R36, R39, R28 ;  /* 0x0000001c27247220 */ /* 0x000fe20000400000 */
[----:B------:R-:W-:Y:S01]  /*9ff0*/  FMUL R39, R29, R29 ;  /* 0x0000001d1d277220 */ /* 0x000fe20000400000 */
[----:B------:R-:W-:Y:S01]  /*a000*/  FADD R28, R22, -R10 ;  /* 0x8000000a161c7221 */ /* 0x000fe20000000000 */
[----:B------:R-:W-:-:S04]  /*a010*/  FMUL R33, R30, R30 ;  /* 0x0000001e1e217220 */ /* 0x000fc80000400000 */
[----:B------:R-:W-:Y:S01]  /*a020*/  FMUL R30, R30, R33 ;  /* 0x000000211e1e7220 */ /* 0x000fe20000400000 */
[----:B------:R-:W-:Y:S01]  /*a030*/  FFMA R33, R32, R32, R39 ;  /* 0x0000002020217223 */ /* 0x000fe20000000027 */
[C---:B------:R-:W-:Y:S02]  /*a040*/  FMUL R39, R19.reuse, R36 ;  /* 0x0000002413277220 */ /* 0x040fe40000400000 */
[----:B------:R-:W-:Y:S01]  /*a050*/  FMUL R19, R19, R30 ;  /* 0x0000001e13137220 */ /* 0x000fe20000400000 */
[----:B------:R-:W-:Y:S01]  /*a060*/  FFMA R36, R28, R28, R33 ;  /* 0x0000001c1c247223 */ /* 0x000fe20000000021 */
[----:B------:R-:W-:Y:S01]  /*a070*/  FADD R30, R21, -R5 ;  /* 0x80000005151e7221 */ /* 0x000fe20000000000 */
[----:B------:R-:W-:Y:S01]  /*a080*/  FADD R33, R20, -R4 ;  /* 0x8000000414217221 */ /* 0x000fe20000000000 */
[-C--:B------:R-:W-:Y:S01]  /*a090*/  FFMA R43, R34, R39.reuse, R43 ;  /* 0x00000027222b7223 */ /* 0x080fe2000000002b */
[----:B------:R-:W-:Y:S01]  /*a0a0*/  FADD R20, R36, 9.9999997171806853657e-10 ;  /* 0x3089705f24147421 */ /* 0x000fe20000000000 */
[----:B------:R-:W-:Y:S01]  /*a0b0*/  FMUL R42, R30, R30 ;  /* 0x0000001e1e2a7220 */ /* 0x000fe20000400000 */
[----:B------:R-:W-:Y:S01]  /*a0c0*/  FADD R36, R22, -R6 ;  /* 0x8000000616247221 */ /* 0x000fe20000000000 */
[----:B------:R-:W-:Y:S01]  /*a0d0*/  FFMA R22, R27, R39, R26 ;  /* 0x000000271b167223 */ /* 0x000fe2000000001a */
[----:B------:R-:W-:Y:S01]  /*a0e0*/  FFMA R26, R16, R19, R31 ;  /* 0x00000013101a7223 */ /* 0x000fe2000000001f */
[----:B------:R-:W-:Y:S01]  /*a0f0*/  FFMA R21, R33, R33, R42 ;  /* 0x0000002121157223 */ /* 0x000fe2000000002a */
[----:B------:R-:W-:Y:S01]  /*a100*/  FSETP.GEU.AND P0, PT, |R20|, 1.175494350822287508e-38, PT ;  /* 0x008000001400780b */ /* 0x000fe20003f0e200 */
[----:B------:R-:W-:Y:S01]  /*a110*/  FFMA R27, R17, R39, R40 ;  /* 0x00000027111b7223 */ /* 0x000fe20000000028 */
[-C--:B------:R-:W-:Y:S01]  /*a120*/  FFMA R35, R38, R19.reuse, R35 ;  /* 0x0000001326237223 */ /* 0x080fe20000000023 */
[----:B------:R-:W-:Y:S01]  /*a130*/  FFMA R21, R36, R36, R21 ;  /* 0x0000002424157223 */ /* 0x000fe20000000015 */
[----:B------:R-:W-:-:S03]  /*a140*/  FFMA R41, R18, R19, R37 ;  /* 0x0000001312297223 */ /* 0x000fc60000000025 */
[----:B------:R-:W-:Y:S01]  /*a150*/  FADD R21, R21, 9.9999997171806853657e-10 ;  /* 0x3089705f15157421 */ /* 0x000fe20000000000 */
[C---:B0-----:R-:W-:Y:S01]  /*a160*/  FADD R34, R13.reuse, -R5 ;  /* 0x800000050d227221 */ /* 0x041fe20000000000 */
[----:B------:R-:W-:Y:S01]  /*a170*/  FADD R31, R13, -R9 ;  /* 0x800000090d1f7221 */ /* 0x000fe20000000000 */
[C---:B------:R-:W-:Y:S01]  /*a180*/  FADD R13, R12.reuse, -R8 ;  /* 0x800000080c0d7221 */ /* 0x040fe20000000000 */
[----:B------:R-:W-:Y:S01]  /*a190*/  FADD R12, R12, -R4 ;  /* 0x800000040c0c7221 */ /* 0x000fe20000000000 */
[----:B------:R-:W-:Y:S01]  /*a1a0*/  FSETP.GEU.AND P1, PT, |R21|, 1.175494350822287508e-38, PT ;  /* 0x008000001500780b */ /* 0x000fe20003f2e200 */
[----:B------:R-:W-:Y:S01]  /*a1b0*/  @!P0 FMUL R20, R20, 16777216 ;  /* 0x4b80000014148820 */ /* 0x000fe20000400000 */
[----:B------:R-:W-:Y:S01]  /*a1c0*/  FMUL R17, R34, R34 ;  /* 0x0000002222117220 */ /* 0x000fe20000400000 */
[C---:B------:R-:W-:Y:S01]  /*a1d0*/  FADD R39, R14.reuse, -R10 ;  /* 0x8000000a0e277221 */ /* 0x040fe20000000000 */
[----:B------:R-:W-:Y:S01]  /*a1e0*/  FMUL R16, R31, R31 ;  /* 0x0000001f1f107220 */ /* 0x000fe20000400000 */
[----:B------:R-:W-:Y:S01]  /*a1f0*/  FADD R14, R14, -R6 ;  /* 0x800000060e0e7221 */ /* 0x000fe20000000000 */
[----:B------:R-:W-:Y:S01]  /*a200*/  FFMA R17, R12, R12, R17 ;  /* 0x0000000c0c117223 */ /* 0x000fe20000000011 */
[----:B------:R-:W0:Y:S01]  /*a210*/  MUFU.RSQ R20, R20 ;  /* 0x0000001400147308 */ /* 0x000e220000001400 */
[----:B------:R-:W-:-:S02]  /*a220*/  FFMA R16, R13, R13, R16 ;  /* 0x0000000d0d107223 */ /* 0x000fc40000000010 */
[----:B------:R-:W-:Y:S02]  /*a230*/  FFMA R17, R14, R14, R17 ;  /* 0x0000000e0e117223 */ /* 0x000fe40000000011 */
[----:B------:R-:W-:Y:S01]  /*a240*/  FFMA R16, R39, R39, R16 ;  /* 0x0000002727107223 */ /* 0x000fe20000000010 */
[----:B------:R-:W-:Y:S01]  /*a250*/  @!P1 FMUL R21, R21, 16777216 ;  /* 0x4b80000015159820 */ /* 0x000fe20000400000 */
[----:B------:R-:W-:Y:S02]  /*a260*/  FADD R40, R17, 9.9999997171806853657e-10 ;  /* 0x3089705f11287421 */ /* 0x000fe40000000000 */
[----:B------:R-:W-:Y:S01]  /*a270*/  FADD R45, R16, 9.9999997171806853657e-10 ;  /* 0x3089705f102d7421 */ /* 0x000fe20000000000 */
[----:B------:R-:W1:Y:S01]  /*a280*/  MUFU.RSQ R42, R21 ;  /* 0x00000015002a7308 */ /* 0x000e620000001400 */
[----:B------:R-:W2:Y:S03]  /*a290*/  LDS.128 R16, [UR5+0x4a0] ;  /* 0x0004a005ff107984 */ /* 0x000ea60008000c00 */
[----:B------:R-:W-:Y:S01]  /*a2a0*/  FSETP.GEU.AND P2, PT, |R45|, 1.175494350822287508e-38, PT ;  /* 0x008000002d00780b */ /* 0x000fe20003f4e200 */
[----:B0-----:R-:W-:Y:S01]  /*a2b0*/  @!P0 FMUL R20, R20, 4096 ;  /* 0x4580000014148820 */ /* 0x001fe20000400000 */
[----:B------:R-:W-:-:S03]  /*a2c0*/  FSETP.GEU.AND P0, PT, |R40|, 1.175494350822287508e-38, PT ;  /* 0x008000002800780b */ /* 0x000fc60003f0e200 */
[----:B------:R-:W-:-:S04]  /*a2d0*/  FMUL R37, R20, R20 ;  /* 0x0000001414257220 */ /* 0x000fc80000400000 */
[----:B------:R-:W-:Y:S01]  /*a2e0*/  FMUL R20, R20, R37 ;  /* 0x0000002514147220 */ /* 0x000fe20000400000 */
[----:B-1----:R-:W-:-:S03]  /*a2f0*/  @!P1 FMUL R42, R42, 4096 ;  /* 0x458000002a2a9820 */ /* 0x002fc60000400000 */
[----:B------:R-:W-:Y:S02]  /*a300*/  @!P2 FMUL R45, R45, 16777216 ;  /* 0x4b8000002d2da820 */ /* 0x000fe40000400000 */
[----:B------:R-:W-:Y:S01]  /*a310*/  @!P0 FMUL R40, R40, 16777216 ;  /* 0x4b80000028288820 */ /* 0x000fe20000400000 */
[C---:B------:R-:W-:Y:S01]  /*a320*/  FMUL R21, R42.reuse, R42 ;  /* 0x0000002a2a157220 */ /* 0x040fe20000400000 */
[----:B------:R-:W0:Y:S03]  /*a330*/  MUFU.RSQ R38, R45 ;  /* 0x0000002d00267308 */ /* 0x000e260000001400 */
[----:B------:R-:W-:-:S04]  /*a340*/  FMUL R42, R42, R21 ;  /* 0x000000152a2a7220 */ /* 0x000fc80000400000 */
[----:B------:R-:W-:Y:S01]  /*a350*/  FMUL R42, R23, R42 ;  /* 0x0000002a172a7220 */ /* 0x000fe20000400000 */
[----:B------:R1:W3:Y:S03]  /*a360*/  MUFU.RSQ R37, R40 ;  /* 0x0000002800257308 */ /* 0x0002e60000001400 */
[-C--:B------:R-:W-:Y:S01]  /*a370*/  FFMA R33, R33, R42.reuse, R26 ;  /* 0x0000002a21217223 */ /* 0x080fe2000000001a */
[-C--:B------:R-:W-:Y:S01]  /*a380*/  FFMA R41, R36, R42.reuse, R41 ;  /* 0x0000002a24297223 */ /* 0x080fe20000000029 */
[----:B------:R-:W-:Y:S01]  /*a390*/  FFMA R35, R30, R42, R35 ;  /* 0x0000002a1e237223 */ /* 0x000fe20000000023 */
[----:B-1----:R-:W-:Y:S01]  /*a3a0*/  FMUL R40, R23, R20 ;  /* 0x0000001417287220 */ /* 0x002fe20000400000 */
[----:B0-----:R-:W-:Y:S01]  /*a3b0*/  @!P2 FMUL R38, R38, 4096 ;  /* 0x458000002626a820 */ /* 0x001fe20000400000 */
[----:B--2---:R-:W-:Y:S02]  /*a3c0*/  FADD R30, R18, -R10 ;  /* 0x8000000a121e7221 */ /* 0x004fe40000000000 */
[----:B------:R-:W-:Y:S01]  /*a3d0*/  FFMA R44, R29, R40, R22 ;  /* 0x000000281d2c7223 */ /* 0x000fe20000000016 */
[----:B------:R-:W-:Y:S01]  /*a3e0*/  FMUL R29, R38, R38 ;  /* 0x00000026261d7220 */ /* 0x000fe20000400000 */
[----:B------:R-:W0:Y:S01]  /*a3f0*/  LDS.128 R20, [UR5+0x4b0] ;  /* 0x0004b005ff147984 */ /* 0x000e220008000c00 */
[-C--:B------:R-:W-:Y:S01]  /*a400*/  FFMA R28, R28, R40.reuse, R27 ;  /* 0x000000281c1c7223 */ /* 0x080fe2000000001b */
[----:B---3--:R-:W-:Y:S01]  /*a410*/  @!P0 FMUL R37, R37, 4096 ;  /* 0x4580000025258820 */ /* 0x008fe20000400000 */
[----:B------:R-:W-:Y:S01]  /*a420*/  FADD R27, R17, -R9 ;  /* 0x80000009111b7221 */ /* 0x000fe20000000000 */
[----:B------:R-:W-:Y:S01]  /*a430*/  FMUL R38, R38, R29 ;  /* 0x0000001d26267220 */ /* 0x000fe20000400000 */
[----:B------:R-:W-:Y:S01]  /*a440*/  FADD R29, R16, -R8 ;  /* 0x80000008101d7221 */ /* 0x000fe20000000000 */
[----:B------:R-:W-:Y:S01]  /*a450*/  FMUL R26, R37, R37 ;  /* 0x00000025251a7220 */ /* 0x000fe20000400000 */
[----:B------:R-:W-:Y:S01]  /*a460*/  FMUL R36, R27, R27 ;  /* 0x0000001b1b247220 */ /* 0x000fe20000400000 */
[----:B------:R-:W-:-:S02]  /*a470*/  FFMA R32, R32, R40, R43 ;  /* 0x0000002820207223 */ /* 0x000fc4000000002b */
[----:B------:R-:W-:Y:S01]  /*a480*/  FMUL R26, R37, R26 ;  /* 0x0000001a251a7220 */ /* 0x000fe20000400000 */
[----:B------:R-:W-:Y:S01]  /*a490*/  FMUL R37, R15, R38 ;  /* 0x000000260f257220 */ /* 0x000fe20000400000 */
[----:B------:R-:W-:Y:S01]  /*a4a0*/  FFMA R43, R29, R29, R36 ;  /* 0x0000001d1d2b7223 */ /* 0x000fe20000000024 */
[----:B------:R-:W-:Y:S01]  /*a4b0*/  FADD R36, R18, -R6 ;  /* 0x8000000612247221 */ /* 0x000fe20000000000 */
[----:B------:R-:W-:Y:S01]  /*a4c0*/  FMUL R15, R15, R26 ;  /* 0x0000001a0f0f7220 */ /* 0x000fe20000400000 */
[----:B------:R-:W-:Y:S01]  /*a4d0*/  FADD R26, R17, -R5 ;  /* 0x80000005111a7221 */ /* 0x000fe20000000000 */
[-C--:B------:R-:W-:Y:S01]  /*a4e0*/  FFMA R38, R13, R37.reuse, R32 ;  /* 0x000000250d267223 */ /* 0x080fe20000000020 */
[----:B------:R-:W-:Y:S01]  /*a4f0*/  FADD R32, R16, -R4 ;  /* 0x8000000410207221 */ /* 0x000fe20000000000 */
[----:B------:R-:W-:Y:S01]  /*a500*/  FFMA R43, R30, R30, R43 ;  /* 0x0000001e1e2b7223 */ /* 0x000fe2000000002b */
[----:B------:R-:W-:Y:S01]  /*a510*/  FMUL R13, R26, R26 ;  /* 0x0000001a1a0d7220 */ /* 0x000fe20000400000 */
[-C--:B------:R-:W-:Y:S01]  /*a520*/  FFMA R39, R39, R37.reuse, R28 ;  /* 0x0000002527277223 */ /* 0x080fe2000000001c */
[----:B------:R-:W-:Y:S01]  /*a530*/  FFMA R44, R31, R37, R44 ;  /* 0x000000251f2c7223 */ /* 0x000fe2000000002c */
[----:B------:R-:W-:Y:S01]  /*a540*/  FADD R16, R43, 9.9999997171806853657e-10 ;  /* 0x3089705f2b107421 */ /* 0x000fe20000000000 */
[----:B------:R-:W-:Y:S01]  /*a550*/  FFMA R13, R32, R32, R13 ;  /* 0x00000020200d7223 */ /* 0x000fe2000000000d */
[-C--:B------:R-:W-:Y:S01]  /*a560*/  FFMA R33, R12, R15.reuse, R33 ;  /* 0x0000000f0c217223 */ /* 0x080fe20000000021 */
[-C--:B------:R-:W-:Y:S01]  /*a570*/  FFMA R35, R34, R15.reuse, R35 ;  /* 0x0000000f22237223 */ /* 0x080fe20000000023 */
[----:B------:R-:W-:Y:S01]  /*a580*/  FFMA R41, R14, R15, R41 ;  /* 0x0000000f0e297223 */ /* 0x000fe20000000029 */
[----:B------:R-:W-:Y:S01]  /*a590*/  FFMA R13, R36, R36, R13 ;  /* 0x00000024240d7223 */ /* 0x000fe2000000000d */
[----:B------:R-:W-:-:S03]  /*a5a0*/  FSETP.GEU.AND P0, PT, |R16|, 1.175494350822287508e-38, PT ;  /* 0x008000001000780b */ /* 0x000fc60003f0e200 */
[----:B------:R-:W-:-:S05]  /*a5b0*/  FADD R17, R13, 9.9999997171806853657e-10 ;  /* 0x3089705f0d117421 */ /* 0x000fca0000000000 */
[----:B------:R-:W-:Y:S01]  /*a5c0*/  FSETP.GEU.AND P1, PT, |R17|, 1.175494350822287508e-38, PT ;  /* 0x008000001100780b */ /* 0x000fe20003f2e200 */
[C---:B0-----:R-:W-:Y:S01]  /*a5d0*/  FADD R28, R21.reuse, -R9 ;  /* 0x80000009151c7221 */ /* 0x041fe20000000000 */
[----:B------:R-:W-:Y:S01]  /*a5e0*/  FADD R31, R20, -R8 ;  /* 0x80000008141f7221 */ /* 0x000fe20000000000 */
[----:B------:R-:W-:Y:S01]  /*a5f0*/  FADD R37, R21, -R5 ;  /* 0x8000000515257221 */ /* 0x000fe20000000000 */
[----:B------:R-:W-:Y:S01]  /*a600*/  FADD R21, R22, -R10 ;  /* 0x8000000a16157221 */ /* 0x000fe20000000000 */
[----:B------:R-:W-:Y:S01]  /*a610*/  FMUL R12, R28, R28 ;  /* 0x0000001c1c0c7220 */ /* 0x000fe20000400000 */
[----:B------:R-:W-:Y:S01]  /*a620*/  FADD R20, R20, -R4 ;  /* 0x8000000414147221 */ /* 0x000fe20000000000 */
[----:B------:R-:W-:Y:S01]  /*a630*/  FMUL R13, R37, R37 ;  /* 0x00000025250d7220 */ /* 0x000fe20000400000 */
[----:B------:R-:W-:Y:S01]  /*a640*/  FADD R22, R22, -R6 ;  /* 0x8000000616167221 */ /* 0x000fe20000000000 */
[----:B------:R-:W-:Y:S01]  /*a650*/  FFMA R12, R31, R31, R12 ;  /* 0x0000001f1f0c7223 */ /* 0x000fe2000000000c */
[----:B------:R-:W-:Y:S01]  /*a660*/  @!P0 FMUL R16, R16, 16777216 ;  /* 0x4b80000010108820 */ /* 0x000fe20000400000 */
[----:B------:R-:W-:-:S02]  /*a670*/  FFMA R13, R20, R20, R13 ;  /* 0x00000014140d7223 */ /* 0x000fc4000000000d */
[----:B------:R-:W-:Y:S01]  /*a680*/  @!P1 FMUL R17, R17, 16777216 ;  /* 0x4b80000011119820 */ /* 0x000fe20000400000 */
[----:B------:R-:W-:Y:S01]  /*a690*/  FFMA R12, R21, R21, R12 ;  /* 0x00000015150c7223 */ /* 0x000fe2000000000c */
[----:B------:R-:W-:Y:S01]  /*a6a0*/  FFMA R13, R22, R22, R13 ;  /* 0x00000016160d7223 */ /* 0x000fe2000000000d */
[----:B------:R-:W0:Y:S02]  /*a6b0*/  MUFU.RSQ R16, R16 ;  /* 0x0000001000107308 */ /* 0x000e240000001400 */
[----:B------:R-:W-:Y:S01]  /*a6c0*/  FADD R40, R12, 9.9999997171806853657e-10 ;  /* 0x3089705f0c287421 */ /* 0x000fe20000000000 */
[----:B------:R-:W-:Y:S02]  /*a6d0*/  FADD R34, R13, 9.9999997171806853657e-10 ;  /* 0x3089705f0d227421 */ /* 0x000fe40000000000 */
[----:B------:R-:W1:Y:S02]  /*a6e0*/  LDS.128 R12, [UR5+0x4c0] ;  /* 0x0004c005ff0c7984 */ /* 0x000e640008000c00 */
[----:B------:R-:W-:Y:S01]  /*a6f0*/  FSETP.GEU.AND P2, PT, |R40|, 1.175494350822287508e-38, PT ;  /* 0x008000002800780b */ /* 0x000fe20003f4e200 */
[----:B------:R-:W2:Y:S01]  /*a700*/  MUFU.RSQ R18, R17 ;  /* 0x0000001100127308 */ /* 0x000ea20000001400 */
[----:B------:R-:W-:Y:S01]  /*a710*/  FSETP.GEU.AND P3, PT, |R34|, 1.175494350822287508e-38, PT ;  /* 0x008000002200780b */ /* 0x000fe20003f6e200 */
[----:B0-----:R-:W-:-:S10]  /*a720*/  @!P0 FMUL R16, R16, 4096 ;  /* 0x4580000010108820 */ /* 0x001fd40000400000 */
[----:B------:R-:W-:Y:S01]  /*a730*/  @!P2 FMUL R40, R40, 16777216 ;  /* 0x4b8000002828a820 */ /* 0x000fe20000400000 */
[----:B------:R-:W-:Y:S01]  /*a740*/  FMUL R43, R16, R16 ;  /* 0x00000010102b7220 */ /* 0x000fe20000400000 */
[----:B------:R-:W-:-:S04]  /*a750*/  @!P3 FMUL R34, R34, 16777216 ;  /* 0x4b8000002222b820 */ /* 0x000fc80000400000 */
[----:B------:R-:W0:Y:S01]  /*a760*/  MUFU.RSQ R40, R40 ;  /* 0x0000002800287308 */ /* 0x000e220000001400 */
[----:B--2---:R-:W-:Y:S01]  /*a770*/  @!P1 FMUL R18, R18, 4096 ;  /* 0x4580000012129820 */ /* 0x004fe20000400000 */
[----:B------:R-:W-:-:S03]  /*a780*/  FMUL R16, R16, R43 ;  /* 0x0000002b10107220 */ /* 0x000fc60000400000 */
[C---:B------:R-:W-:Y:S01]  /*a790*/  FMUL R43, R18.reuse, R18 ;  /* 0x00000012122b7220 */ /* 0x040fe20000400000 */
        /* <DEDUP_REMOVED lines=10> */
[----:B------:R-:W-:Y:S01]  /*a840*/  FFMA R33, R32, R42, R33 ;  /* 0x0000002a20217223 */ /* 0x000fe20000000021 */
[C---:B-1----:R-:W-:Y:S01]  /*a850*/  FADD R29, R13.reuse, -R9 ;  /* 0x800000090d1d7221 */ /* 0x042fe20000000000 */
[----:B------:R-:W-:Y:S01]  /*a860*/  FMUL R35, R40, R40 ;  /* 0x0000002828237220 */ /* 0x000fe20000400000 */
[----:B------:R-:W-:Y:S01]  /*a870*/  FADD R32, R13, -R5 ;  /* 0x800000050d207221 */ /* 0x000fe20000000000 */
[----:B------:R-:W-:Y:S01]  /*a880*/  FFMA R41, R36, R42, R41 ;  /* 0x0000002a24297223 */ /* 0x000fe20000000029 */
[----:B------:R-:W-:Y:S01]  /*a890*/  FMUL R26, R29, R29 ;  /* 0x0000001d1d1a7220 */ /* 0x000fe20000400000 */
[----:B--2---:R-:W-:Y:S01]  /*a8a0*/  @!P3 FMUL R34, R34, 4096 ;  /* 0x458000002222b820 */ /* 0x004fe20000400000 */
[----:B------:R-:W-:Y:S01]  /*a8b0*/  FMUL R40, R40, R35 ;  /* 0x0000002328287220 */ /* 0x000fe20000400000 */
[----:B------:R-:W-:Y:S01]  /*a8c0*/  FADD R35, R12, -R8 ;  /* 0x800000080c237221 */ /* 0x000fe20000000000 */
[----:B------:R-:W-:Y:S01]  /*a8d0*/  FMUL R13, R32, R32 ;  /* 0x00000020200d7220 */ /* 0x000fe20000400000 */
[----:B------:R-:W-:Y:S01]  /*a8e0*/  FMUL R39, R34, R34 ;  /* 0x0000002222277220 */ /* 0x000fe20000400000 */
[C---:B------:R-:W-:Y:S01]  /*a8f0*/  FADD R36, R14.reuse, -R6 ;  /* 0x800000060e247221 */ /* 0x040fe20000000000 */
[----:B------:R-:W-:Y:S01]  /*a900*/  FFMA R43, R35, R35, R26 ;  /* 0x00000023232b7223 */ /* 0x000fe2000000001a */
[----:B------:R-:W-:Y:S01]  /*a910*/  FADD R26, R14, -R10 ;  /* 0x8000000a0e1a7221 */ /* 0x000fe20000000000 */
[----:B------:R-:W-:Y:S01]  /*a920*/  FMUL R34, R34, R39 ;  /* 0x0000002722227220 */ /* 0x000fe20000400000 */
[----:B------:R-:W-:-:S02]  /*a930*/  FMUL R39, R23, R40 ;  /* 0x0000002817277220 */ /* 0x000fc40000400000 */
[----:B------:R-:W-:Y:S01]  /*a940*/  FFMA R43, R26, R26, R43 ;  /* 0x0000001a1a2b7223 */ /* 0x000fe2000000002b */
[----:B------:R-:W-:Y:S01]  /*a950*/  FMUL R23, R23, R34 ;  /* 0x0000002217177220 */ /* 0x000fe20000400000 */
[----:B------:R-:W-:Y:S01]  /*a960*/  FADD R34, R12, -R4 ;  /* 0x800000040c227221 */ /* 0x000fe20000000000 */
[-C--:B------:R-:W-:Y:S01]  /*a970*/  FFMA R28, R28, R39.reuse, R27 ;  /* 0x000000271c1c7223 */ /* 0x080fe2000000001b */
[----:B------:R-:W-:Y:S01]  /*a980*/  FADD R12, R43, 9.9999997171806853657e-10 ;  /* 0x3089705f2b0c7421 */ /* 0x000fe20000000000 */
[-C--:B------:R-:W-:Y:S01]  /*a990*/  FFMA R27, R21, R39.reuse, R30 ;  /* 0x00000027151b7223 */ /* 0x080fe2000000001e */
[----:B------:R-:W-:Y:S01]  /*a9a0*/  FFMA R13, R34, R34, R13 ;  /* 0x00000022220d7223 */ /* 0x000fe2000000000d */
[----:B------:R-:W-:Y:S01]  /*a9b0*/  FFMA R38, R31, R39, R38 ;  /* 0x000000271f267223 */ /* 0x000fe20000000026 */
[-C--:B------:R-:W-:Y:S01]  /*a9c0*/  FFMA R33, R20, R23.reuse, R33 ;  /* 0x0000001714217223 */ /* 0x080fe20000000021 */
[----:B------:R-:W-:Y:S01]  /*a9d0*/  FSETP.GEU.AND P0, PT, |R12|, 1.175494350822287508e-38, PT ;  /* 0x008000000c00780b */ /* 0x000fe20003f0e200 */
[----:B------:R-:W-:Y:S01]  /*a9e0*/  FFMA R13, R36, R36, R13 ;  /* 0x00000024240d7223 */ /* 0x000fe2000000000d */
[-C--:B------:R-:W-:Y:S01]  /*a9f0*/  FFMA R37, R37, R23.reuse, R44 ;  /* 0x0000001725257223 */ /* 0x080fe2000000002c */
[----:B------:R-:W-:-:S02]  /*aa00*/  FFMA R43, R22, R23, R41 ;  /* 0x00000017162b7223 */ /* 0x000fc40000000029 */
[----:B------:R-:W-:Y:S01]  /*aa10*/  FADD R13, R13, 9.9999997171806853657e-10 ;  /* 0x3089705f0d0d7421 */ /* 0x000fe20000000000 */
[----:B---3--:R-:W-:-:S04]  /*aa20*/  FADD R30, R17, -R9 ;  /* 0x80000009111e7221 */ /* 0x008fc80000000000 */
[----:B------:R-:W-:Y:S01]  /*aa30*/  FSETP.GEU.AND P1, PT, |R13|, 1.175494350822287508e-38, PT ;  /* 0x008000000d00780b */ /* 0x000fe20003f2e200 */
[----:B------:R-:W-:Y:S02]  /*aa40*/  FADD R31, R17, -R5 ;  /* 0x80000005111f7221 */ /* 0x000fe40000000000 */
        /* <DEDUP_REMOVED lines=13> */
[----:B------:R-:W-:Y:S02]  /*ab20*/  FADD R45, R14, 9.9999997171806853657e-10 ;  /* 0x3089705f0e2d7421 */ /* 0x000fe40000000000 */
[----:B------:R-:W1:Y:S01]  /*ab30*/  MUFU.RSQ R14, R13 ;  /* 0x0000000d000e7308 */ /* 0x000e620000001400 */
[----:B------:R-:W-:Y:S02]  /*ab40*/  FADD R40, R21, 9.9999997171806853657e-10 ;  /* 0x3089705f15287421 */ /* 0x000fe40000000000 */
        /* <DEDUP_REMOVED lines=13> */
[-C--:B------:R-:W-:Y:S01]  /*ac20*/  FFMA R38, R35, R42.reuse, R38 ;  /* 0x0000002a23267223 */ /* 0x080fe20000000026 */
        /* <DEDUP_REMOVED lines=23> */
[----:B------:R-:W-:Y:S01]  /*ada0*/  FMUL R41, R28, R28 ;  /* 0x0000001c1c297220 */ /* 0x000fe20000400000 */
[----:B------:R-:W-:Y:S01]  /*adb0*/  FADD R37, R22, -R6 ;  /* 0x8000000616257221 */ /* 0x000fe20000000000 */
[----:B------:R-:W-:Y:S01]  /*adc0*/  FFMA R17, R35, R35, R36 ;  /* 0x0000002323117223 */ /* 0x000fe20000000024 */
[----:B------:R-:W-:Y:S01]  /*add0*/  FADD R36, R20, -R4 ;  /* 0x8000000414247221 */ /* 0x000fe20000000000 */
[----:B------:R-:W-:Y:S01]  /*ade0*/  FFMA R30, R30, R40, R29 ;  /* 0x000000281e1e7223 */ /* 0x000fe2000000001d */
[-C--:B------:R-:W-:Y:S01]  /*adf0*/  FFMA R33, R16, R19.reuse, R33 ;  /* 0x0000001310217223 */ /* 0x080fe20000000021 */
[----:B------:R-:W-:Y:S01]  /*ae00*/  FADD R20, R17, 9.9999997171806853657e-10 ;  /* 0x3089705f11147421 */ /* 0x000fe20000000000 */
[----:B------:R-:W-:Y:S01]  /*ae10*/  FFMA R22, R36, R36, R41 ;  /* 0x0000002424167223 */ /* 0x000fe20000000029 */
[----:B------:R-:W-:Y:S01]  /*ae20*/  FFMA R31, R31, R19, R32 ;  /* 0x000000131f1f7223 */ /* 0x000fe20000000020 */
[----:B---3--:R-:W-:Y:S01]  /*ae30*/  FADD R29, R12, -R8 ;  /* 0x800000080c1d7221 */ /* 0x008fe20000000000 */
[----:B------:R-:W-:Y:S01]  /*ae40*/  FADD R38, R14, -R10 ;  /* 0x8000000a0e267221 */ /* 0x000fe20000000000 */
[----:B------:R-:W-:Y:S01]  /*ae50*/  FFMA R41, R37, R37, R22 ;  /* 0x0000002525297223 */ /* 0x000fe20000000016 */
[----:B------:R-:W-:Y:S01]  /*ae60*/  FFMA R22, R39, R40, R26 ;  /* 0x0000002827167223 */ /* 0x000fe2000000001a */
[----:B------:R-:W-:Y:S01]  /*ae70*/  FADD R26, R13, -R9 ;  /* 0x800000090d1a7221 */ /* 0x000fe20000000000 */
[----:B------:R-:W-:Y:S01]  /*ae80*/  FSETP.GEU.AND P0, PT, |R20|, 1.175494350822287508e-38, PT ;  /* 0x008000001400780b */ /* 0x000fe20003f0e200 */
[----:B------:R-:W-:Y:S01]  /*ae90*/  FADD R41, R41, 9.9999997171806853657e-10 ;  /* 0x3089705f29297421 */ /* 0x000fe20000000000 */
[----:B------:R-:W-:Y:S01]  /*aea0*/  FADD R13, R13, -R5 ;  /* 0x800000050d0d7221 */ /* 0x000fe20000000000 */
[----:B------:R-:W-:Y:S01]  /*aeb0*/  FMUL R16, R26, R26 ;  /* 0x0000001a1a107220 */ /* 0x000fe20000400000 */
[----:B------:R-:W-:Y:S01]  /*aec0*/  FADD R12, R12, -R4 ;  /* 0x800000040c0c7221 */ /* 0x000fe20000000000 */
[----:B------:R-:W-:Y:S01]  /*aed0*/  FADD R14, R14, -R6 ;  /* 0x800000060e0e7221 */ /* 0x000fe20000000000 */
[----:B------:R-:W-:Y:S01]  /*aee0*/  FMUL R39, R13, R13 ;  /* 0x0000000d0d277220 */ /* 0x000fe20000400000 */
[----:B------:R-:W-:Y:S01]  /*aef0*/  FFMA R17, R29, R29, R16 ;  /* 0x0000001d1d117223 */ /* 0x000fe20000000010 */
[----:B------:R-:W-:Y:S01]  /*af00*/  FSETP.GEU.AND P1, PT, |R41|, 1.175494350822287508e-38, PT ;  /* 0x008000002900780b */ /* 0x000fe20003f2e200 */
[----:B------:R-:W-:Y:S01]  /*af10*/  FFMA R40, R18, R19, R43 ;  /* 0x0000001312287223 */ /* 0x000fe2000000002b */
[----:B------:R-:W-:Y:S01]  /*af20*/  FFMA R45, R12, R12, R39 ;  /* 0x0000000c0c2d7223 */ /* 0x000fe20000000027 */
[----:B------:R-:W-:-:S02]  /*af30*/  FFMA R17, R38, R38, R17 ;  /* 0x0000002626117223 */ /* 0x000fc40000000011 */
[----:B------:R-:W-:Y:S01]  /*af40*/  @!P0 FMUL R20, R20, 16777216 ;  /* 0x4b80000014148820 */ /* 0x000fe20000400000 */
[----:B------:R-:W-:Y:S01]  /*af50*/  FFMA R45, R14, R14, R45 ;  /* 0x0000000e0e2d7223 */ /* 0x000fe2000000002d */
[----:B------:R-:W-:Y:S02]  /*af60*/  FADD R39, R17, 9.9999997171806853657e-10 ;  /* 0x3089705f11277421 */ /* 0x000fe40000000000 */
        /* <DEDUP_REMOVED lines=34> */
[----:B------:R-:W-:Y:S02]  /*b190*/  FMUL R40, R15, R40 ;  /* 0x000000280f287220 */ /* 0x000fe40000400000 */
        /* <DEDUP_REMOVED lines=14> */
[-C--:B------:R-:W-:Y:S01]  /*b280*/  FFMA R36, R13, R15.reuse, R36 ;  /* 0x0000000f0d247223 */ /* 0x080fe20000000024 */
[----:B------:R-:W-:Y:S01]  /*b290*/  FSETP.GEU.AND P0, PT, |R16|, 1.175494350822287508e-38, PT ;  /* 0x008000001000780b */ /* 0x000fe20003f0e200 */
[----:B------:R-:W-:Y:S01]  /*b2a0*/  FFMA R18, R32, R32, R17 ;  /* 0x0000002020127223 */ /* 0x000fe20000000011 */
[----:B------:R-:W-:-:S03]  /*b2b0*/  FFMA R42, R14, R15, R41 ;  /* 0x0000000f0e2a7223 */ /* 0x000fc60000000029 */
[----:B------:R-:W-:-:S04]  /*b2c0*/  FFMA R18, R39, R39, R18 ;  /* 0x0000002727127223 */ /* 0x000fc80000000012 */
[----:B------:R-:W-:Y:S01]  /*b2d0*/  FADD R17, R18, 9.9999997171806853657e-10 ;  /* 0x3089705f12117421 */ /* 0x000fe20000000000 */
[C---:B-1----:R-:W-:Y:S01]  /*b2e0*/  FADD R29, R21.reuse, -R5 ;  /* 0x80000005151d7221 */ /* 0x042fe20000000000 */
[----:B------:R-:W-:Y:S02]  /*b2f0*/  FADD R26, R21, -R9 ;  /* 0x80000009151a7221 */ /* 0x000fe40000000000 */
[----:B------:R-:W-:Y:S01]  /*b300*/  @!P0 FMUL R16, R16, 16777216 ;  /* 0x4b80000010108820 */ /* 0x000fe20000400000 */
[C---:B------:R-:W-:Y:S01]  /*b310*/  FADD R21, R20.reuse, -R8 ;  /* 0x8000000814157221 */ /* 0x040fe20000000000 */
[----:B------:R-:W-:Y:S01]  /*b320*/  FSETP.GEU.AND P1, PT, |R17|, 1.175494350822287508e-38, PT ;  /* 0x008000001100780b */ /* 0x000fe20003f2e200 */
[----:B------:R-:W-:Y:S01]  /*b330*/  FADD R20, R20, -R4 ;  /* 0x8000000414147221 */ /* 0x000fe20000000000 */
[----:B------:R-:W-:Y:S01]  /*b340*/  FMUL R45, R29, R29 ;  /* 0x0000001d1d2d7220 */ /* 0x000fe20000400000 */
[C---:B------:R-:W-:Y:S01]  /*b350*/  FADD R38, R22.reuse, -R10 ;  /* 0x8000000a16267221 */ /* 0x040fe20000000000 */
[----:B------:R-:W0:Y:S01]  /*b360*/  MUFU.RSQ R16, R16 ;  /* 0x0000001000107308 */ /* 0x000e220000001400 */
[----:B------:R-:W-:Y:S01]  /*b370*/  FADD R22, R22, -R6 ;  /* 0x8000000616167221 */ /* 0x000fe20000000000 */
[----:B------:R-:W-:Y:S01]  /*b380*/  FFMA R45, R20, R20, R45 ;  /* 0x00000014142d7223 */ /* 0x000fe2000000002d */
[----:B------:R-:W-:-:S03]  /*b390*/  FMUL R12, R26, R26 ;  /* 0x0000001a1a0c7220 */ /* 0x000fc60000400000 */
[----:B------:R-:W-:Y:S01]  /*b3a0*/  FFMA R40, R22, R22, R45 ;  /* 0x0000001616287223 */ /* 0x000fe2000000002d */
[----:B------:R-:W-:Y:S02]  /*b3b0*/  FFMA R43, R21, R21, R12 ;  /* 0x00000015152b7223 */ /* 0x000fe4000000000c */
[----:B------:R-:W-:Y:S01]  /*b3c0*/  @!P1 FMUL R17, R17, 16777216 ;  /* 0x4b80000011119820 */ /* 0x000fe20000400000 */
[----:B------:R-:W-:Y:S01]  /*b3d0*/  FADD R40, R40, 9.9999997171806853657e-10 ;  /* 0x3089705f28287421 */ /* 0x000fe20000000000 */
[----:B------:R-:W-:Y:S01]  /*b3e0*/  FFMA R43, R38, R38, R43 ;  /* 0x00000026262b7223 */ /* 0x000fe2000000002b */
[----:B------:R-:W1:Y:S01]  /*b3f0*/  LDS.128 R12, [UR5+0x520] ;  /* 0x00052005ff0c7984 */ /* 0x000e620008000c00 */
[----:B------:R-:W2:Y:S02]  /*b400*/  MUFU.RSQ R18, R17 ;  /* 0x0000001100127308 */ /* 0x000ea40000001400 */
[----:B------:R-:W-:Y:S01]  /*b410*/  FADD R45, R43, 9.9999997171806853657e-10 ;  /* 0x3089705f2b2d7421 */ /* 0x000fe20000000000 */
[----:B0-----:R-:W-:Y:S01]  /*b420*/  @!P0 FMUL R16, R16, 4096 ;  /* 0x4580000010108820 */ /* 0x001fe20000400000 */
[----:B------:R-:W-:-:S03]  /*b430*/  FSETP.GEU.AND P0, PT, |R40|, 1.175494350822287508e-38, PT ;  /* 0x008000002800780b */ /* 0x000fc60003f0e200 */
[----:B------:R-:W-:Y:S01]  /*b440*/  FSETP.GEU.AND P2, PT, |R45|, 1.175494350822287508e-38, PT ;  /* 0x008000002d00780b */ /* 0x000fe20003f4e200 */
[----:B------:R-:W-:-:S04]  /*b450*/  FMUL R41, R16, R16 ;  /* 0x0000001010297220 */ /* 0x000fc80000400000 */
[----:B------:R-:W-:-:S04]  /*b460*/  FMUL R16, R16, R41 ;  /* 0x0000002910107220 */ /* 0x000fc80000400000 */
[----:B------:R-:W-:Y:S01]  /*b470*/  FMUL R43, R19, R16 ;  /* 0x00000010132b7220 */ /* 0x000fe20000400000 */
[----:B--2---:R-:W-:Y:S01]  /*b480*/  @!P1 FMUL R18, R18, 4096 ;  /* 0x4580000012129820 */ /* 0x004fe20000400000 */
[----:B------:R-:W-:Y:S02]  /*b490*/  @!P0 FMUL R40, R40, 16777216 ;  /* 0x4b80000028288820 */ /* 0x000fe40000400000 */
[----:B------:R-:W-:Y:S01]  /*b4a0*/  @!P2 FMUL R45, R45, 16777216 ;  /* 0x4b8000002d2da820 */ /* 0x000fe20000400000 */
[----:B------:R-:W-:Y:S01]  /*b4b0*/  FMUL R17, R18, R18 ;  /* 0x0000001212117220 */ /* 0x000fe20000400000 */
[-C--:B------:R-:W-:Y:S01]  /*b4c0*/  FFMA R35, R28, R43.reuse, R35 ;  /* 0x0000002b1c237223 */ /* 0x080fe20000000023 */
[----:B------:R-:W-:Y:S01]  /*b4d0*/  FFMA R27, R30, R43, R27 ;  /* 0x0000002b1e1b7223 */ /* 0x000fe2000000001b */
[----:B------:R-:W0:Y:S01]  /*b4e0*/  MUFU.RSQ R40, R40 ;  /* 0x0000002800287308 */ /* 0x000e220000001400 */
[----:B------:R-:W-:Y:S01]  /*b4f0*/  FMUL R44, R18, R17 ;  /* 0x00000011122c7220 */ /* 0x000fe20000400000 */
[----:B------:R-:W-:-:S03]  /*b500*/  FFMA R34, R37, R43, R34 ;  /* 0x0000002b25227223 */ /* 0x000fc60000000022 */
[----:B------:R-:W-:Y:S02]  /*b510*/  FMUL R44, R19, R44 ;  /* 0x0000002c132c7220 */ /* 0x000fe40000400000 */
[----:B------:R-:W2:Y:S01]  /*b520*/  LDS.128 R16, [UR5+0x530] ;  /* 0x00053005ff107984 */ /* 0x000ea20008000c00 */
[----:B------:R-:W3:Y:S01]  /*b530*/  MUFU.RSQ R41, R45 ;  /* 0x0000002d00297308 */ /* 0x000ee20000001400 */
[-C--:B------:R-:W-:Y:S01]  /*b540*/  FFMA R36, R31, R44.reuse, R36 ;  /* 0x0000002c1f247223 */ /* 0x080fe20000000024 */
[-C--:B------:R-:W-:Y:S01]  /*b550*/  FFMA R39, R39, R44.reuse, R42 ;  /* 0x0000002c27277223 */ /* 0x080fe2000000002a */
[----:B------:R-:W-:Y:S01]  /*b560*/  FFMA R33, R32, R44, R33 ;  /* 0x0000002c20217223 */ /* 0x000fe20000000021 */
[----:B-1----:R-:W-:Y:S01]  /*b570*/  FADD R28, R13, -R9 ;  /* 0x800000090d1c7221 */ /* 0x002fe20000000000 */
[----:B------:R-:W-:Y:S01]  /*b580*/  FADD R32, R14, -R10 ;  /* 0x8000000a0e207221 */ /* 0x000fe20000000000 */
[----:B0-----:R-:W-:Y:S02]  /*b590*/  @!P0 FMUL R40, R40, 4096 ;  /* 0x4580000028288820 */ /* 0x001fe40000400000 */
[----:B------:R-:W-:-:S02]  /*b5a0*/  FMUL R42, R28, R28 ;  /* 0x0000001c1c2a7220 */ /* 0x000fc40000400000 */
[----:B------:R-:W-:Y:S01]  /*b5b0*/  FMUL R31, R40, R40 ;  /* 0x00000028281f7220 */ /* 0x000fe20000400000 */
[----:B---3--:R-:W-:-:S03]  /*b5c0*/  @!P2 FMUL R41, R41, 4096 ;  /* 0x458000002929a820 */ /* 0x008fc60000400000 */
[----:B------:R-:W-:Y:S01]  /*b5d0*/  FMUL R40, R40, R31 ;  /* 0x0000001f28287220 */ /* 0x000fe20000400000 */
[----:B------:R-:W-:Y:S01]  /*b5e0*/  FADD R31, R12, -R8 ;  /* 0x800000080c1f7221 */ /* 0x000fe20000000000 */
[----:B------:R-:W-:-:S03]  /*b5f0*/  FMUL R30, R41, R41 ;  /* 0x00000029291e7220 */ /* 0x000fc60000400000 */
[----:B------:R-:W-:Y:S01]  /*b600*/  FFMA R37, R31, R31, R42 ;  /* 0x0000001f1f257223 */ /* 0x000fe2000000002a */
[----:B------:R-:W-:-:S03]  /*b610*/  FMUL R30, R41, R30 ;  /* 0x0000001e291e7220 */ /* 0x000fc60000400000 */
[----:B------:R-:W-:Y:S01]  /*b620*/  FFMA R37, R32, R32, R37 ;  /* 0x0000002020257223 */ /* 0x000fe20000000025 */
[C---:B------:R-:W-:Y:S01]  /*b630*/  FMUL R41, R23.reuse, R30 ;  /* 0x0000001e17297220 */ /* 0x040fe20000400000 */
[----:B------:R-:W-:Y:S01]  /*b640*/  FMUL R23, R23, R40 ;  /* 0x0000002817177220 */ /* 0x000fe20000400000 */
[----:B------:R-:W-:Y:S02]  /*b650*/  FADD R30, R13, -R5 ;  /* 0x800000050d1e7221 */ /* 0x000fe40000000000 */
[-C--:B------:R-:W-:Y:S01]  /*b660*/  FFMA R40, R21, R41.reuse, R34 ;  /* 0x0000002915287223 */ /* 0x080fe20000000022 */
[----:B------:R-:W-:Y:S01]  /*b670*/  FADD R34, R12, -R4 ;  /* 0x800000040c227221 */ /* 0x000fe20000000000 */
[----:B------:R-:W-:Y:S01]  /*b680*/  FADD R12, R37, 9.9999997171806853657e-10 ;  /* 0x3089705f250c7421 */ /* 0x000fe20000000000 */
[----:B------:R-:W-:Y:S01]  /*b690*/  FMUL R13, R30, R30 ;  /* 0x0000001e1e0d7220 */ /* 0x000fe20000400000 */
[----:B------:R-:W-:Y:S01]  /*b6a0*/  FADD R37, R14, -R6 ;  /* 0x800000060e257221 */ /* 0x000fe20000000000 */
[-C--:B------:R-:W-:Y:S01]  /*b6b0*/  FFMA R27, R26, R41.reuse, R27 ;  /* 0x000000291a1b7223 */ /* 0x080fe2000000001b */
[C---:B--2---:R-:W-:Y:S01]  /*b6c0*/  FADD R26, R17.reuse, -R9 ;  /* 0x80000009111a7221 */ /* 0x044fe20000000000 */
[----:B------:R-:W-:Y:S01]  /*b6d0*/  FSETP.GEU.AND P0, PT, |R12|, 1.175494350822287508e-38, PT ;  /* 0x008000000c00780b */ /* 0x000fe20003f0e200 */
[----:B------:R-:W-:Y:S01]  /*b6e0*/  FFMA R14, R34, R34, R13 ;  /* 0x00000022220e7223 */ /* 0x000fe2000000000d */
[----:B------:R-:W-:Y:S01]  /*b6f0*/  FFMA R13, R38, R41, R35 ;  /* 0x00000029260d7223 */ /* 0x000fe20000000023 */
[----:B------:R-:W-:Y:S01]  /*b700*/  FADD R17, R17, -R5 ;  /* 0x8000000511117221 */ /* 0x000fe20000000000 */
[C---:B------:R-:W-:Y:S01]  /*b710*/  FADD R35, R16.reuse, -R8 ;  /* 0x8000000810237221 */ /* 0x040fe20000000000 */
[----:B------:R-:W-:Y:S01]  /*b720*/  FFMA R14, R37, R37, R14 ;  /* 0x00000025250e7223 */ /* 0x000fe2000000000e */
[----:B------:R-:W-:Y:S01]  /*b730*/  FADD R16, R16, -R4 ;  /* 0x8000000410107221 */ /* 0x000fe20000000000 */
[----:B------:R-:W-:Y:S01]  /*b740*/  FMUL R43, R17, R17 ;  /* 0x00000011112b7220 */ /* 0x000fe20000400000 */
[----:B------:R-:W-:Y:S01]  /*b750*/  FADD R38, R18, -R10 ;  /* 0x8000000a12267221 */ /* 0x000fe20000000000 */
[----:B------:R-:W-:Y:S01]  /*b760*/  FADD R41, R14, 9.9999997171806853657e-10 ;  /* 0x3089705f0e297421 */ /* 0x000fe20000000000 */
[----:B------:R-:W-:Y:S01]  /*b770*/  FMUL R14, R26, R26 ;  /* 0x0000001a1a0e7220 */ /* 0x000fe20000400000 */
[----:B------:R-:W-:Y:S01]  /*b780*/  FADD R18, R18, -R6 ;  /* 0x8000000612127221 */ /* 0x000fe20000000000 */
[----:B------:R-:W-:Y:S01]  /*b790*/  FFMA R43, R16, R16, R43 ;  /* 0x00000010102b7223 */ /* 0x000fe2000000002b */
[----:B------:R-:W-:Y:S01]  /*b7a0*/  @!P0 FMUL R12, R12, 16777216 ;  /* 0x4b8000000c0c8820 */ /* 0x000fe20000400000 */
[----:B------:R-:W-:Y:S01]  /*b7b0*/  FSETP.GEU.AND P1, PT, |R41|, 1.175494350822287508e-38, PT ;  /* 0x008000002900780b */ /* 0x000fe20003f2e200 */
[----:B------:R-:W-:Y:S01]  /*b7c0*/  FFMA R21, R35, R35, R14 ;  /* 0x0000002323157223 */ /* 0x000fe2000000000e */
[----:B------:R-:W-:Y:S01]  /*b7d0*/  FFMA R43, R18, R18, R43 ;  /* 0x00000012122b7223 */ /* 0x000fe2000000002b */
[-C--:B------:R-:W-:Y:S01]  /*b7e0*/  FFMA R29, R29, R23.reuse, R36 ;  /* 0x000000171d1d7223 */ /* 0x080fe20000000024 */
[-C--:B------:R-:W-:Y:S01]  /*b7f0*/  FFMA R33, R20, R23.reuse, R33 ;  /* 0x0000001714217223 */ /* 0x080fe20000000021 */
[----:B------:R-:W0:Y:S01]  /*b800*/  MUFU.RSQ R12, R12 ;  /* 0x0000000c000c7308 */ /* 0x000e220000001400 */
[----:B------:R-:W-:Y:S01]  /*b810*/  FFMA R21, R38, R38, R21 ;  /* 0x0000002626157223 */ /* 0x000fe20000000015 */
[----:B------:R-:W-:Y:S01]  /*b820*/  FADD R36, R43, 9.9999997171806853657e-10 ;  /* 0x3089705f2b247421 */ /* 0x000fe20000000000 */
[----:B------:R-:W-:-:S02]  /*b830*/  FFMA R42, R22, R23, R39 ;  /* 0x00000017162a7223 */ /* 0x000fc40000000027 */
[----:B------:R-:W-:Y:S02]  /*b840*/  FADD R14, R21, 9.9999997171806853657e-10 ;  /* 0x3089705f150e7421 */ /* 0x000fe40000000000 */
[----:B------:R-:W1:Y:S01]  /*b850*/  LDS.128 R20, [UR5+0x540] ;  /* 0x00054005ff147984 */ /* 0x000e620008000c00 */
[----:B------:R-:W-:Y:S01]  /*b860*/  @!P1 FMUL R41, R41, 16777216 ;  /* 0x4b80000029299820 */ /* 0x000fe20000400000 */
[----:B------:R-:W-:Y:S02]  /*b870*/  FSETP.GEU.AND P3, PT, |R36|, 1.175494350822287508e-38, PT ;  /* 0x008000002400780b */ /* 0x000fe40003f6e200 */
[----:B------:R-:W-:Y:S01]  /*b880*/  FSETP.GEU.AND P2, PT, |R14|, 1.175494350822287508e-38, PT ;  /* 0x008000000e00780b */ /* 0x000fe20003f4e200 */
[----:B------:R-:W2:Y:S01]  /*b890*/  MUFU.RSQ R43, R41 ;  /* 0x00000029002b7308 */ /* 0x000ea20000001400 */
[----:B0-----:R-:W-:-:S04]  /*b8a0*/  @!P0 FMUL R12, R12, 4096 ;  /* 0x458000000c0c8820 */ /* 0x001fc80000400000 */
[----:B------:R-:W-:-:S05]  /*b8b0*/  FMUL R39, R12, R12 ;  /* 0x0000000c0c277220 */ /* 0x000fca0000400000 */
[----:B------:R-:W-:Y:S02]  /*b8c0*/  @!P3 FMUL R36, R36, 16777216 ;  /* 0x4b8000002424b820 */ /* 0x000fe40000400000 */
[----:B------:R-:W-:Y:S01]  /*b8d0*/  @!P2 FMUL R14, R14, 16777216 ;  /* 0x4b8000000e0ea820 */ /* 0x000fe20000400000 */
[----:B------:R-:W-:-:S03]  /*b8e0*/  FMUL R12, R12, R39 ;  /* 0x000000270c0c7220 */ /* 0x000fc60000400000 */
        /* <DEDUP_REMOVED lines=13> */
[----:B-1----:R-:W-:Y:S01]  /*b9c0*/  FADD R29, R21, -R9 ;  /* 0x80000009151d7221 */ /* 0x002fe20000000000 */
[----:B------:R-:W-:Y:S01]  /*b9d0*/  FFMA R33, R34, R41, R33 ;  /* 0x0000002922217223 */ /* 0x000fe20000000021 */
[----:B------:R-:W-:Y:S01]  /*b9e0*/  FMUL R28, R39, R39 ;  /* 0x00000027271c7220 */ /* 0x000fe20000400000 */
[----:B------:R-:W-:Y:S01]  /*b9f0*/  FFMA R41, R37, R41, R42 ;  /* 0x0000002925297223 */ /* 0x000fe2000000002a */
[----:B------:R-:W-:Y:S01]  /*ba00*/  FADD R34, R20, -R8 ;  /* 0x8000000814227221 */ /* 0x000fe20000000000 */
[----:B--2---:R-:W-:Y:S01]  /*ba10*/  @!P3 FMUL R36, R36, 4096 ;  /* 0x458000002424b820 */ /* 0x004fe20000400000 */
[----:B------:R-:W-:Y:S01]  /*ba20*/  FMUL R30, R39, R28 ;  /* 0x0000001c271e7220 */ /* 0x000fe20000400000 */
[----:B------:R-:W-:Y:S01]  /*ba30*/  FMUL R39, R29, R29 ;  /* 0x0000001d1d277220 */ /* 0x000fe20000400000 */
[----:B------:R-:W-:Y:S01]  /*ba40*/  FADD R28, R22, -R10 ;  /* 0x8000000a161c7221 */ /* 0x000fe20000000000 */
[----:B------:R-:W-:-:S04]  /*ba50*/  FMUL R37, R36, R36 ;  /* 0x0000002424257220 */ /* 0x000fc80000400000 */
[----:B------:R-:W-:Y:S01]  /*ba60*/  FMUL R36, R36, R37 ;  /* 0x0000002524247220 */ /* 0x000fe20000400000 */
[----:B------:R-:W-:Y:S01]  /*ba70*/  FFMA R37, R34, R34, R39 ;  /* 0x0000002222257223 */ /* 0x000fe20000000027 */
[----:B------:R-:W-:Y:S01]  /*ba80*/  FMUL R39, R19, R30 ;  /* 0x0000001e13277220 */ /* 0x000fe20000400000 */
[----:B------:R-:W-:Y:S01]  /*ba90*/  FADD R30, R21, -R5 ;  /* 0x80000005151e7221 */ /* 0x000fe20000000000 */
[----:B------:R-:W-:Y:S01]  /*baa0*/  FMUL R19, R19, R36 ;  /* 0x0000002413137220 */ /* 0x000fe20000400000 */
[----:B------:R-:W-:Y:S01]  /*bab0*/  FFMA R37, R28, R28, R37 ;  /* 0x0000001c1c257223 */ /* 0x000fe20000000025 */
[----:B------:R-:W-:Y:S01]  /*bac0*/  FADD R36, R20, -R4 ;  /* 0x8000000414247221 */ /* 0x000fe20000000000 */
[----:B------:R-:W-:Y:S01]  /*bad0*/  FMUL R21, R30, R30 ;  /* 0x0000001e1e157220 */ /* 0x000fe20000400000 */
[-C--:B------:R-:W-:Y:S01]  /*bae0*/  FFMA R26, R26, R39.reuse, R27 ;  /* 0x000000271a1a7223 */ /* 0x080fe2000000001b */
[----:B------:R-:W-:Y:S01]  /*baf0*/  FADD R20, R37, 9.9999997171806853657e-10 ;  /* 0x3089705f25147421 */ /* 0x000fe20000000000 */
[----:B------:R-:W-:Y:S01]  /*bb00*/  FADD R37, R22, -R6 ;  /* 0x8000000616257221 */ /* 0x000fe20000000000 */
[----:B------:R-:W-:Y:S01]  /*bb10*/  FFMA R22, R36, R36, R21 ;  /* 0x0000002424167223 */ /* 0x000fe20000000015 */
[----:B------:R-:W-:Y:S01]  /*bb20*/  FFMA R31, R38, R39, R31 ;  /* 0x00000027261f7223 */ /* 0x000fe2000000001f */
[----:B------:R-:W-:Y:S01]  /*bb30*/  FFMA R33, R16, R19, R33 ;  /* 0x0000001310217223 */ /* 0x000fe20000000021 */
[----:B------:R-:W-:Y:S01]  /*bb40*/  FSETP.GEU.AND P0, PT, |R20|, 1.175494350822287508e-38, PT ;  /* 0x008000001400780b */ /* 0x000fe20003f0e200 */
[----:B------:R-:W-:Y:S01]  /*bb50*/  FFMA R22, R37, R37, R22 ;  /* 0x0000002525167223 */ /* 0x000fe20000000016 */
[----:B------:R-:W-:Y:S01]  /*bb60*/  FFMA R35, R35, R39, R40 ;  /* 0x0000002723237223 */ /* 0x000fe20000000028 */
[----:B------:R-:W-:-:S02]  /*bb70*/  FFMA R42, R18, R19, R41 ;  /* 0x00000013122a7223 */ /* 0x000fc40000000029 */
[----:B------:R-:W-:Y:S01]  /*bb80*/  FADD R21, R22, 9.9999997171806853657e-10 ;  /* 0x3089705f16157421 */ /* 0x000fe20000000000 */
[C---:B0-----:R-:W-:Y:S01]  /*bb90*/  FADD R27, R13.reuse, -R9 ;  /* 0x800000090d1b7221 */ /* 0x041fe20000000000 */
[----:B------:R-:W-:Y:S01]  /*bba0*/  FADD R38, R13, -R5 ;  /* 0x800000050d267221 */ /* 0x000fe20000000000 */
[----:B------:R-:W-:Y:S02]  /*bbb0*/  FADD R13, R12, -R8 ;  /* 0x800000080c0d7221 */ /* 0x000fe40000000000 */
[----:B------:R-:W-:Y:S01]  /*bbc0*/  FSETP.GEU.AND P1, PT, |R21|, 1.175494350822287508e-38, PT ;  /* 0x008000001500780b */ /* 0x000fe20003f2e200 */
[----:B------:R-:W-:Y:S02]  /*bbd0*/  FMUL R16, R27, R27 ;  /* 0x0000001b1b107220 */ /* 0x000fe40000400000 */
[----:B------:R-:W-:Y:S01]  /*bbe0*/  @!P0 FMUL R20, R20, 16777216 ;  /* 0x4b80000014148820 */ /* 0x000fe20000400000 */
[----:B------:R-:W-:Y:S01]  /*bbf0*/  FADD R12, R12, -R4 ;  /* 0x800000040c0c7221 */ /* 0x000fe20000000000 */
[----:B------:R-:W-:Y:S01]  /*bc00*/  FMUL R43, R38, R38 ;  /* 0x00000026262b7220 */ /* 0x000fe20000400000 */
[----:B------:R-:W-:Y:S01]  /*bc10*/  FFMA R16, R13, R13, R16 ;  /* 0x0000000d0d107223 */ /* 0x000fe20000000010 */
[C---:B------:R-:W-:Y:S01]  /*bc20*/  FADD R39, R14.reuse, -R10 ;  /* 0x8000000a0e277221 */ /* 0x040fe20000000000 */
[----:B------:R-:W-:Y:S01]  /*bc30*/  FADD R14, R14, -R6 ;  /* 0x800000060e0e7221 */ /* 0x000fe20000000000 */
[----:B------:R-:W0:Y:S01]  /*bc40*/  MUFU.RSQ R20, R20 ;  /* 0x0000001400147308 */ /* 0x000e220000001400 */
[----:B------:R-:W-:Y:S01]  /*bc50*/  FFMA R43, R12, R12, R43 ;  /* 0x0000000c0c2b7223 */ /* 0x000fe2000000002b */
[----:B------:R-:W-:-:S03]  /*bc60*/  FFMA R16, R39, R39, R16 ;  /* 0x0000002727107223 */ /* 0x000fc60000000010 */
[----:B------:R-:W-:Y:S01]  /*bc70*/  FFMA R45, R14, R14, R43 ;  /* 0x0000000e0e2d7223 */ /* 0x000fe2000000002b */
[----:B------:R-:W-:Y:S01]  /*bc80*/  FADD R40, R16, 9.9999997171806853657e-10 ;  /* 0x3089705f10287421 */ /* 0x000fe20000000000 */
[----:B------:R-:W-:Y:S01]  /*bc90*/  @!P1 FMUL R21, R21, 16777216 ;  /* 0x4b80000015159820 */ /* 0x000fe20000400000 */
[----:B------:R-:W-:Y:S01]  /*bca0*/  FFMA R43, R17, R19, R32 ;  /* 0x00000013112b7223 */ /* 0x000fe20000000020 */
[----:B------:R-:W-:Y:S01]  /*bcb0*/  FADD R45, R45, 9.9999997171806853657e-10 ;  /* 0x3089705f2d2d7421 */ /* 0x000fe20000000000 */
[----:B------:R-:W1:Y:S01]  /*bcc0*/  LDS.128 R16, [UR5+0x560] ;  /* 0x00056005ff107984 */ /* 0x000e620008000c00 */
[----:B------:R-:W2:Y:S01]  /*bcd0*/  MUFU.RSQ R22, R21 ;  /* 0x0000001500167308 */ /* 0x000ea20000001400 */
[----:B------:R-:W-:Y:S01]  /*bce0*/  FSETP.GEU.AND P2, PT, |R40|, 1.175494350822287508e-38, PT ;  /* 0x008000002800780b */ /* 0x000fe20003f4e200 */
[----:B0-----:R-:W-:Y:S01]  /*bcf0*/  @!P0 FMUL R20, R20, 4096 ;  /* 0x4580000014148820 */ /* 0x001fe20000400000 */
[----:B------:R-:W-:-:S03]  /*bd00*/  FSETP.GEU.AND P0, PT, |R45|, 1.175494350822287508e-38, PT ;  /* 0x008000002d00780b */ /* 0x000fc60003f0e200 */
[----:B------:R-:W-:-:S08]  /*bd10*/  FMUL R41, R20, R20 ;  /* 0x0000001414297220 */ /* 0x000fd00000400000 */
[----:B------:R-:W-:Y:S01]  /*bd20*/  @!P2 FMUL R40, R40, 16777216 ;  /* 0x4b8000002828a820 */ /* 0x000fe20000400000 */
[----:B------:R-:W-:Y:S01]  /*bd30*/  FMUL R20, R20, R41 ;  /* 0x0000002914147220 */ /* 0x000fe20000400000 */
[----:B--2---:R-:W-:-:S03]  /*bd40*/  @!P1 FMUL R22, R22, 4096 ;  /* 0x4580000016169820 */ /* 0x004fc60000400000 */
[----:B------:R-:W-:Y:S01]  /*bd50*/  FMUL R41, R23, R20 ;  /* 0x0000001417297220 */ /* 0x000fe20000400000 */
[----:B------:R-:W-:Y:S01]  /*bd60*/  @!P0 FMUL R45, R45, 16777216 ;  /* 0x4b8000002d2d8820 */ /* 0x000fe20000400000 */
[----:B------:R-:W0:Y:S01]  /*bd70*/  MUFU.RSQ R40, R40 ;  /* 0x0000002800287308 */ /* 0x000e220000001400 */
[----:B------:R-:W-:Y:S01]  /*bd80*/  FMUL R21, R22, R22 ;  /* 0x0000001616157220 */ /* 0x000fe20000400000 */
[-C--:B------:R-:W-:Y:S01]  /*bd90*/  FFMA R28, R28, R41.reuse, R31 ;  /* 0x000000291c1c7223 */ /* 0x080fe2000000001f */
[-C--:B------:R-:W-:Y:S01]  /*bda0*/  FFMA R34, R34, R41.reuse, R35 ;  /* 0x0000002922227223 */ /* 0x080fe20000000023 */
[----:B------:R-:W-:Y:S01]  /*bdb0*/  FFMA R26, R29, R41, R26 ;  /* 0x000000291d1a7223 */ /* 0x000fe2000000001a */
[----:B------:R-:W-:-:S03]  /*bdc0*/  FMUL R44, R22, R21 ;  /* 0x00000015162c7220 */ /* 0x000fc60000400000 */
[----:B------:R-:W2:Y:S01]  /*bdd0*/  MUFU.RSQ R32, R45 ;  /* 0x0000002d00207308 */ /* 0x000ea20000001400 */
[----:B------:R-:W-:Y:S02]  /*bde0*/  FMUL R44, R23, R44 ;  /* 0x0000002c172c7220 */ /* 0x000fe40000400000 */
[----:B------:R-:W3:Y:S02]  /*bdf0*/  LDS.128 R20, [UR5+0x570] ;  /* 0x00057005ff147984 */ /* 0x000ee40008000c00 */
[-C--:B------:R-:W-:Y:S01]  /*be00*/  FFMA R43, R30, R44.reuse, R43 ;  /* 0x0000002c1e2b7223 */ /* 0x080fe2000000002b */
[-C--:B------:R-:W-:Y:S01]  /*be10*/  FFMA R33, R36, R44.reuse, R33 ;  /* 0x0000002c24217223 */ /* 0x080fe20000000021 */
[----:B------:R-:W-:Y:S01]  /*be20*/  FFMA R37, R37, R44, R42 ;  /* 0x0000002c25257223 */ /* 0x000fe2000000002a */
[----:B0-----:R-:W-:Y:S01]  /*be30*/  @!P2 FMUL R40, R40, 4096 ;  /* 0x458000002828a820 */ /* 0x001fe20000400000 */
[----:B-1----:R-:W-:-:S03]  /*be40*/  FADD R29, R17, -R9 ;  /* 0x80000009111d7221 */ /* 0x002fc60000000000 */
[----:B------:R-:W-:Y:S01]  /*be50*/  FMUL R31, R40, R40 ;  /* 0x00000028281f7220 */ /* 0x000fe20000400000 */
[----:B------:R-:W-:Y:S01]  /*be60*/  FMUL R30, R29, R29 ;  /* 0x0000001d1d1e7220 */ /* 0x000fe20000400000 */
[----:B--2---:R-:W-:Y:S02]  /*be70*/  @!P0 FMUL R32, R32, 4096 ;  /* 0x4580000020208820 */ /* 0x004fe40000400000 */
        /* <DEDUP_REMOVED lines=9> */
[----:B------:R-:W-:Y:S01]  /*bf10*/  FADD R32, R18, -R10 ;  /* 0x8000000a12207221 */ /* 0x000fe20000000000 */
[----:B------:R-:W-:Y:S01]  /*bf20*/  FADD R34, R16, -R4 ;  /* 0x8000000410227221 */ /* 0x000fe20000000000 */
[----:B------:R-:W-:Y:S01]  /*bf30*/  FMUL R13, R30, R30 ;  /* 0x0000001e1e0d7220 */ /* 0x000fe20000400000 */
[----:B------:R-:W-:Y:S01]  /*bf40*/  FFMA R39, R39, R40, R28 ;  /* 0x0000002827277223 */ /* 0x000fe2000000001c */
[----:B------:R-:W-:Y:S01]  /*bf50*/  FFMA R35, R32, R32, R35 ;  /* 0x0000002020237223 */ /* 0x000fe20000000023 */
[----:B------:R-:W-:Y:S01]  /*bf60*/  FFMA R16, R27, R40, R26 ;  /* 0x000000281b107223 */ /* 0x000fe2000000001a */
[-C--:B------:R-:W-:Y:S01]  /*bf70*/  FFMA R33, R12, R15.reuse, R33 ;  /* 0x0000000f0c217223 */ /* 0x080fe20000000021 */
[-C--:B------:R-:W-:Y:S01]  /*bf80*/  FFMA R40, R14, R15.reuse, R37 ;  /* 0x0000000f0e287223 */ /* 0x080fe20000000025 */
[----:B------:R-:W-:Y:S01]  /*bf90*/  FADD R17, R35, 9.9999997171806853657e-10 ;  /* 0x3089705f23117421 */ /* 0x000fe20000000000 */
[----:B------:R-:W-:Y:S01]  /*bfa0*/  FADD R35, R18, -R6 ;  /* 0x8000000612237221 */ /* 0x000fe20000000000 */
[----:B------:R-:W-:Y:S01]  /*bfb0*/  FFMA R18, R34, R34, R13 ;  /* 0x0000002222127223 */ /* 0x000fe2000000000d */
[----:B------:R-:W-:-:S02]  /*bfc0*/  FFMA R43, R38, R15, R43 ;  /* 0x0000000f262b7223 */ /* 0x000fc4000000002b */
[----:B------:R-:W-:Y:S01]  /*bfd0*/  FSETP.GEU.AND P0, PT, |R17|, 1.175494350822287508e-38, PT ;  /* 0x008000001100780b */ /* 0x000fe20003f0e200 */
[----:B------:R-:W-:Y:S01]  /*bfe0*/  FFMA R18, R35, R35, R18 ;  /* 0x0000002323127223 */ /* 0x000fe20000000012 */
[C---:B---3--:R-:W-:Y:S01]  /*bff0*/  FADD R28, R21.reuse, -R5 ;  /* 0x80000005151c7221 */ /* 0x048fe20000000000 */
[----:B------:R-:W-:Y:S01]  /*c000*/  FADD R26, R21, -R9 ;  /* 0x80000009151a7221 */ /* 0x000fe20000000000 */
[----:B------:R-:W-:Y:S01]  /*c010*/  FADD R27, R20, -R8 ;  /* 0x80000008141b7221 */ /* 0x000fe20000000000 */
[----:B------:R-:W-:Y:S01]  /*c020*/  FADD R41, R18, 9.9999997171806853657e-10 ;  /* 0x3089705f12297421 */ /* 0x000fe20000000000 */
[----:B------:R-:W-:Y:S01]  /*c030*/  FADD R20, R20, -R4 ;  /* 0x8000000414147221 */ /* 0x000fe20000000000 */
[----:B------:R-:W-:Y:S01]  /*c040*/  FMUL R13, R28, R28 ;  /* 0x0000001c1c0d7220 */ /* 0x000fe20000400000 */
[----:B------:R-:W-:Y:S01]  /*c050*/  FMUL R12, R26, R26 ;  /* 0x0000001a1a0c7220 */ /* 0x000fe20000400000 */
[C---:B------:R-:W-:Y:S01]  /*c060*/  FADD R21, R22.reuse, -R10 ;  /* 0x8000000a16157221 */ /* 0x040fe20000000000 */
[----:B------:R-:W-:Y:S01]  /*c070*/  FADD R22, R22, -R6 ;  /* 0x8000000616167221 */ /* 0x000fe20000000000 */
[----:B------:R-:W-:Y:S01]  /*c080*/  FFMA R13, R20, R20, R13 ;  /* 0x00000014140d7223 */ /* 0x000fe2000000000d */
[----:B------:R-:W-:Y:S01]  /*c090*/  FSETP.GEU.AND P1, PT, |R41|, 1.175494350822287508e-38, PT ;  /* 0x008000002900780b */ /* 0x000fe20003f2e200 */
[----:B------:R-:W-:Y:S01]  /*c0a0*/  @!P0 FMUL R17, R17, 16777216 ;  /* 0x4b80000011118820 */ /* 0x000fe20000400000 */
[----:B------:R-:W-:Y:S01]  /*c0b0*/  FFMA R12, R27, R27, R12 ;  /* 0x0000001b1b0c7223 */ /* 0x000fe2000000000c */
[----:B------:R-:W-:-:S03]  /*c0c0*/  FFMA R13, R22, R22, R13 ;  /* 0x00000016160d7223 */ /* 0x000fc6000000000d */
[----:B------:R-:W-:Y:S01]  /*c0d0*/  FFMA R12, R21, R21, R12 ;  /* 0x00000015150c7223 */ /* 0x000fe2000000000c */
[----:B------:R-:W0:Y:S01]  /*c0e0*/  MUFU.RSQ R17, R17 ;  /* 0x0000001100117308 */ /* 0x000e220000001400 */
[----:B------:R-:W-:Y:S02]  /*c0f0*/  FADD R37, R13, 9.9999997171806853657e-10 ;  /* 0x3089705f0d257421 */ /* 0x000fe40000000000 */
[----:B------:R-:W-:Y:S02]  /*c100*/  FADD R18, R12, 9.9999997171806853657e-10 ;  /* 0x3089705f0c127421 */ /* 0x000fe40000000000 */
[----:B------:R-:W1:Y:S01]  /*c110*/  LDS.128 R12, [UR5+0x580] ;  /* 0x00058005ff0c7984 */ /* 0x000e620008000c00 */
[----:B------:R-:W-:Y:S01]  /*c120*/  FSETP.GEU.AND P3, PT, |R37|, 1.175494350822287508e-38, PT ;  /* 0x008000002500780b */ /* 0x000fe20003f6e200 */
[----:B------:R-:W-:Y:S01]  /*c130*/  @!P1 FMUL R41, R41, 16777216 ;  /* 0x4b80000029299820 */ /* 0x000fe20000400000 */
[----:B------:R-:W-:-:S03]  /*c140*/  FSETP.GEU.AND P2, PT, |R18|, 1.175494350822287508e-38, PT ;  /* 0x008000001200780b */ /* 0x000fc60003f4e200 */
[----:B------:R-:W2:Y:S01]  /*c150*/  MUFU.RSQ R42, R41 ;  /* 0x00000029002a7308 */ /* 0x000ea20000001400 */
[----:B0-----:R-:W-:-:S07]  /*c160*/  @!P0 FMUL R17, R17, 4096 ;  /* 0x4580000011118820 */ /* 0x001fce0000400000 */
[----:B------:R-:W-:Y:S01]  /*c170*/  @!P3 FMUL R37, R37, 16777216 ;  /* 0x4b8000002525b820 */ /* 0x000fe20000400000 */
[----:B------:R-:W-:Y:S01]  /*c180*/  FMUL R38, R17, R17 ;  /* 0x0000001111267220 */ /* 0x000fe20000400000 */
[----:B------:R-:W-:-:S03]  /*c190*/  @!P2 FMUL R18, R18, 16777216 ;  /* 0x4b8000001212a820 */ /* 0x000fc60000400000 */
[----:B------:R-:W-:Y:S01]  /*c1a0*/  FMUL R44, R17, R38 ;  /* 0x00000026112c7220 */ /* 0x000fe20000400000 */
[----:B------:R-:W0:Y:S01]  /*c1b0*/  MUFU.RSQ R37, R37 ;  /* 0x0000002500257308 */ /* 0x000e220000001400 */
[----:B--2---:R-:W-:Y:S02]  /*c1c0*/  @!P1 FMUL R42, R42, 4096 ;  /* 0x458000002a2a9820 */ /* 0x004fe40000400000 */
[----:B------:R-:W-:Y:S02]  /*c1d0*/  FMUL R44, R19, R44 ;  /* 0x0000002c132c7220 */ /* 0x000fe40000400000 */
[----:B------:R-:W-:Y:S02]  /*c1e0*/  FMUL R17, R42, R42 ;  /* 0x0000002a2a117220 */ /* 0x000fe40000400000 */
[-C--:B------:R-:W-:Y:S01]  /*c1f0*/  FFMA R29, R29, R44.reuse, R16 ;  /* 0x0000002c1d1d7223 */ /* 0x080fe20000000010 */
[----:B------:R2:W3:Y:S01]  /*c200*/  MUFU.RSQ R38, R18 ;  /* 0x0000001200267308 */ /* 0x0004e20000001400 */
[-C--:B------:R-:W-:Y:S01]  /*c210*/  FFMA R32, R32, R44.reuse, R39 ;  /* 0x0000002c20207223 */ /* 0x080fe20000000027 */
[----:B------:R-:W-:Y:S01]  /*c220*/  FMUL R42, R42, R17 ;  /* 0x000000112a2a7220 */ /* 0x000fe20000400000 */
[----:B------:R-:W-:-:S03]  /*c230*/  FFMA R36, R31, R44, R36 ;  /* 0x0000002c1f247223 */ /* 0x000fc60000000024 */
[----:B------:R-:W-:Y:S02]  /*c240*/  FMUL R41, R19, R42 ;  /* 0x0000002a13297220 */ /* 0x000fe40000400000 */
[----:B--2---:R-:W2:Y:S01]  /*c250*/  LDS.128 R16, [UR5+0x590] ;  /* 0x00059005ff107984 */ /* 0x004ea20008000c00 */
[----:B0-----:R-:W-:Y:S01]  /*c260*/  @!P3 FMUL R37, R37, 4096 ;  /* 0x458000002525b820 */ /* 0x001fe20000400000 */
[-C--:B------:R-:W-:Y:S01]  /*c270*/  FFMA R43, R30, R41.reuse, R43 ;  /* 0x000000291e2b7223 */ /* 0x080fe2000000002b */
[----:B-1----:R-:W-:Y:S01]  /*c280*/  FADD R31, R13, -R9 ;  /* 0x800000090d1f7221 */ /* 0x002fe20000000000 */
[----:B------:R-:W-:Y:S01]  /*c290*/  FFMA R33, R34, R41, R33 ;  /* 0x0000002922217223 */ /* 0x000fe20000000021 */
[----:B------:R-:W-:Y:S01]  /*c2a0*/  FMUL R30, R37, R37 ;  /* 0x00000025251e7220 */ /* 0x000fe20000400000 */
[----:B------:R-:W-:Y:S01]  /*c2b0*/  FFMA R41, R35, R41, R40 ;  /* 0x0000002923297223 */ /* 0x000fe20000000028 */
[----:B------:R-:W-:Y:S01]  /*c2c0*/  FADD R35, R12, -R8 ;  /* 0x800000080c237221 */ /* 0x000fe20000000000 */
[----:B---3--:R-:W-:Y:S01]  /*c2d0*/  @!P2 FMUL R38, R38, 4096 ;  /* 0x458000002626a820 */ /* 0x008fe20000400000 */
[----:B------:R-:W-:Y:S01]  /*c2e0*/  FMUL R40, R31, R31 ;  /* 0x0000001f1f287220 */ /* 0x000fe20000400000 */
[----:B------:R-:W-:Y:S01]  /*c2f0*/  FMUL R34, R37, R30 ;  /* 0x0000001e25227220 */ /* 0x000fe20000400000 */
[----:B------:R-:W-:Y:S01]  /*c300*/  FADD R30, R14, -R10 ;  /* 0x8000000a0e1e7221 */ /* 0x000fe20000000000 */
[----:B------:R-:W-:Y:S01]  /*c310*/  FMUL R39, R38, R38 ;  /* 0x0000002626277220 */ /* 0x000fe20000400000 */
[----:B------:R-:W-:-:S03]  /*c320*/  FFMA R37, R35, R35, R40 ;  /* 0x0000002323257223 */ /* 0x000fc60000000028 */
[----:B------:R-:W-:-:S04]  /*c330*/  FMUL R38, R38, R39 ;  /* 0x0000002726267220 */ /* 0x000fc80000400000 */
[C---:B------:R-:W-:Y:S01]  /*c340*/  FMUL R39, R23.reuse, R38 ;  /* 0x0000002617277220 */ /* 0x040fe20000400000 */
[----:B------:R-:W-:Y:S01]  /*c350*/  FMUL R23, R23, R34 ;  /* 0x0000002217177220 */ /* 0x000fe20000400000 */
[----:B------:R-:W-:Y:S01]  /*c360*/  FADD R34, R13, -R5 ;  /* 0x800000050d227221 */ /* 0x000fe20000000000 */
[----:B------:R-:W-:Y:S01]  /*c370*/  FFMA R38, R30, R30, R37 ;  /* 0x0000001e1e267223 */ /* 0x000fe20000000025 */
[----:B------:R-:W-:Y:S01]  /*c380*/  FADD R37, R12, -R4 ;  /* 0x800000040c257221 */ /* 0x000fe20000000000 */
[-C--:B------:R-:W-:Y:S01]  /*c390*/  FFMA R36, R27, R39.reuse, R36 ;  /* 0x000000271b247223 */ /* 0x080fe20000000024 */
        /* <DEDUP_REMOVED lines=9> */
[-C--:B------:R-:W-:Y:S01]  /*c430*/  FFMA R43, R28, R23.reuse, R43 ;  /* 0x000000171c2b7223 */ /* 0x080fe2000000002b */
[----:B------:R-:W-:-:S02]  /*c440*/  FFMA R41, R22, R23, R41 ;  /* 0x0000001716297223 */ /* 0x000fc40000000029 */
[----:B------:R-:W-:Y:S01]  /*c450*/  FADD R13, R13, 9.9999997171806853657e-10 ;  /* 0x3089705f0d0d7421 */ /* 0x000fe20000000000 */
[C---:B--2---:R-:W-:Y:S01]  /*c460*/  FADD R29, R17.reuse, -R9 ;  /* 0x80000009111d7221 */ /* 0x044fe20000000000 */
[----:B------:R-:W-:Y:S01]  /*c470*/  FADD R32, R17, -R5 ;  /* 0x8000000511207221 */ /* 0x000fe20000000000 */
[----:B------:R-:W-:Y:S02]  /*c480*/  FADD R17, R16, -R8 ;  /* 0x8000000810117221 */ /* 0x000fe40000000000 */
[----:B------:R-:W-:Y:S01]  /*c490*/  FSETP.GEU.AND P1, PT, |R13|, 1.175494350822287508e-38, PT ;  /* 0x008000000d00780b */ /* 0x000fe20003f2e200 */
[----:B------:R-:W-:Y:S01]  /*c4a0*/  FMUL R20, R29, R29 ;  /* 0x0000001d1d147220 */ /* 0x000fe20000400000 */
        /* <DEDUP_REMOVED lines=9> */
[----:B------:R-:W-:Y:S01]  /*c540*/  @!P1 FMUL R13, R13, 16777216 ;  /* 0x4b8000000d0d9820 */ /* 0x000fe20000400000 */
[----:B------:R-:W-:Y:S01]  /*c550*/  FFMA R21, R18, R18, R21 ;  /* 0x0000001212157223 */ /* 0x000fe20000000015 */
        /* <DEDUP_REMOVED lines=8> */
[----:B------:R-:W-:Y:S01]  /*c5e0*/  FMUL R40, R12, R40 ;  /* 0x000000280c287220 */ /* 0x000fe20000400000 */
[----:B-1----:R-:W-:Y:S02]  /*c5f0*/  @!P1 FMUL R28, R28, 4096 ;  /* 0x458000001c1c9820 */ /* 0x002fe40000400000 */
[----:B------:R-:W-:Y:S01]  /*c600*/  @!P2 FMUL R39, R39, 16777216 ;  /* 0x4b8000002727a820 */ /* 0x000fe20000400000 */
[----:B------:R-:W-:Y:S01]  /*c610*/  FMUL R40, R15, R40 ;  /* 0x000000280f287220 */ /* 0x000fe20000400000 */
[----:B------:R-:W-:Y:S01]  /*c620*/  FMUL R13, R28, R28 ;  /* 0x0000001c1c0d7220 */ /* 0x000fe20000400000 */
[----:B------:R-:W-:-:S03]  /*c630*/  @!P0 FMUL R45, R45, 16777216 ;  /* 0x4b8000002d2d8820 */ /* 0x000fc60000400000 */
[----:B------:R-:W0:Y:S01]  /*c640*/  MUFU.RSQ R39, R39 ;  /* 0x0000002700277308 */ /* 0x000e220000001400 */
[----:B------:R-:W-:Y:S01]  /*c650*/  FMUL R42, R28, R13 ;  /* 0x0000000d1c2a7220 */ /* 0x000fe20000400000 */
[-C--:B------:R-:W-:Y:S01]  /*c660*/  FFMA R44, R31, R40.reuse, R14 ;  /* 0x000000281f2c7223 */ /* 0x080fe2000000000e */
[-C--:B------:R-:W-:Y:S01]  /*c670*/  FFMA R30, R30, R40.reuse, R27 ;  /* 0x000000281e1e7223 */ /* 0x080fe2000000001b */
[----:B------:R-:W-:Y:S01]  /*c680*/  FFMA R36, R35, R40, R36 ;  /* 0x0000002823247223 */ /* 0x000fe20000000024 */
[----:B------:R-:W-:Y:S02]  /*c690*/  FMUL R42, R15, R42 ;  /* 0x0000002a0f2a7220 */ /* 0x000fe40000400000 */
[----:B------:R-:W1:Y:S01]  /*c6a0*/  LDS.128 R12, [UR5+0x5b0] ;  /* 0x0005b005ff0c7984 */ /* 0x000e620008000c00 */
[----:B------:R-:W3:Y:S01]  /*c6b0*/  MUFU.RSQ R28, R45 ;  /* 0x0000002d001c7308 */ /* 0x000ee20000001400 */
[-C--:B------:R-:W-:Y:S01]  /*c6c0*/  FFMA R43, R34, R42.reuse, R43 ;  /* 0x0000002a222b7223 */ /* 0x080fe2000000002b */
[-C--:B------:R-:W-:Y:S01]  /*c6d0*/  FFMA R37, R37, R42.reuse, R26 ;  /* 0x0000002a25257223 */ /* 0x080fe2000000001a */
[----:B------:R-:W-:Y:S01]  /*c6e0*/  FFMA R41, R38, R42, R41 ;  /* 0x0000002a26297223 */ /* 0x000fe20000000029 */
[----:B0-----:R-:W-:Y:S01]  /*c6f0*/  @!P2 FMUL R39, R39, 4096 ;  /* 0x458000002727a820 */ /* 0x001fe20000400000 */
[----:B--2---:R-:W-:-:S03]  /*c700*/  FADD R26, R21, -R9 ;  /* 0x80000009151a7221 */ /* 0x004fc60000000000 */
[C---:B------:R-:W-:Y:S01]  /*c710*/  FMUL R34, R39.reuse, R39 ;  /* 0x0000002727227220 */ /* 0x040fe20000400000 */
[C---:B------:R-:W-:Y:S01]  /*c720*/  FADD R31, R22.reuse, -R10 ;  /* 0x8000000a161f7221 */ /* 0x040fe20000000000 */
[----:B------:R-:W-:Y:S01]  /*c730*/  FADD R35, R22, -R6 ;  /* 0x8000000616237221 */ /* 0x000fe20000000000 */
[----:B---3--:R-:W-:Y:S01]  /*c740*/  @!P0 FMUL R28, R28, 4096 ;  /* 0x458000001c1c8820 */ /* 0x008fe20000400000 */
[----:B------:R-:W-:-:S03]  /*c750*/  FMUL R34, R39, R34 ;  /* 0x0000002227227220 */ /* 0x000fc60000400000 */
[----:B------:R-:W-:Y:S01]  /*c760*/  FMUL R27, R28, R28 ;  /* 0x0000001c1c1b7220 */ /* 0x000fe20000400000 */
[----:B------:R-:W-:-:S03]  /*c770*/  FMUL R38, R19, R34 ;  /* 0x0000002213267220 */ /* 0x000fc60000400000 */
[----:B------:R-:W-:Y:S01]  /*c780*/  FMUL R40, R28, R27 ;  /* 0x0000001b1c287220 */ /* 0x000fe20000400000 */
[----:B------:R-:W-:Y:S01]  /*c790*/  FADD R28, R20, -R8 ;  /* 0x80000008141c7221 */ /* 0x000fe20000000000 */
[----:B------:R-:W-:Y:S02]  /*c7a0*/  FMUL R27, R26, R26 ;  /* 0x0000001a1a1b7220 */ /* 0x000fe40000400000 */
[----:B------:R-:W-:Y:S02]  /*c7b0*/  FMUL R19, R19, R40 ;  /* 0x0000002813137220 */ /* 0x000fe40000400000 */
        /* <DEDUP_REMOVED lines=11> */
[-C--:B------:R-:W-:Y:S01]  /*c870*/  FFMA R39, R29, R38.reuse, R44 ;  /* 0x000000261d277223 */ /* 0x080fe2000000002c */
[C---:B-1----:R-:W-:Y:S01]  /*c880*/  FADD R29, R13.reuse, -R9 ;  /* 0x800000090d1d7221 */ /* 0x042fe20000000000 */
[----:B------:R-:W-:Y:S01]  /*c890*/  FADD R13, R13, -R5 ;  /* 0x800000050d0d7221 */ /* 0x000fe20000000000 */
[----:B------:R-:W-:Y:S01]  /*c8a0*/  FFMA R36, R35, R35, R22 ;  /* 0x0000002323247223 */ /* 0x000fe20000000016 */
[----:B------:R-:W-:Y:S01]  /*c8b0*/  FFMA R22, R33, R38, R30 ;  /* 0x0000002621167223 */ /* 0x000fe2000000001e */
[----:B------:R-:W-:Y:S01]  /*c8c0*/  FADD R30, R12, -R8 ;  /* 0x800000080c1e7221 */ /* 0x000fe20000000000 */
[----:B------:R-:W-:Y:S01]  /*c8d0*/  FMUL R17, R29, R29 ;  /* 0x0000001d1d117220 */ /* 0x000fe20000400000 */
[----:B------:R-:W-:Y:S01]  /*c8e0*/  FADD R36, R36, 9.9999997171806853657e-10 ;  /* 0x3089705f24247421 */ /* 0x000fe20000000000 */
[----:B------:R-:W-:Y:S01]  /*c8f0*/  FSETP.GEU.AND P0, PT, |R20|, 1.175494350822287508e-38, PT ;  /* 0x008000001400780b */ /* 0x000fe20003f0e200 */
[----:B------:R-:W-:Y:S01]  /*c900*/  FADD R33, R14, -R10 ;  /* 0x8000000a0e217221 */ /* 0x000fe20000000000 */
[----:B------:R-:W-:Y:S01]  /*c910*/  FFMA R16, R30, R30, R17 ;  /* 0x0000001e1e107223 */ /* 0x000fe20000000011 */
[----:B------:R-:W-:Y:S01]  /*c920*/  FADD R12, R12, -R4 ;  /* 0x800000040c0c7221 */ /* 0x000fe20000000000 */
[----:B------:R-:W-:Y:S01]  /*c930*/  FMUL R17, R13, R13 ;  /* 0x0000000d0d117220 */ /* 0x000fe20000400000 */
[----:B------:R-:W-:Y:S01]  /*c940*/  FSETP.GEU.AND P1, PT, |R36|, 1.175494350822287508e-38, PT ;  /* 0x008000002400780b */ /* 0x000fe20003f2e200 */
[----:B------:R-:W-:Y:S01]  /*c950*/  FFMA R16, R33, R33, R16 ;  /* 0x0000002121107223 */ /* 0x000fe20000000010 */
[----:B------:R-:W-:Y:S01]  /*c960*/  FADD R14, R14, -R6 ;  /* 0x800000060e0e7221 */ /* 0x000fe20000000000 */
[----:B------:R-:W-:-:S02]  /*c970*/  FFMA R17, R12, R12, R17 ;  /* 0x0000000c0c117223 */ /* 0x000fc40000000011 */
[----:B------:R-:W-:Y:S02]  /*c980*/  FADD R38, R16, 9.9999997171806853657e-10 ;  /* 0x3089705f10267421 */ /* 0x000fe40000000000 */
[----:B------:R-:W-:Y:S01]  /*c990*/  FFMA R17, R14, R14, R17 ;  /* 0x0000000e0e117223 */ /* 0x000fe20000000011 */
[----:B------:R-:W-:Y:S02]  /*c9a0*/  @!P0 FMUL R20, R20, 16777216 ;  /* 0x4b80000014148820 */ /* 0x000fe40000400000 */
[----:B------:R-:W-:Y:S01]  /*c9b0*/  FSETP.GEU.AND P2, PT, |R38|, 1.175494350822287508e-38, PT ;  /* 0x008000002600780b */ /* 0x000fe20003f4e200 */
[----:B------:R-:W-:Y:S02]  /*c9c0*/  FADD R44, R17, 9.9999997171806853657e-10 ;  /* 0x3089705f112c7421 */ /* 0x000fe40000000000 */
[----:B------:R-:W-:Y:S01]  /*c9d0*/  @!P1 FMUL R36, R36, 16777216 ;  /* 0x4b80000024249820 */ /* 0x000fe20000400000 */
[----:B------:R-:W0:Y:S01]  /*c9e0*/  LDS.128 R16, [UR5+0x5c0] ;  /* 0x0005c005ff107984 */ /* 0x000e220008000c00 */
[----:B------:R-:W1:Y:S01]  /*c9f0*/  MUFU.RSQ R20, R20 ;  /* 0x0000001400147308 */ /* 0x000e620000001400 */
[----:B------:R-:W-:-:S07]  /*ca00*/  FSETP.GEU.AND P3, PT, |R44|, 1.175494350822287508e-38, PT ;  /* 0x008000002c00780b */ /* 0x000fce0003f6e200 */
[----:B------:R-:W2:Y:S01]  /*ca10*/  MUFU.RSQ R41, R36 ;  /* 0x0000002400297308 */ /* 0x000ea20000001400 */
[----:B------:R-:W-:-:S05]  /*ca20*/  @!P2 FMUL R38, R38, 16777216 ;  /* 0x4b8000002626a820 */ /* 0x000fca0000400000 */
        /* <DEDUP_REMOVED lines=14> */
[----:B------:R-:W-:Y:S01]  /*cb10*/  FFMA R28, R31, R20, R22 ;  /* 0x000000141f1c7223 */ /* 0x000fe20000000016 */
[----:B0-----:R-:W-:Y:S01]  /*cb20*/  FADD R31, R17, -R9 ;  /* 0x80000009111f7221 */ /* 0x001fe20000000000 */
[----:B------:R-:W0:Y:S01]  /*cb30*/  LDS.128 R20, [UR5+0x5d0] ;  /* 0x0005d005ff147984 */ /* 0x000e220008000c00 */
[-C--:B------:R-:W-:Y:S01]  /*cb40*/  FFMA R42, R27, R41.reuse, R32 ;  /* 0x000000291b2a7223 */ /* 0x080fe20000000020 */
[----:B------:R-:W-:Y:S01]  /*cb50*/  FMUL R27, R38, R38 ;  /* 0x00000026261b7220 */ /* 0x000fe20000400000 */
[----:B-1----:R-:W-:Y:S01]  /*cb60*/  @!P3 FMUL R36, R36, 4096 ;  /* 0x458000002424b820 */ /* 0x002fe20000400000 */
[-C--:B------:R-:W-:Y:S01]  /*cb70*/  FFMA R37, R34, R41.reuse, R37 ;  /* 0x0000002922257223 */ /* 0x080fe20000000025 */
[----:B------:R-:W-:Y:S01]  /*cb80*/  FFMA R41, R35, R41, R40 ;  /* 0x0000002923297223 */ /* 0x000fe20000000028 */
[----:B------:R-:W-:Y:S01]  /*cb90*/  FMUL R38, R38, R27 ;  /* 0x0000001b26267220 */ /* 0x000fe20000400000 */
[----:B------:R-:W-:Y:S01]  /*cba0*/  FMUL R27, R36, R36 ;  /* 0x00000024241b7220 */ /* 0x000fe20000400000 */
[----:B------:R-:W-:Y:S01]  /*cbb0*/  FADD R34, R16, -R8 ;  /* 0x8000000810227221 */ /* 0x000fe20000000000 */
[----:B------:R-:W-:Y:S01]  /*cbc0*/  FMUL R35, R31, R31 ;  /* 0x0000001f1f237220 */ /* 0x000fe20000400000 */
[C---:B------:R-:W-:Y:S01]  /*cbd0*/  FMUL R38, R15.reuse, R38 ;  /* 0x000000260f267220 */ /* 0x040fe20000400000 */
        /* <DEDUP_REMOVED lines=8> */
[----:B------:R-:W-:Y:S01]  /*cc60*/  FFMA R28, R33, R38, R28 ;  /* 0x00000026211c7223 */ /* 0x000fe2000000001c */
[-C--:B------:R-:W-:Y:S01]  /*cc70*/  FFMA R41, R14, R15.reuse, R41 ;  /* 0x0000000f0e297223 */ /* 0x080fe20000000029 */
        /* <DEDUP_REMOVED lines=8> */
[----:B------:R-:W-:-:S05]  /*cd00*/  FADD R17, R17, 9.9999997171806853657e-10 ;  /* 0x3089705f11117421 */ /* 0x000fca0000000000 */
[----:B------:R-:W-:Y:S01]  /*cd10*/  FSETP.GEU.AND P1, PT, |R17|, 1.175494350822287508e-38, PT ;  /* 0x008000001100780b */ /* 0x000fe20003f2e200 */
[C---:B0-----:R-:W-:Y:S01]  /*cd20*/  FADD R29, R21.reuse, -R9 ;  /* 0x80000009151d7221 */ /* 0x041fe20000000000 */
[----:B------:R-:W-:Y:S01]  /*cd30*/  @!P0 FMUL R16, R16, 16777216 ;  /* 0x4b80000010108820 */ /* 0x000fe20000400000 */
[----:B------:R-:W-:Y:S01]  /*cd40*/  FADD R30, R21, -R5 ;  /* 0x80000005151e7221 */ /* 0x000fe20000000000 */
[----:B------:R-:W-:Y:S01]  /*cd50*/  FADD R21, R20, -R8 ;  /* 0x8000000814157221 */ /* 0x000fe20000000000 */
[----:B------:R-:W-:Y:S01]  /*cd60*/  FMUL R12, R29, R29 ;  /* 0x0000001d1d0c7220 */ /* 0x000fe20000400000 */
[----:B------:R-:W-:Y:S01]  /*cd70*/  FADD R33, R22, -R10 ;  /* 0x8000000a16217221 */ /* 0x000fe20000000000 */
[----:B------:R-:W-:Y:S01]  /*cd80*/  FADD R20, R20, -R4 ;  /* 0x8000000414147221 */ /* 0x000fe20000000000 */
[----:B------:R-:W0:Y:S01]  /*cd90*/  MUFU.RSQ R16, R16 ;  /* 0x0000001000107308 */ /* 0x000e220000001400 */
[----:B------:R-:W-:Y:S01]  /*cda0*/  FFMA R12, R21, R21, R12 ;  /* 0x00000015150c7223 */ /* 0x000fe2000000000c */
[----:B------:R-:W-:Y:S01]  /*cdb0*/  FMUL R37, R30, R30 ;  /* 0x0000001e1e257220 */ /* 0x000fe20000400000 */
[----:B------:R-:W-:-:S02]  /*cdc0*/  FADD R22, R22, -R6 ;  /* 0x8000000616167221 */ /* 0x000fc40000000000 */
[----:B------:R-:W-:Y:S01]  /*cdd0*/  @!P1 FMUL R17, R17, 16777216 ;  /* 0x4b80000011119820 */ /* 0x000fe20000400000 */
[----:B------:R-:W-:Y:S01]  /*cde0*/  FFMA R12, R33, R33, R12 ;  /* 0x00000021210c7223 */ /* 0x000fe2000000000c */
[----:B------:R-:W-:Y:S02]  /*cdf0*/  FFMA R37, R20, R20, R37 ;  /* 0x0000001414257223 */ /* 0x000fe40000000025 */
[----:B------:R-:W1:Y:S01]  /*ce00*/  MUFU.RSQ R38, R17 ;  /* 0x0000001100267308 */ /* 0x000e620000001400 */
[----:B------:R-:W-:Y:S01]  /*ce10*/  FADD R39, R12, 9.9999997171806853657e-10 ;  /* 0x3089705f0c277421 */ /* 0x000fe20000000000 */
[----:B------:R-:W-:Y:S01]  /*ce20*/  FFMA R45, R22, R22, R37 ;  /* 0x00000016162d7223 */ /* 0x000fe20000000025 */
[----:B------:R-:W-:Y:S02]  /*ce30*/  FFMA R37, R13, R15, R42 ;  /* 0x0000000f0d257223 */ /* 0x000fe4000000002a */
[----:B------:R-:W2:Y:S01]  /*ce40*/  LDS.128 R12, [UR5+0x5e0] ;  /* 0x0005e005ff0c7984 */ /* 0x000ea20008000c00 */
[----:B------:R-:W-:Y:S01]  /*ce50*/  FADD R45, R45, 9.9999997171806853657e-10 ;  /* 0x3089705f2d2d7421 */ /* 0x000fe20000000000 */
[----:B------:R-:W-:Y:S01]  /*ce60*/  FSETP.GEU.AND P2, PT, |R39|, 1.175494350822287508e-38, PT ;  /* 0x008000002700780b */ /* 0x000fe20003f4e200 */
[----:B0-----:R-:W-:-:S03]  /*ce70*/  @!P0 FMUL R16, R16, 4096 ;  /* 0x4580000010108820 */ /* 0x001fc60000400000 */
[----:B------:R-:W-:Y:S01]  /*ce80*/  FSETP.GEU.AND P0, PT, |R45|, 1.175494350822287508e-38, PT ;  /* 0x008000002d00780b */ /* 0x000fe20003f0e200 */
[----:B------:R-:W-:-:S04]  /*ce90*/  FMUL R40, R16, R16 ;  /* 0x0000001010287220 */ /* 0x000fc80000400000 */
[----:B------:R-:W-:Y:S01]  /*cea0*/  FMUL R40, R16, R40 ;  /* 0x0000002810287220 */ /* 0x000fe20000400000 */
[----:B-1----:R-:W-:-:S03]  /*ceb0*/  @!P1 FMUL R38, R38, 4096 ;  /* 0x4580000026269820 */ /* 0x002fc60000400000 */
[----:B------:R-:W-:Y:S01]  /*cec0*/  @!P2 FMUL R39, R39, 16777216 ;  /* 0x4b8000002727a820 */ /* 0x000fe20000400000 */
[C---:B------:R-:W-:Y:S01]  /*ced0*/  FMUL R17, R38.reuse, R38 ;  /* 0x0000002626117220 */ /* 0x040fe20000400000 */
[----:B------:R-:W-:Y:S02]  /*cee0*/  FMUL R40, R19, R40 ;  /* 0x0000002813287220 */ /* 0x000fe40000400000 */
[----:B------:R-:W-:Y:S01]  /*cef0*/  @!P0 FMUL R45, R45, 16777216 ;  /* 0x4b8000002d2d8820 */ /* 0x000fe20000400000 */
        /* <DEDUP_REMOVED lines=14> */
[C---:B------:R-:W-:Y:S01]  /*cfe0*/  FMUL R32, R39.reuse, R39 ;  /* 0x0000002727207220 */ /* 0x040fe20000400000 */
[----:B------:R-:W-:Y:S01]  /*cff0*/  FMUL R36, R26, R26 ;  /* 0x0000001a1a247220 */ /* 0x000fe20000400000 */
[----:B---3--:R-:W-:Y:S02]  /*d000*/  @!P0 FMUL R38, R38, 4096 ;  /* 0x4580000026268820 */ /* 0x008fe40000400000 */
[----:B------:R-:W-:Y:S01]  /*d010*/  FMUL R32, R39, R32 ;  /* 0x0000002027207220 */ /* 0x000fe20000400000 */
[----:B------:R-:W-:Y:S01]  /*d020*/  FFMA R43, R31, R31, R36 ;  /* 0x0000001f1f2b7223 */ /* 0x000fe20000000024 */
[----:B------:R-:W-:Y:S01]  /*d030*/  FADD R36, R14, -R6 ;  /* 0x800000060e247221 */ /* 0x000fe20000000000 */
[----:B------:R-:W-:Y:S01]  /*d040*/  FMUL R27, R38, R38 ;  /* 0x00000026261b7220 */ /* 0x000fe20000400000 */
[----:B------:R-:W-:Y:S01]  /*d050*/  FMUL R39, R23, R32 ;  /* 0x0000002017277220 */ /* 0x000fe20000400000 */
[----:B------:R-:W-:Y:S02]  /*d060*/  FADD R32, R14, -R10 ;  /* 0x8000000a0e207221 */ /* 0x000fe40000000000 */
[----:B------:R-:W-:Y:S01]  /*d070*/  FMUL R38, R38, R27 ;  /* 0x0000001b26267220 */ /* 0x000fe20000400000 */
[----:B------:R-:W-:Y:S01]  /*d080*/  FADD R27, R13, -R5 ;  /* 0x800000050d1b7221 */ /* 0x000fe20000000000 */
[----:B------:R-:W-:Y:S01]  /*d090*/  FFMA R43, R32, R32, R43 ;  /* 0x00000020202b7223 */ /* 0x000fe2000000002b */
[-C--:B------:R-:W-:Y:S01]  /*d0a0*/  FFMA R29, R29, R39.reuse, R44 ;  /* 0x000000271d1d7223 */ /* 0x080fe2000000002c */
[----:B------:R-:W-:Y:S01]  /*d0b0*/  FMUL R23, R23, R38 ;  /* 0x0000002617177220 */ /* 0x000fe20000400000 */
[----:B------:R-:W-:Y:S01]  /*d0c0*/  FFMA R38, R21, R39, R34 ;  /* 0x0000002715267223 */ /* 0x000fe20000000022 */
[----:B------:R-:W-:Y:S01]  /*d0d0*/  FADD R34, R12, -R4 ;  /* 0x800000040c227221 */ /* 0x000fe20000000000 */
[----:B------:R-:W-:Y:S01]  /*d0e0*/  FMUL R13, R27, R27 ;  /* 0x0000001b1b0d7220 */ /* 0x000fe20000400000 */
[----:B------:R-:W-:Y:S01]  /*d0f0*/  FADD R12, R43, 9.9999997171806853657e-10 ;  /* 0x3089705f2b0c7421 */ /* 0x000fe20000000000 */
[-C--:B------:R-:W-:Y:S01]  /*d100*/  FFMA R35, R20, R23.reuse, R35 ;  /* 0x0000001714237223 */ /* 0x080fe20000000023 */
[-C--:B------:R-:W-:Y:S01]  /*d110*/  FFMA R30, R30, R23.reuse, R37 ;  /* 0x000000171e1e7223 */ /* 0x080fe20000000025 */
[----:B------:R-:W-:Y:S01]  /*d120*/  FFMA R13, R34, R34, R13 ;  /* 0x00000022220d7223 */ /* 0x000fe2000000000d */
[----:B------:R-:W-:Y:S01]  /*d130*/  FFMA R41, R22, R23, R41 ;  /* 0x0000001716297223 */ /* 0x000fe20000000029 */
[----:B------:R-:W-:-:S02]  /*d140*/  FSETP.GEU.AND P0, PT, |R12|, 1.175494350822287508e-38, PT ;  /* 0x008000000c00780b */ /* 0x000fc40003f0e200 */
[----:B------:R-:W-:Y:S01]  /*d150*/  FFMA R14, R36, R36, R13 ;  /* 0x00000024240e7223 */ /* 0x000fe2000000000d */
[----:B------:R-:W-:Y:S01]  /*d160*/  FFMA R13, R33, R39, R28 ;  /* 0x00000027210d7223 */ /* 0x000fe2000000001c */
[C---:B-1----:R-:W-:Y:S01]  /*d170*/  FADD R28, R17.reuse, -R9 ;  /* 0x80000009111c7221 */ /* 0x042fe20000000000 */
[----:B------:R-:W-:Y:S01]  /*d180*/  FADD R33, R16, -R8 ;  /* 0x8000000810217221 */ /* 0x000fe20000000000 */
[----:B------:R-:W-:Y:S01]  /*d190*/  FADD R39, R17, -R5 ;  /* 0x8000000511277221 */ /* 0x000fe20000000000 */
[----:B------:R-:W-:Y:S01]  /*d1a0*/  FADD R14, R14, 9.9999997171806853657e-10 ;  /* 0x3089705f0e0e7421 */ /* 0x000fe20000000000 */
[----:B------:R-:W-:Y:S01]  /*d1b0*/  FMUL R20, R28, R28 ;  /* 0x0000001c1c147220 */ /* 0x000fe20000400000 */
[----:B------:R-:W-:Y:S01]  /*d1c0*/  FADD R17, R18, -R10 ;  /* 0x8000000a12117221 */ /* 0x000fe20000000000 */
[----:B------:R-:W-:Y:S01]  /*d1d0*/  FADD R16, R16, -R4 ;  /* 0x8000000410107221 */ /* 0x000fe20000000000 */
[----:B------:R-:W-:Y:S01]  /*d1e0*/  FMUL R21, R39, R39 ;  /* 0x0000002727157220 */ /* 0x000fe20000400000 */
[----:B------:R-:W-:Y:S01]  /*d1f0*/  FFMA R20, R33, R33, R20 ;  /* 0x0000002121147223 */ /* 0x000fe20000000014 */
[----:B------:R-:W-:Y:S01]  /*d200*/  FSETP.GEU.AND P1, PT, |R14|, 1.175494350822287508e-38, PT ;  /* 0x008000000e00780b */ /* 0x000fe20003f2e200 */
[----:B------:R-:W-:Y:S01]  /*d210*/  FADD R18, R18, -R6 ;  /* 0x8000000612127221 */ /* 0x000fe20000000000 */
[----:B------:R-:W-:Y:S01]  /*d220*/  FFMA R21, R16, R16, R21 ;  /* 0x0000001010157223 */ /* 0x000fe20000000015 */
[----:B------:R-:W-:Y:S01]  /*d230*/  FFMA R20, R17, R17, R20 ;  /* 0x0000001111147223 */ /* 0x000fe20000000014 */
[----:B------:R-:W-:-:S02]  /*d240*/  @!P0 FMUL R12, R12, 16777216 ;  /* 0x4b8000000c0c8820 */ /* 0x000fc40000400000 */
[----:B------:R-:W-:Y:S01]  /*d250*/  FFMA R21, R18, R18, R21 ;  /* 0x0000001212157223 */ /* 0x000fe20000000015 */
[----:B------:R-:W-:-:S03]  /*d260*/  FADD R40, R20, 9.9999997171806853657e-10 ;  /* 0x3089705f14287421 */ /* 0x000fc60000000000 */
[----:B------:R-:W-:Y:S01]  /*d270*/  FADD R37, R21, 9.9999997171806853657e-10 ;  /* 0x3089705f15257421 */ /* 0x000fe20000000000 */
[----:B------:R-:W0:Y:S01]  /*d280*/  MUFU.RSQ R12, R12 ;  /* 0x0000000c000c7308 */ /* 0x000e220000001400 */
[----:B------:R-:W-:Y:S01]  /*d290*/  FSETP.GEU.AND P2, PT, |R40|, 1.175494350822287508e-38, PT ;  /* 0x008000002800780b */ /* 0x000fe20003f4e200 */
[----:B------:R-:W1:Y:S01]  /*d2a0*/  LDS.128 R20, [UR5+0x600] ;  /* 0x00060005ff147984 */ /* 0x000e620008000c00 */
[----:B------:R-:W-:Y:S01]  /*d2b0*/  @!P1 FMUL R14, R14, 16777216 ;  /* 0x4b8000000e0e9820 */ /* 0x000fe20000400000 */
[----:B------:R-:W-:-:S04]  /*d2c0*/  FSETP.GEU.AND P3, PT, |R37|, 1.175494350822287508e-38, PT ;  /* 0x008000002500780b */ /* 0x000fc80003f6e200 */
[----:B------:R-:W2:Y:S06]  /*d2d0*/  MUFU.RSQ R42, R14 ;  /* 0x0000000e002a7308 */ /* 0x000eac0000001400 */
[----:B------:R-:W-:-:S03]  /*d2e0*/  @!P2 FMUL R40, R40, 16777216 ;  /* 0x4b8000002828a820 */ /* 0x000fc60000400000 */
[----:B------:R-:W-:Y:S01]  /*d2f0*/  @!P3 FMUL R37, R37, 16777216 ;  /* 0x4b8000002525b820 */ /* 0x000fe20000400000 */
[----:B0-----:R-:W-:Y:S02]  /*d300*/  @!P0 FMUL R12, R12, 4096 ;  /* 0x458000000c0c8820 */ /* 0x001fe40000400000 */
[----:B------:R-:W0:Y:S02]  /*d310*/  MUFU.RSQ R40, R40 ;  /* 0x0000002800287308 */ /* 0x000e240000001400 */
[----:B------:R-:W-:Y:S01]  /*d320*/  FMUL R43, R12, R12 ;  /* 0x0000000c0c2b7220 */ /* 0x000fe20000400000 */
[----:B--2---:R-:W-:-:S03]  /*d330*/  @!P1 FMUL R42, R42, 4096 ;  /* 0x458000002a2a9820 */ /* 0x004fc60000400000 */
[----:B------:R-:W-:Y:S02]  /*d340*/  FMUL R12, R12, R43 ;  /* 0x0000002b0c0c7220 */ /* 0x000fe40000400000 */
        /* <DEDUP_REMOVED lines=8> */
[----:B0-----:R-:W-:Y:S01]  /*d3d0*/  @!P2 FMUL R40, R40, 4096 ;  /* 0x458000002828a820 */ /* 0x001fe20000400000 */
[----:B------:R-:W0:Y:S02]  /*d3e0*/  LDS.128 R12, [UR5+0x610] ;  /* 0x00061005ff0c7984 */ /* 0x000e240008000c00 */
[-C--:B------:R-:W-:Y:S01]  /*d3f0*/  FFMA R35, R34, R42.reuse, R35 ;  /* 0x0000002a22237223 */ /* 0x080fe20000000023 */
[----:B------:R-:W-:Y:S01]  /*d400*/  FFMA R34, R27, R42, R30 ;  /* 0x0000002a1b227223 */ /* 0x000fe2000000001e */
        /* <DEDUP_REMOVED lines=8> */
[----:B------:R-:W-:-:S02]  /*d490*/  FMUL R40, R19, R40 ;  /* 0x0000002813287220 */ /* 0x000fc40000400000 */
[----:B------:R-:W-:Y:S01]  /*d4a0*/  FMUL R30, R37, R26 ;  /* 0x0000001a251e7220 */ /* 0x000fe20000400000 */
[----:B------:R-:W-:Y:S01]  /*d4b0*/  FFMA R37, R31, R31, R36 ;  /* 0x0000001f1f257223 */ /* 0x000fe20000000024 */
[----:B------:R-:W-:Y:S01]  /*d4c0*/  FADD R26, R22, -R10 ;  /* 0x8000000a161a7221 */ /* 0x000fe20000000000 */
[----:B------:R-:W-:Y:S01]  /*d4d0*/  FADD R36, R20, -R4 ;  /* 0x8000000414247221 */ /* 0x000fe20000000000 */
[----:B------:R-:W-:Y:S01]  /*d4e0*/  FMUL R19, R19, R30 ;  /* 0x0000001e13137220 */ /* 0x000fe20000400000 */
[----:B------:R-:W-:Y:S01]  /*d4f0*/  FADD R30, R21, -R5 ;  /* 0x80000005151e7221 */ /* 0x000fe20000000000 */
[----:B------:R-:W-:Y:S01]  /*d500*/  FFMA R37, R26, R26, R37 ;  /* 0x0000001a1a257223 */ /* 0x000fe20000000025 */
[-C--:B------:R-:W-:Y:S01]  /*d510*/  FFMA R38, R33, R40.reuse, R38 ;  /* 0x0000002821267223 */ /* 0x080fe20000000026 */
[----:B------:R-:W-:Y:S01]  /*d520*/  FFMA R28, R28, R40, R29 ;  /* 0x000000281c1c7223 */ /* 0x000fe2000000001d */
[----:B------:R-:W-:Y:S01]  /*d530*/  FMUL R21, R30, R30 ;  /* 0x0000001e1e157220 */ /* 0x000fe20000400000 */
[----:B------:R-:W-:Y:S01]  /*d540*/  FADD R20, R37, 9.9999997171806853657e-10 ;  /* 0x3089705f25147421 */ /* 0x000fe20000000000 */
[----:B------:R-:W-:Y:S01]  /*d550*/  FADD R37, R22, -R6 ;  /* 0x8000000616257221 */ /* 0x000fe20000000000 */
[----:B------:R-:W-:Y:S01]  /*d560*/  FFMA R29, R17, R40, R32 ;  /* 0x00000028111d7223 */ /* 0x000fe20000000020 */
[----:B------:R-:W-:Y:S01]  /*d570*/  FFMA R22, R36, R36, R21 ;  /* 0x0000002424167223 */ /* 0x000fe20000000015 */
[-C--:B------:R-:W-:Y:S01]  /*d580*/  FFMA R35, R16, R19.reuse, R35 ;  /* 0x0000001310237223 */ /* 0x080fe20000000023 */
[----:B------:R-:W-:Y:S01]  /*d590*/  FSETP.GEU.AND P0, PT, |R20|, 1.175494350822287508e-38, PT ;  /* 0x008000001400780b */ /* 0x000fe20003f0e200 */
[----:B------:R-:W-:Y:S01]  /*d5a0*/  FFMA R39, R39, R19, R34 ;  /* 0x0000001327277223 */ /* 0x000fe20000000022 */
[----:B------:R-:W-:Y:S01]  /*d5b0*/  FFMA R22, R37, R37, R22 ;  /* 0x0000002525167223 */ /* 0x000fe20000000016 */
[----:B------:R-:W-:-:S03]  /*d5c0*/  FFMA R42, R18, R19, R41 ;  /* 0x00000013122a7223 */ /* 0x000fc60000000029 */
[----:B------:R-:W-:Y:S01]  /*d5d0*/  FADD R21, R22, 9.9999997171806853657e-10 ;  /* 0x3089705f16157421 */ /* 0x000fe20000000000 */
[C---:B0-----:R-:W-:Y:S01]  /*d5e0*/  FADD R33, R13.reuse, -R5 ;  /* 0x800000050d217221 */ /* 0x041fe20000000000 */
[----:B------:R-:W-:-:S05]  /*d5f0*/  FADD R32, R13, -R9 ;  /* 0x800000090d207221 */ /* 0x000fca0000000000 */
[----:B------:R-:W-:Y:S01]  /*d600*/  @!P0 FMUL R20, R20, 16777216 ;  /* 0x4b80000014148820 */ /* 0x000fe20000400000 */
[C---:B------:R-:W-:Y:S01]  /*d610*/  FADD R13, R12.reuse, -R8 ;  /* 0x800000080c0d7221 */ /* 0x040fe20000000000 */
[----:B------:R-:W-:Y:S01]  /*d620*/  FSETP.GEU.AND P1, PT, |R21|, 1.175494350822287508e-38, PT ;  /* 0x008000001500780b */ /* 0x000fe20003f2e200 */
[----:B------:R-:W-:Y:S01]  /*d630*/  FADD R12, R12, -R4 ;  /* 0x800000040c0c7221 */ /* 0x000fe20000000000 */
[----:B------:R-:W-:Y:S01]  /*d640*/  FMUL R43, R33, R33 ;  /* 0x00000021212b7220 */ /* 0x000fe20000400000 */
[----:B------:R-:W-:Y:S01]  /*d650*/  FMUL R16, R32, R32 ;  /* 0x0000002020107220 */ /* 0x000fe20000400000 */
[----:B------:R-:W0:Y:S01]  /*d660*/  MUFU.RSQ R20, R20 ;  /* 0x0000001400147308 */ /* 0x000e220000001400 */
[C---:B------:R-:W-:Y:S01]  /*d670*/  FADD R40, R14.reuse, -R10 ;  /* 0x8000000a0e287221 */ /* 0x040fe20000000000 */
[----:B------:R-:W-:Y:S01]  /*d680*/  FADD R14, R14, -R6 ;  /* 0x800000060e0e7221 */ /* 0x000fe20000000000 */
[----:B------:R-:W-:Y:S01]  /*d690*/  FFMA R43, R12, R12, R43 ;  /* 0x0000000c0c2b7223 */ /* 0x000fe2000000002b */
[----:B------:R-:W-:-:S03]  /*d6a0*/  FFMA R17, R13, R13, R16 ;  /* 0x0000000d0d117223 */ /* 0x000fc60000000010 */
[----:B------:R-:W-:Y:S01]  /*d6b0*/  FFMA R43, R14, R14, R43 ;  /* 0x0000000e0e2b7223 */ /* 0x000fe2000000002b */
[----:B------:R-:W-:Y:S01]  /*d6c0*/  FFMA R17, R40, R40, R17 ;  /* 0x0000002828117223 */ /* 0x000fe20000000011 */
[----:B------:R-:W-:Y:S02]  /*d6d0*/  @!P1 FMUL R21, R21, 16777216 ;  /* 0x4b80000015159820 */ /* 0x000fe40000400000 */
[----:B------:R-:W-:Y:S01]  /*d6e0*/  FADD R34, R43, 9.9999997171806853657e-10 ;  /* 0x3089705f2b227421 */ /* 0x000fe20000000000 */
[----:B------:R-:W-:Y:S01]  /*d6f0*/  FADD R45, R17, 9.9999997171806853657e-10 ;  /* 0x3089705f112d7421 */ /* 0x000fe20000000000 */
[----:B------:R-:W1:Y:S01]  /*d700*/  MUFU.RSQ R22, R21 ;  /* 0x0000001500167308 */ /* 0x000e620000001400 */
[----:B------:R-:W2:Y:S01]  /*d710*/  LDS.128 R16, [UR5+0x620] ;  /* 0x00062005ff107984 */ /* 0x000ea20008000c00 */
[----:B0-----:R-:W-:Y:S01]  /*d720*/  @!P0 FMUL R20, R20, 4096 ;  /* 0x4580000014148820 */ /* 0x001fe20000400000 */
[----:B------:R-:W-:Y:S02]  /*d730*/  FSETP.GEU.AND P0, PT, |R34|, 1.175494350822287508e-38, PT ;  /* 0x008000002200780b */ /* 0x000fe40003f0e200 */
[----:B------:R-:W-:Y:S01]  /*d740*/  FSETP.GEU.AND P2, PT, |R45|, 1.175494350822287508e-38, PT ;  /* 0x008000002d00780b */ /* 0x000fe20003f4e200 */
[----:B------:R-:W-:-:S04]  /*d750*/  FMUL R41, R20, R20 ;  /* 0x0000001414297220 */ /* 0x000fc80000400000 */
[----:B------:R-:W-:-:S04]  /*d760*/  FMUL R20, R20, R41 ;  /* 0x0000002914147220 */ /* 0x000fc80000400000 */
[----:B------:R-:W-:Y:S01]  /*d770*/  FMUL R43, R23, R20 ;  /* 0x00000014172b7220 */ /* 0x000fe20000400000 */
[----:B-1----:R-:W-:Y:S01]  /*d780*/  @!P1 FMUL R22, R22, 4096 ;  /* 0x4580000016169820 */ /* 0x002fe20000400000 */
[----:B------:R-:W-:Y:S02]  /*d790*/  @!P0 FMUL R34, R34, 16777216 ;  /* 0x4b80000022228820 */ /* 0x000fe40000400000 */
[----:B------:R-:W-:Y:S01]  /*d7a0*/  @!P2 FMUL R45, R45, 16777216 ;  /* 0x4b8000002d2da820 */ /* 0x000fe20000400000 */
[C---:B------:R-:W-:Y:S01]  /*d7b0*/  FMUL R21, R22.reuse, R22 ;  /* 0x0000001616157220 */ /* 0x040fe20000400000 */
[-C--:B------:R-:W-:Y:S01]  /*d7c0*/  FFMA R27, R27, R43.reuse, R28 ;  /* 0x0000002b1b1b7223 */ /* 0x080fe2000000001c */
[----:B------:R-:W-:Y:S01]  /*d7d0*/  FFMA R38, R31, R43, R38 ;  /* 0x0000002b1f267223 */ /* 0x000fe20000000026 */
[----:B------:R-:W0:Y:S01]  /*d7e0*/  MUFU.RSQ R41, R45 ;  /* 0x0000002d00297308 */ /* 0x000e220000001400 */
[----:B------:R-:W-:Y:S01]  /*d7f0*/  FMUL R44, R22, R21 ;  /* 0x00000015162c7220 */ /* 0x000fe20000400000 */
[----:B------:R-:W-:-:S03]  /*d800*/  FFMA R29, R26, R43, R29 ;  /* 0x0000002b1a1d7223 */ /* 0x000fc6000000001d */
        /* <DEDUP_REMOVED lines=9> */
[----:B------:R-:W-:Y:S01]  /*d8a0*/  FMUL R36, R26, R26 ;  /* 0x0000001a1a247220 */ /* 0x000fe20000400000 */
[----:B---3--:R-:W-:Y:S02]  /*d8b0*/  @!P0 FMUL R34, R34, 4096 ;  /* 0x4580000022228820 */ /* 0x008fe40000400000 */
[----:B------:R-:W-:Y:S02]  /*d8c0*/  FMUL R28, R41, R28 ;  /* 0x0000001c291c7220 */ /* 0x000fe40000400000 */
[C---:B------:R-:W-:Y:S02]  /*d8d0*/  FMUL R31, R34.reuse, R34 ;  /* 0x00000022221f7220 */ /* 0x040fe40000400000 */
[----:B------:R-:W-:Y:S01]  /*d8e0*/  FMUL R41, R15, R28 ;  /* 0x0000001c0f297220 */ /* 0x000fe20000400000 */
[----:B------:R-:W-:Y:S01]  /*d8f0*/  FADD R28, R17, -R5 ;  /* 0x80000005111c7221 */ /* 0x000fe20000000000 */
[----:B------:R-:W-:Y:S01]  /*d900*/  FMUL R34, R34, R31 ;  /* 0x0000001f22227220 */ /* 0x000fe20000400000 */
[----:B------:R-:W-:Y:S01]  /*d910*/  FADD R31, R16, -R8 ;  /* 0x80000008101f7221 */ /* 0x000fe20000000000 */
[----:B------:R-:W-:Y:S01]  /*d920*/  FFMA R38, R13, R41, R38 ;  /* 0x000000290d267223 */ /* 0x000fe20000000026 */
[----:B------:R-:W-:Y:S01]  /*d930*/  FMUL R13, R28, R28 ;  /* 0x0000001c1c0d7220 */ /* 0x000fe20000400000 */
[----:B------:R-:W-:Y:S01]  /*d940*/  FMUL R15, R15, R34 ;  /* 0x000000220f0f7220 */ /* 0x000fe20000400000 */
[----:B------:R-:W-:Y:S01]  /*d950*/  FADD R34, R18, -R10 ;  /* 0x8000000a12227221 */ /* 0x000fe20000000000 */
[----:B------:R-:W-:Y:S01]  /*d960*/  FFMA R37, R31, R31, R36 ;  /* 0x0000001f1f257223 */ /* 0x000fe20000000024 */
[----:B------:R-:W-:Y:S01]  /*d970*/  FADD R36, R16, -R4 ;  /* 0x8000000410247221 */ /* 0x000fe20000000000 */
[-C--:B------:R-:W-:Y:S01]  /*d980*/  FFMA R17, R32, R41.reuse, R27 ;  /* 0x0000002920117223 */ /* 0x080fe2000000001b */
[----:B------:R-:W-:Y:S01]  /*d990*/  FFMA R41, R40, R41, R29 ;  /* 0x0000002928297223 */ /* 0x000fe2000000001d */
[----:B------:R-:W-:Y:S01]  /*d9a0*/  FFMA R37, R34, R34, R37 ;  /* 0x0000002222257223 */ /* 0x000fe20000000025 */
[-C--:B------:R-:W-:Y:S01]  /*d9b0*/  FFMA R35, R12, R15.reuse, R35 ;  /* 0x0000000f0c237223 */ /* 0x080fe20000000023 */
        /* <DEDUP_REMOVED lines=9> */
[C---:B------:R-:W-:Y:S01]  /*da50*/  FADD R29, R20.reuse, -R8 ;  /* 0x80000008141d7221 */ /* 0x040fe20000000000 */
[----:B------:R-:W-:Y:S01]  /*da60*/  FMUL R12, R27, R27 ;  /* 0x0000001b1b0c7220 */ /* 0x000fe20000400000 */
[----:B------:R-:W-:Y:S01]  /*da70*/  FADD R20, R20, -R4 ;  /* 0x8000000414147221 */ /* 0x000fe20000000000 */
[----:B------:R-:W-:Y:S01]  /*da80*/  FADD R42, R18, 9.9999997171806853657e-10 ;  /* 0x3089705f122a7421 */ /* 0x000fe20000000000 */
[----:B------:R-:W-:Y:S01]  /*da90*/  FMUL R13, R32, R32 ;  /* 0x00000020200d7220 */ /* 0x000fe20000400000 */
[C---:B------:R-:W-:Y:S01]  /*daa0*/  FADD R21, R22.reuse, -R10 ;  /* 0x8000000a16157221 */ /* 0x040fe20000000000 */
[----:B------:R-:W-:Y:S01]  /*dab0*/  FFMA R12, R29, R29, R12 ;  /* 0x0000001d1d0c7223 */ /* 0x000fe2000000000c */
[----:B------:R-:W-:Y:S01]  /*dac0*/  FADD R22, R22, -R6 ;  /* 0x8000000616167221 */ /* 0x000fe20000000000 */
[----:B------:R-:W-:Y:S01]  /*dad0*/  FSETP.GEU.AND P1, PT, |R42|, 1.175494350822287508e-38, PT ;  /* 0x008000002a00780b */ /* 0x000fe20003f2e200 */
[----:B------:R-:W-:Y:S01]  /*dae0*/  FFMA R13, R20, R20, R13 ;  /* 0x00000014140d7223 */ /* 0x000fe2000000000d */
[----:B------:R-:W-:Y:S01]  /*daf0*/  FFMA R12, R21, R21, R12 ;  /* 0x00000015150c7223 */ /* 0x000fe2000000000c */
[----:B------:R-:W-:-:S02]  /*db00*/  @!P0 FMUL R16, R16, 16777216 ;  /* 0x4b80000010108820 */ /* 0x000fc40000400000 */
[----:B------:R-:W-:Y:S01]  /*db10*/  FFMA R13, R22, R22, R13 ;  /* 0x00000016160d7223 */ /* 0x000fe2000000000d */
[----:B------:R-:W-:-:S03]  /*db20*/  FADD R18, R12, 9.9999997171806853657e-10 ;  /* 0x3089705f0c127421 */ /* 0x000fc60000000000 */
[----:B------:R-:W0:Y:S01]  /*db30*/  MUFU.RSQ R16, R16 ;  /* 0x0000001000107308 */ /* 0x000e220000001400 */
[----:B------:R-:W-:Y:S01]  /*db40*/  FADD R30, R13, 9.9999997171806853657e-10 ;  /* 0x3089705f0d1e7421 */ /* 0x000fe20000000000 */
[----:B------:R-:W-:Y:S01]  /*db50*/  FSETP.GEU.AND P2, PT, |R18|, 1.175494350822287508e-38, PT ;  /* 0x008000001200780b */ /* 0x000fe20003f4e200 */
[----:B------:R-:W1:Y:S01]  /*db60*/  LDS.128 R12, [UR5+0x640] ;  /* 0x00064005ff0c7984 */ /* 0x000e620008000c00 */
[----:B------:R-:W-:Y:S02]  /*db70*/  @!P1 FMUL R42, R42, 16777216 ;  /* 0x4b8000002a2a9820 */ /* 0x000fe40000400000 */
[----:B------:R-:W-:Y:S02]  /*db80*/  FSETP.GEU.AND P3, PT, |R30|, 1.175494350822287508e-38, PT ;  /* 0x008000001e00780b */ /* 0x000fe40003f6e200 */
[----:B------:R-:W2:Y:S07]  /*db90*/  MUFU.RSQ R43, R42 ;  /* 0x0000002a002b7308 */ /* 0x000eae0000001400 */
[----:B------:R-:W-:Y:S01]  /*dba0*/  @!P2 FMUL R18, R18, 16777216 ;  /* 0x4b8000001212a820 */ /* 0x000fe20000400000 */
[----:B0-----:R-:W-:-:S03]  /*dbb0*/  @!P0 FMUL R16, R16, 4096 ;  /* 0x4580000010108820 */ /* 0x001fc60000400000 */
[----:B------:R-:W-:Y:S01]  /*dbc0*/  @!P3 FMUL R30, R30, 16777216 ;  /* 0x4b8000001e1eb820 */ /* 0x000fe20000400000 */
[----:B------:R-:W-:-:S04]  /*dbd0*/  FMUL R39, R16, R16 ;  /* 0x0000001010277220 */ /* 0x000fc80000400000 */
        /* <DEDUP_REMOVED lines=33> */
[----:B------:R-:W-:Y:S01]  /*ddf0*/  FADD R39, R14, -R6 ;  /* 0x800000060e277221 */ /* 0x000fe20000000000 */
[----:B------:R-:W-:Y:S01]  /*de00*/  FFMA R29, R29, R40, R38 ;  /* 0x000000281d1d7223 */ /* 0x000fe20000000026 */
[----:B------:R-:W-:Y:S01]  /*de10*/  FMUL R42, R30, R30 ;  /* 0x0000001e1e2a7220 */ /* 0x000fe20000400000 */
[----:B------:R-:W-:Y:S01]  /*de20*/  FFMA R27, R21, R40, R34 ;  /* 0x00000028151b7223 */ /* 0x000fe20000000022 */
[----:B------:R-:W-:Y:S01]  /*de30*/  FSETP.GEU.AND P0, PT, |R12|, 1.175494350822287508e-38, PT ;  /* 0x008000000c00780b */ /* 0x000fe20003f0e200 */
[----:B------:R-:W-:Y:S01]  /*de40*/  FFMA R34, R20, R23, R35 ;  /* 0x0000001714227223 */ /* 0x000fe20000000023 */
[----:B------:R-:W-:Y:S01]  /*de50*/  FFMA R42, R37, R37, R42 ;  /* 0x00000025252a7223 */ /* 0x000fe2000000002a */
[-C--:B------:R-:W-:Y:S01]  /*de60*/  FFMA R33, R32, R23.reuse, R33 ;  /* 0x0000001720217223 */ /* 0x080fe20000000021 */
[----:B------:R-:W-:-:S02]  /*de70*/  FFMA R44, R22, R23, R41 ;  /* 0x00000017162c7223 */ /* 0x000fc40000000029 */
[----:B------:R-:W-:Y:S01]  /*de80*/  FFMA R42, R39, R39, R42 ;  /* 0x00000027272a7223 */ /* 0x000fe2000000002a */
[----:B0-----:R-:W-:-:S03]  /*de90*/  FADD R38, R17, -R5 ;  /* 0x8000000511267221 */ /* 0x001fc60000000000 */
[----:B------:R-:W-:Y:S01]  /*dea0*/  FADD R13, R42, 9.9999997171806853657e-10 ;  /* 0x3089705f2a0d7421 */ /* 0x000fe20000000000 */
[----:B------:R-:W-:Y:S01]  /*deb0*/  FADD R35, R17, -R9 ;  /* 0x8000000911237221 */ /* 0x000fe20000000000 */
[----:B------:R-:W-:Y:S01]  /*dec0*/  FADD R17, R16, -R8 ;  /* 0x8000000810117221 */ /* 0x000fe20000000000 */
[----:B------:R-:W-:Y:S01]  /*ded0*/  @!P0 FMUL R12, R12, 16777216 ;  /* 0x4b8000000c0c8820 */ /* 0x000fe20000400000 */
[----:B------:R-:W-:Y:S01]  /*dee0*/  FADD R16, R16, -R4 ;  /* 0x8000000410107221 */ /* 0x000fe20000000000 */
[----:B------:R-:W-:Y:S01]  /*def0*/  FSETP.GEU.AND P1, PT, |R13|, 1.175494350822287508e-38, PT ;  /* 0x008000000d00780b */ /* 0x000fe20003f2e200 */
[----:B------:R-:W-:Y:S01]  /*df00*/  FMUL R43, R38, R38 ;  /* 0x00000026262b7220 */ /* 0x000fe20000400000 */
[----:B------:R-:W-:Y:S01]  /*df10*/  FMUL R14, R35, R35 ;  /* 0x00000023230e7220 */ /* 0x000fe20000400000 */
[C---:B------:R-:W-:Y:S01]  /*df20*/  FADD R40, R18.reuse, -R10 ;  /* 0x8000000a12287221 */ /* 0x040fe20000000000 */
[----:B------:R-:W0:Y:S01]  /*df30*/  MUFU.RSQ R12, R12 ;  /* 0x0000000c000c7308 */ /* 0x000e220000001400 */
[----:B------:R-:W-:Y:S01]  /*df40*/  FADD R18, R18, -R6 ;  /* 0x8000000612127221 */ /* 0x000fe20000000000 */
[----:B------:R-:W-:Y:S01]  /*df50*/  FFMA R43, R16, R16, R43 ;  /* 0x00000010102b7223 */ /* 0x000fe2000000002b */
[----:B------:R-:W-:-:S03]  /*df60*/  FFMA R21, R17, R17, R14 ;  /* 0x0000001111157223 */ /* 0x000fc6000000000e */
[----:B------:R-:W-:Y:S01]  /*df70*/  FFMA R43, R18, R18, R43 ;  /* 0x00000012122b7223 */ /* 0x000fe2000000002b */
[----:B------:R-:W-:Y:S02]  /*df80*/  FFMA R21, R40, R40, R21 ;  /* 0x0000002828157223 */ /* 0x000fe40000000015 */
[----:B------:R-:W-:Y:S01]  /*df90*/  @!P1 FMUL R13, R13, 16777216 ;  /* 0x4b8000000d0d9820 */ /* 0x000fe20000400000 */
[----:B------:R-:W-:Y:S01]  /*dfa0*/  FADD R32, R43, 9.9999997171806853657e-10 ;  /* 0x3089705f2b207421 */ /* 0x000fe20000000000 */
[----:B------:R-:W-:Y:S02]  /*dfb0*/  FADD R45, R21, 9.9999997171806853657e-10 ;  /* 0x3089705f152d7421 */ /* 0x000fe40000000000 */
[----:B------:R-:W1:Y:S01]  /*dfc0*/  MUFU.RSQ R14, R13 ;  /* 0x0000000d000e7308 */ /* 0x000e620000001400 */
[----:B------:R-:W2:Y:S02]  /*dfd0*/  LDS.128 R20, [UR5+0x660] ;  /* 0x00066005ff147984 */ /* 0x000ea40008000c00 */
[----:B------:R-:W-:Y:S01]  /*dfe0*/  FSETP.GEU.AND P2, PT, |R45|, 1.175494350822287508e-38, PT ;  /* 0x008000002d00780b */ /* 0x000fe20003f4e200 */
[----:B0-----:R-:W-:Y:S01]  /*dff0*/  @!P0 FMUL R12, R12, 4096 ;  /* 0x458000000c0c8820 */ /* 0x001fe20000400000 */
[----:B------:R-:W-:-:S03]  /*e000*/  FSETP.GEU.AND P0, PT, |R32|, 1.175494350822287508e-38, PT ;  /* 0x008000002000780b */ /* 0x000fc60003f0e200 */
[----:B------:R-:W-:-:S04]  /*e010*/  FMUL R41, R12, R12 ;  /* 0x0000000c0c297220 */ /* 0x000fc80000400000 */
[----:B------:R-:W-:-:S04]  /*e020*/  FMUL R42, R12, R41 ;  /* 0x000000290c2a7220 */ /* 0x000fc80000400000 */
[----:B------:R-:W-:Y:S01]  /*e030*/  @!P2 FMUL R45, R45, 16777216 ;  /* 0x4b8000002d2da820 */ /* 0x000fe20000400000 */
[----:B-1----:R-:W-:Y:S01]  /*e040*/  @!P1 FMUL R14, R14, 4096 ;  /* 0x458000000e0e9820 */ /* 0x002fe20000400000 */
[----:B------:R-:W-:Y:S01]  /*e050*/  @!P0 FMUL R32, R32, 16777216 ;  /* 0x4b80000020208820 */ /* 0x000fe20000400000 */
[----:B------:R-:W-:Y:S01]  /*e060*/  FMUL R42, R15, R42 ;  /* 0x0000002a0f2a7220 */ /* 0x000fe20000400000 */
[----:B------:R-:W0:Y:S01]  /*e070*/  MUFU.RSQ R41, R45 ;  /* 0x0000002d00297308 */ /* 0x000e220000001400 */
[----:B------:R-:W-:Y:S02]  /*e080*/  FMUL R13, R14, R14 ;  /* 0x0000000e0e0d7220 */ /* 0x000fe40000400000 */
[-C--:B------:R-:W-:Y:S01]  /*e090*/  FFMA R27, R28, R42.reuse, R27 ;  /* 0x0000002a1c1b7223 */ /* 0x080fe2000000001b */
[-C--:B------:R-:W-:Y:S01]  /*e0a0*/  FFMA R26, R31, R42.reuse, R26 ;  /* 0x0000002a1f1a7223 */ /* 0x080fe2000000001a */
[----:B------:R-:W-:Y:S01]  /*e0b0*/  FMUL R14, R14, R13 ;  /* 0x0000000d0e0e7220 */ /* 0x000fe20000400000 */
[----:B------:R-:W-:-:S02]  /*e0c0*/  FFMA R36, R36, R42, R29 ;  /* 0x0000002a24247223 */ /* 0x000fc4000000001d */
[----:B------:R-:W1:Y:S01]  /*e0d0*/  MUFU.RSQ R32, R32 ;  /* 0x0000002000207308 */ /* 0x000e620000001400 */
[----:B------:R-:W-:Y:S02]  /*e0e0*/  FMUL R43, R15, R14 ;  /* 0x0000000e0f2b7220 */ /* 0x000fe40000400000 */
        /* <DEDUP_REMOVED lines=8> */
[----:B------:R-:W-:Y:S01]  /*e170*/  FADD R34, R22, -R6 ;  /* 0x8000000616227221 */ /* 0x000fe20000000000 */
[----:B-1----:R-:W-:Y:S01]  /*e180*/  @!P0 FMUL R32, R32, 4096 ;  /* 0x4580000020208820 */ /* 0x002fe20000400000 */
[----:B------:R-:W-:Y:S01]  /*e190*/  FMUL R28, R41, R28 ;  /* 0x0000001c291c7220 */ /* 0x000fe20000400000 */
[----:B------:R-:W-:Y:S02]  /*e1a0*/  FMUL R43, R29, R29 ;  /* 0x0000001d1d2b7220 */ /* 0x000fe40000400000 */
[----:B------:R-:W-:Y:S01]  /*e1b0*/  FMUL R31, R32, R32 ;  /* 0x00000020201f7220 */ /* 0x000fe20000400000 */
[----:B------:R-:W-:Y:S01]  /*e1c0*/  FMUL R41, R19, R28 ;  /* 0x0000001c13297220 */ /* 0x000fe20000400000 */
[----:B------:R-:W-:-:S02]  /*e1d0*/  FADD R28, R21, -R5 ;  /* 0x80000005151c7221 */ /* 0x000fc40000000000 */
[----:B------:R-:W-:Y:S01]  /*e1e0*/  FMUL R32, R32, R31 ;  /* 0x0000001f20207220 */ /* 0x000fe20000400000 */
[----:B------:R-:W-:Y:S01]  /*e1f0*/  FADD R31, R22, -R10 ;  /* 0x8000000a161f7221 */ /* 0x000fe20000000000 */
[-C--:B------:R-:W-:Y:S01]  /*e200*/  FFMA R21, R17, R41.reuse, R36 ;  /* 0x0000002911157223 */ /* 0x080fe20000000024 */
[----:B------:R-:W-:Y:S01]  /*e210*/  FMUL R17, R28, R28 ;  /* 0x0000001c1c117220 */ /* 0x000fe20000400000 */
[----:B------:R-:W-:Y:S01]  /*e220*/  FMUL R19, R19, R32 ;  /* 0x0000002013137220 */ /* 0x000fe20000400000 */
[----:B------:R-:W-:Y:S01]  /*e230*/  FFMA R32, R30, R30, R43 ;  /* 0x0000001e1e207223 */ /* 0x000fe2000000002b */
[----:B------:R-:W-:Y:S02]  /*e240*/  FFMA R40, R40, R41, R27 ;  /* 0x0000002928287223 */ /* 0x000fe4000000001b */
[----:B------:R-:W-:Y:S01]  /*e250*/  FFMA R37, R16, R19, R37 ;  /* 0x0000001310257223 */ /* 0x000fe20000000025 */
[----:B------:R-:W-:Y:S01]  /*e260*/  FFMA R36, R31, R31, R32 ;  /* 0x0000001f1f247223 */ /* 0x000fe20000000020 */
[----:B------:R-:W-:Y:S01]  /*e270*/  FADD R32, R20, -R4 ;  /* 0x8000000414207221 */ /* 0x000fe20000000000 */
[----:B------:R-:W-:Y:S01]  /*e280*/  FFMA R20, R35, R41, R26 ;  /* 0x0000002923147223 */ /* 0x000fe2000000001a */
[-C--:B------:R-:W-:Y:S01]  /*e290*/  FFMA R33, R38, R19.reuse, R33 ;  /* 0x0000001326217223 */ /* 0x080fe20000000021 */
[----:B------:R-:W-:Y:S01]  /*e2a0*/  FADD R36, R36, 9.9999997171806853657e-10 ;  /* 0x3089705f24247421 */ /* 0x000fe20000000000 */
[----:B------:R-:W-:Y:S01]  /*e2b0*/  FFMA R17, R32, R32, R17 ;  /* 0x0000002020117223 */ /* 0x000fe20000000011 */
[----:B------:R-:W-:-:S03]  /*e2c0*/  FFMA R39, R18, R19, R39 ;  /* 0x0000001312277223 */ /* 0x000fc60000000027 */
        /* <DEDUP_REMOVED lines=8> */
[----:B------:R-:W-:Y:S01]  /*e350*/  FMUL R17, R13, R13 ;  /* 0x0000000d0d117220 */ /* 0x000fe20000400000 */
[C---:B------:R-:W-:Y:S01]  /*e360*/  FADD R35, R14.reuse, -R10 ;  /* 0x8000000a0e237221 */ /* 0x040fe20000000000 */
        /* <DEDUP_REMOVED lines=9> */
[----:B------:R-:W-:Y:S01]  /*e400*/  FADD R43, R17, 9.9999997171806853657e-10 ;  /* 0x3089705f112b7421 */ /* 0x000fe20000000000 */
[----:B------:R-:W-:Y:S01]  /*e410*/  @!P1 FMUL R41, R41, 16777216 ;  /* 0x4b80000029299820 */ /* 0x000fe20000400000 */
[----:B------:R-:W1:Y:S01]  /*e420*/  LDS.128 R16, [UR5+0x680] ;  /* 0x00068005ff107984 */ /* 0x000e620008000c00 */
[----:B------:R-:W-:Y:S02]  /*e430*/  FSETP.GEU.AND P2, PT, |R22|, 1.175494350822287508e-38, PT ;  /* 0x008000001600780b */ /* 0x000fe40003f4e200 */
[----:B------:R-:W2:Y:S01]  /*e440*/  MUFU.RSQ R42, R41 ;  /* 0x00000029002a7308 */ /* 0x000ea20000001400 */
[----:B------:R-:W-:Y:S01]  /*e450*/  FSETP.GEU.AND P3, PT, |R43|, 1.175494350822287508e-38, PT ;  /* 0x008000002b00780b */ /* 0x000fe20003f6e200 */
[----:B0-----:R-:W-:-:S09]  /*e460*/  @!P0 FMUL R36, R36, 4096 ;  /* 0x4580000024248820 */ /* 0x001fd20000400000 */
[----:B------:R-:W-:Y:S01]  /*e470*/  @!P2 FMUL R22, R22, 16777216 ;  /* 0x4b8000001616a820 */ /* 0x000fe20000400000 */
[C---:B------:R-:W-:Y:S02]  /*e480*/  FMUL R45, R36.reuse, R36 ;  /* 0x00000024242d7220 */ /* 0x040fe40000400000 */
[----:B------:R-:W-:Y:S01]  /*e490*/  @!P3 FMUL R43, R43, 16777216 ;  /* 0x4b8000002b2bb820 */ /* 0x000fe20000400000 */
[----:B------:R0:W3:Y:S01]  /*e4a0*/  MUFU.RSQ R38, R22 ;  /* 0x0000001600267308 */ /* 0x0000e20000001400 */
[----:B------:R-:W-:Y:S01]  /*e4b0*/  FMUL R44, R36, R45 ;  /* 0x0000002d242c7220 */ /* 0x000fe20000400000 */
[----:B--2---:R-:W-:-:S03]  /*e4c0*/  @!P1 FMUL R42, R42, 4096 ;  /* 0x458000002a2a9820 */ /* 0x004fc60000400000 */
[----:B------:R-:W-:Y:S01]  /*e4d0*/  FMUL R44, R23, R44 ;  /* 0x0000002c172c7220 */ /* 0x000fe20000400000 */
[----:B------:R-:W-:Y:S02]  /*e4e0*/  FMUL R45, R42, R42 ;  /* 0x0000002a2a2d7220 */ /* 0x000fe40000400000 */
[----:B------:R-:W2:Y:S01]  /*e4f0*/  MUFU.RSQ R36, R43 ;  /* 0x0000002b00247308 */ /* 0x000ea20000001400 */
[-C--:B------:R-:W-:Y:S01]  /*e500*/  FFMA R30, R30, R44.reuse, R21 ;  /* 0x0000002c1e1e7223 */ /* 0x080fe20000000015 */
[----:B------:R-:W-:Y:S01]  /*e510*/  FMUL R42, R42, R45 ;  /* 0x0000002d2a2a7220 */ /* 0x000fe20000400000 */
[-C--:B------:R-:W-:Y:S01]  /*e520*/  FFMA R29, R29, R44.reuse, R20 ;  /* 0x0000002c1d1d7223 */ /* 0x080fe20000000014 */
[----:B------:R-:W-:Y:S02]  /*e530*/  FFMA R40, R31, R44, R40 ;  /* 0x0000002c1f287223 */ /* 0x000fe40000000028 */
[----:B------:R-:W-:Y:S02]  /*e540*/  FMUL R41, R23, R42 ;  /* 0x0000002a17297220 */ /* 0x000fe40000400000 */
[----:B0-----:R-:W0:Y:S01]  /*e550*/  LDS.128 R20, [UR5+0x690] ;  /* 0x00069005ff147984 */ /* 0x001e220008000c00 */
[----:B---3--:R-:W-:Y:S01]  /*e560*/  @!P2 FMUL R38, R38, 4096 ;  /* 0x458000002626a820 */ /* 0x008fe20000400000 */
        /* <DEDUP_REMOVED lines=11> */
[----:B------:R-:W-:Y:S01]  /*e620*/  FADD R34, R16, -R4 ;  /* 0x8000000410227221 */ /* 0x000fe20000000000 */
[----:B------:R-:W-:Y:S01]  /*e630*/  FMUL R17, R32, R32 ;  /* 0x0000002020117220 */ /* 0x000fe20000400000 */
        /* <DEDUP_REMOVED lines=10> */
[----:B------:R-:W-:Y:S01]  /*e6e0*/  FFMA R17, R36, R36, R17 ;  /* 0x0000002424117223 */ /* 0x000fe20000000011 */
[----:B------:R-:W-:Y:S01]  /*e6f0*/  FADD R16, R41, 9.9999997171806853657e-10 ;  /* 0x3089705f29107421 */ /* 0x000fe20000000000 */
[----:B------:R-:W-:Y:S01]  /*e700*/  FFMA R37, R12, R15, R37 ;  /* 0x0000000f0c257223 */ /* 0x000fe20000000025 */
[----:B------:R-:W-:Y:S01]  /*e710*/  FFMA R35, R35, R38, R40 ;  /* 0x0000002623237223 */ /* 0x000fe20000000028 */
[----:B------:R-:W-:-:S02]  /*e720*/  FADD R17, R17, 9.9999997171806853657e-10 ;  /* 0x3089705f11117421 */ /* 0x000fc40000000000 */
[----:B------:R-:W-:-:S03]  /*e730*/  FSETP.GEU.AND P0, PT, |R16|, 1.175494350822287508e-38, PT ;  /* 0x008000001000780b */ /* 0x000fc60003f0e200 */
[----:B------:R-:W-:Y:S01]  /*e740*/  FSETP.GEU.AND P1, PT, |R17|, 1.175494350822287508e-38, PT ;  /* 0x008000001100780b */ /* 0x000fe20003f2e200 */
[C---:B0-----:R-:W-:Y:S01]  /*e750*/  FADD R27, R21.reuse, -R9 ;  /* 0x80000009151b7221 */ /* 0x041fe20000000000 */
[----:B------:R-:W-:Y:S01]  /*e760*/  FADD R29, R21, -R5 ;  /* 0x80000005151d7221 */ /* 0x000fe20000000000 */
[C---:B------:R-:W-:Y:S01]  /*e770*/  FADD R21, R20.reuse, -R8 ;  /* 0x8000000814157221 */ /* 0x040fe20000000000 */
[----:B------:R-:W-:-:S06]  /*e780*/  FADD R20, R20, -R4 ;  /* 0x8000000414147221 */ /* 0x000fcc0000000000 */
[----:B------:R-:W-:Y:S01]  /*e790*/  @!P0 FMUL R16, R16, 16777216 ;  /* 0x4b80000010108820 */ /* 0x000fe20000400000 */
[----:B------:R-:W-:Y:S01]  /*e7a0*/  FMUL R12, R27, R27 ;  /* 0x0000001b1b0c7220 */ /* 0x000fe20000400000 */
[----:B------:R-:W-:Y:S01]  /*e7b0*/  FMUL R43, R29, R29 ;  /* 0x0000001d1d2b7220 */ /* 0x000fe20000400000 */
[C---:B------:R-:W-:Y:S01]  /*e7c0*/  FADD R38, R22.reuse, -R10 ;  /* 0x8000000a16267221 */ /* 0x040fe20000000000 */
[----:B------:R-:W-:Y:S01]  /*e7d0*/  @!P1 FMUL R17, R17, 16777216 ;  /* 0x4b80000011119820 */ /* 0x000fe20000400000 */
[----:B------:R-:W-:Y:S01]  /*e7e0*/  FFMA R41, R21, R21, R12 ;  /* 0x0000001515297223 */ /* 0x000fe2000000000c */
[----:B------:R-:W0:Y:S01]  /*e7f0*/  MUFU.RSQ R16, R16 ;  /* 0x0000001000107308 */ /* 0x000e220000001400 */
[----:B------:R-:W-:Y:S01]  /*e800*/  FADD R22, R22, -R6 ;  /* 0x8000000616167221 */ /* 0x000fe20000000000 */
[----:B------:R-:W-:Y:S01]  /*e810*/  FFMA R43, R20, R20, R43 ;  /* 0x00000014142b7223 */ /* 0x000fe2000000002b */
[----:B------:R-:W-:-:S03]  /*e820*/  FFMA R41, R38, R38, R41 ;  /* 0x0000002626297223 */ /* 0x000fc60000000029 */
[----:B------:R-:W-:Y:S01]  /*e830*/  FFMA R43, R22, R22, R43 ;  /* 0x00000016162b7223 */ /* 0x000fe2000000002b */
[----:B------:R-:W-:Y:S01]  /*e840*/  FADD R40, R41, 9.9999997171806853657e-10 ;  /* 0x3089705f29287421 */ /* 0x000fe20000000000 */
[----:B------:R-:W1:Y:S01]  /*e850*/  MUFU.RSQ R18, R17 ;  /* 0x0000001100127308 */ /* 0x000e620000001400 */
[-C--:B------:R-:W-:Y:S01]  /*e860*/  FFMA R41, R13, R15.reuse, R42 ;  /* 0x0000000f0d297223 */ /* 0x080fe2000000002a */
[----:B------:R-:W-:Y:S01]  /*e870*/  FADD R45, R43, 9.9999997171806853657e-10 ;  /* 0x3089705f2b2d7421 */ /* 0x000fe20000000000 */
[----:B------:R-:W-:Y:S01]  /*e880*/  FFMA R43, R14, R15, R39 ;  /* 0x0000000f0e2b7223 */ /* 0x000fe20000000027 */
[----:B------:R-:W-:Y:S01]  /*e890*/  FSETP.GEU.AND P2, PT, |R40|, 1.175494350822287508e-38, PT ;  /* 0x008000002800780b */ /* 0x000fe20003f4e200 */
[----:B------:R-:W2:Y:S01]  /*e8a0*/  LDS.128 R12, [UR5+0x6a0] ;  /* 0x0006a005ff0c7984 */ /* 0x000ea20008000c00 */
[----:B0-----:R-:W-:Y:S01]  /*e8b0*/  @!P0 FMUL R16, R16, 4096 ;  /* 0x4580000010108820 */ /* 0x001fe20000400000 */
[----:B------:R-:W-:-:S03]  /*e8c0*/  FSETP.GEU.AND P0, PT, |R45|, 1.175494350822287508e-38, PT ;  /* 0x008000002d00780b */ /* 0x000fc60003f0e200 */
[----:B------:R-:W-:Y:S01]  /*e8d0*/  FMUL R39, R16, R16 ;  /* 0x0000001010277220 */ /* 0x000fe20000400000 */
[----:B-1----:R-:W-:-:S06]  /*e8e0*/  @!P1 FMUL R18, R18, 4096 ;  /* 0x4580000012129820 */ /* 0x002fcc0000400000 */
[----:B------:R-:W-:Y:S01]  /*e8f0*/  @!P2 FMUL R40, R40, 16777216 ;  /* 0x4b8000002828a820 */ /* 0x000fe20000400000 */
[----:B------:R-:W-:Y:S01]  /*e900*/  FMUL R42, R16, R39 ;  /* 0x00000027102a7220 */ /* 0x000fe20000400000 */
[----:B------:R-:W-:Y:S01]  /*e910*/  FMUL R17, R18, R18 ;  /* 0x0000001212117220 */ /* 0x000fe20000400000 */
[----:B------:R-:W-:-:S03]  /*e920*/  @!P0 FMUL R45, R45, 16777216 ;  /* 0x4b8000002d2d8820 */ /* 0x000fc60000400000 */
[----:B------:R-:W0:Y:S01]  /*e930*/  MUFU.RSQ R40, R40 ;  /* 0x0000002800287308 */ /* 0x000e220000001400 */
[----:B------:R-:W-:Y:S01]  /*e940*/  FMUL R44, R18, R17 ;  /* 0x00000011122c7220 */ /* 0x000fe20000400000 */
[----:B------:R-:W-:-:S03]  /*e950*/  FMUL R42, R19, R42 ;  /* 0x0000002a132a7220 */ /* 0x000fc60000400000 */
[----:B------:R-:W-:Y:S01]  /*e960*/  FMUL R44, R19, R44 ;  /* 0x0000002c132c7220 */ /* 0x000fe20000400000 */
[----:B------:R-:W-:Y:S01]  /*e970*/  FFMA R26, R31, R42, R26 ;  /* 0x0000002a1f1a7223 */ /* 0x000fe2000000001a */
[----:B------:R-:W1:Y:S01]  /*e980*/  LDS.128 R16, [UR5+0x6b0] ;  /* 0x0006b005ff107984 */ /* 0x000e620008000c00 */
[----:B------:R-:W3:Y:S01]  /*e990*/  MUFU.RSQ R39, R45 ;  /* 0x0000002d00277308 */ /* 0x000ee20000001400 */
[----:B------:R-:W-:Y:S01]  /*e9a0*/  FFMA R37, R34, R44, R37 ;  /* 0x0000002c22257223 */ /* 0x000fe20000000025 */
[-C--:B------:R-:W-:Y:S01]  /*e9b0*/  FFMA R35, R28, R42.reuse, R35 ;  /* 0x0000002a1c237223 */ /* 0x080fe20000000023 */
[----:B------:R-:W-:Y:S01]  /*e9c0*/  FFMA R30, R33, R42, R30 ;  /* 0x0000002a211e7223 */ /* 0x000fe2000000001e */
        /* <DEDUP_REMOVED lines=8> */
[----:B------:R-:W-:Y:S01]  /*ea50*/  FMUL R36, R28, R28 ;  /* 0x0000001c1c247220 */ /* 0x000fe20000400000 */
[----:B------:R-:W-:Y:S01]  /*ea60*/  FADD R31, R13, -R5 ;  /* 0x800000050d1f7221 */ /* 0x000fe20000000000 */
[----:B------:R-:W-:Y:S02]  /*ea70*/  FMUL R34, R39, R39 ;  /* 0x0000002727227220 */ /* 0x000fe40000400000 */
[----:B------:R-:W-:Y:S01]  /*ea80*/  FFMA R41, R33, R33, R36 ;  /* 0x0000002121297223 */ /* 0x000fe20000000024 */
[----:B------:R-:W-:Y:S01]  /*ea90*/  FMUL R13, R31, R31 ;  /* 0x0000001f1f0d7220 */ /* 0x000fe20000400000 */
[----:B------:R-:W-:Y:S01]  /*eaa0*/  FMUL R34, R39, R34 ;  /* 0x0000002227227220 */ /* 0x000fe20000400000 */
[----:B------:R-:W-:Y:S01]  /*eab0*/  FMUL R39, R23, R40 ;  /* 0x0000002817277220 */ /* 0x000fe20000400000 */
[----:B------:R-:W-:-:S02]  /*eac0*/  FADD R36, R14, -R6 ;  /* 0x800000060e247221 */ /* 0x000fc40000000000 */
[----:B------:R-:W-:Y:S01]  /*ead0*/  FMUL R23, R23, R34 ;  /* 0x0000002217177220 */ /* 0x000fe20000400000 */
[----:B------:R-:W-:Y:S01]  /*eae0*/  FADD R34, R14, -R10 ;  /* 0x8000000a0e227221 */ /* 0x000fe20000000000 */
[-C--:B------:R-:W-:Y:S01]  /*eaf0*/  FFMA R40, R21, R39.reuse, R30 ;  /* 0x0000002715287223 */ /* 0x080fe2000000001e */
[----:B------:R-:W-:Y:S01]  /*eb00*/  FADD R30, R12, -R4 ;  /* 0x800000040c1e7221 */ /* 0x000fe20000000000 */
[----:B------:R-:W-:Y:S01]  /*eb10*/  FFMA R27, R27, R39, R26 ;  /* 0x000000271b1b7223 */ /* 0x000fe2000000001a */
[----:B------:R-:W-:Y:S01]  /*eb20*/  FFMA R41, R34, R34, R41 ;  /* 0x0000002222297223 */ /* 0x000fe20000000029 */
[-C--:B------:R-:W-:Y:S01]  /*eb30*/  FFMA R37, R20, R23.reuse, R37 ;  /* 0x0000001714257223 */ /* 0x080fe20000000025 */
[----:B------:R-:W-:Y:S01]  /*eb40*/  FFMA R13, R30, R30, R13 ;  /* 0x0000001e1e0d7223 */ /* 0x000fe2000000000d */
[----:B------:R-:W-:Y:S01]  /*eb50*/  FFMA R32, R29, R23, R32 ;  /* 0x000000171d207223 */ /* 0x000fe20000000020 */
[----:B------:R-:W-:Y:S01]  /*eb60*/  FADD R12, R41, 9.9999997171806853657e-10 ;  /* 0x3089705f290c7421 */ /* 0x000fe20000000000 */
[C---:B-1----:R-:W-:Y:S01]  /*eb70*/  FADD R26, R17.reuse, -R9 ;  /* 0x80000009111a7221 */ /* 0x042fe20000000000 */
[----:B------:R-:W-:Y:S01]  /*eb80*/  FFMA R14, R36, R36, R13 ;  /* 0x00000024240e7223 */ /* 0x000fe2000000000d */
[----:B------:R-:W-:Y:S01]  /*eb90*/  FFMA R13, R38, R39, R35 ;  /* 0x00000027260d7223 */ /* 0x000fe20000000023 */
[----:B------:R-:W-:Y:S01]  /*eba0*/  FADD R35, R16, -R8 ;  /* 0x8000000810237221 */ /* 0x000fe20000000000 */
[----:B------:R-:W-:Y:S01]  /*ebb0*/  FSETP.GEU.AND P0, PT, |R12|, 1.175494350822287508e-38, PT ;  /* 0x008000000c00780b */ /* 0x000fe20003f0e200 */
[----:B------:R-:W-:Y:S01]  /*ebc0*/  FADD R14, R14, 9.9999997171806853657e-10 ;  /* 0x3089705f0e0e7421 */ /* 0x000fe20000000000 */
[----:B------:R-:W-:Y:S01]  /*ebd0*/  FMUL R20, R26, R26 ;  /* 0x0000001a1a147220 */ /* 0x000fe20000400000 */
[----:B------:R-:W-:Y:S01]  /*ebe0*/  FADD R38, R17, -R5 ;  /* 0x8000000511267221 */ /* 0x000fe20000000000 */
[----:B------:R-:W-:Y:S01]  /*ebf0*/  FADD R17, R18, -R10 ;  /* 0x8000000a12117221 */ /* 0x000fe20000000000 */
[----:B------:R-:W-:Y:S01]  /*ec00*/  FADD R16, R16, -R4 ;  /* 0x8000000410107221 */ /* 0x000fe20000000000 */
[----:B------:R-:W-:Y:S01]  /*ec10*/  FFMA R20, R35, R35, R20 ;  /* 0x0000002323147223 */ /* 0x000fe20000000014 */
[----:B------:R-:W-:Y:S01]  /*ec20*/  FSETP.GEU.AND P1, PT, |R14|, 1.175494350822287508e-38, PT ;  /* 0x008000000e00780b */ /* 0x000fe20003f2e200 */
[----:B------:R-:W-:Y:S01]  /*ec30*/  FMUL R21, R38, R38 ;  /* 0x0000002626157220 */ /* 0x000fe20000400000 */
[----:B------:R-:W-:Y:S01]  /*ec40*/  FADD R18, R18, -R6 ;  /* 0x8000000612127221 */ /* 0x000fe20000000000 */
[----:B------:R-:W-:Y:S01]  /*ec50*/  FFMA R20, R17, R17, R20 ;  /* 0x0000001111147223 */ /* 0x000fe20000000014 */
[----:B------:R-:W-:Y:S01]  /*ec60*/  FFMA R43, R22, R23, R43 ;  /* 0x00000017162b7223 */ /* 0x000fe2000000002b */
[----:B------:R-:W-:Y:S01]  /*ec70*/  FFMA R21, R16, R16, R21 ;  /* 0x0000001010157223 */ /* 0x000fe20000000015 */
[----:B------:R-:W-:Y:S01]  /*ec80*/  @!P0 FMUL R12, R12, 16777216 ;  /* 0x4b8000000c0c8820 */ /* 0x000fe20000400000 */
[----:B------:R-:W-:-:S02]  /*ec90*/  FADD R39, R20, 9.9999997171806853657e-10 ;  /* 0x3089705f14277421 */ /* 0x000fc40000000000 */
[----:B------:R-:W-:-:S03]  /*eca0*/  FFMA R21, R18, R18, R21 ;  /* 0x0000001212157223 */ /* 0x000fc60000000015 */
[----:B------:R-:W0:Y:S01]  /*ecb0*/  MUFU.RSQ R12, R12 ;  /* 0x0000000c000c7308 */ /* 0x000e220000001400 */
[----:B------:R-:W-:Y:S01]  /*ecc0*/  FSETP.GEU.AND P2, PT, |R39|, 1.175494350822287508e-38, PT ;  /* 0x008000002700780b */ /* 0x000fe20003f4e200 */
[----:B------:R-:W-:Y:S01]  /*ecd0*/  FADD R29, R21, 9.9999997171806853657e-10 ;  /* 0x3089705f151d7421 */ /* 0x000fe20000000000 */
[----:B------:R-:W-:Y:S01]  /*ece0*/  @!P1 FMUL R14, R14, 16777216 ;  /* 0x4b8000000e0e9820 */ /* 0x000fe20000400000 */
[----:B------:R-:W1:Y:S03]  /*ecf0*/  LDS.128 R20, [UR5+0x6c0] ;  /* 0x0006c005ff147984 */ /* 0x000e660008000c00 */
[----:B------:R-:W-:Y:S01]  /*ed00*/  FSETP.GEU.AND P3, PT, |R29|, 1.175494350822287508e-38, PT ;  /* 0x008000001d00780b */ /* 0x000fe20003f6e200 */
[----:B------:R-:W2:Y:S06]  /*ed10*/  MUFU.RSQ R41, R14 ;  /* 0x0000000e00297308 */ /* 0x000eac0000001400 */
[----:B------:R-:W-:Y:S01]  /*ed20*/  @!P2 FMUL R39, R39, 16777216 ;  /* 0x4b8000002727a820 */ /* 0x000fe20000400000 */
[----:B0-----:R-:W-:-:S05]  /*ed30*/  @!P0 FMUL R12, R12, 4096 ;  /* 0x458000000c0c8820 */ /* 0x001fca0000400000 */
[----:B------:R-:W-:Y:S01]  /*ed40*/  @!P3 FMUL R29, R29, 16777216 ;  /* 0x4b8000001d1db820 */ /* 0x000fe20000400000 */
[----:B------:R-:W0:Y:S01]  /*ed50*/  MUFU.RSQ R39, R39 ;  /* 0x0000002700277308 */ /* 0x000e220000001400 */
        /* <DEDUP_REMOVED lines=13> */
[----:B------:R-:W-:Y:S01]  /*ee30*/  FFMA R37, R30, R41, R37 ;  /* 0x000000291e257223 */ /* 0x000fe20000000025 */
[----:B------:R-:W-:Y:S01]  /*ee40*/  FMUL R28, R39, R39 ;  /* 0x00000027271c7220 */ /* 0x000fe20000400000 */
[----:B-1----:R-:W-:Y:S01]  /*ee50*/  FADD R30, R21, -R9 ;  /* 0x80000009151e7221 */ /* 0x002fe20000000000 */
[----:B------:R-:W-:Y:S01]  /*ee60*/  FFMA R33, R31, R41, R32 ;  /* 0x000000291f217223 */ /* 0x000fe20000000020 */
[----:B--2---:R-:W-:Y:S01]  /*ee70*/  @!P3 FMUL R29, R29, 4096 ;  /* 0x458000001d1db820 */ /* 0x004fe20000400000 */
[----:B------:R-:W-:Y:S01]  /*ee80*/  FMUL R32, R39, R28 ;  /* 0x0000001c27207220 */ /* 0x000fe20000400000 */
[----:B------:R-:W-:Y:S01]  /*ee90*/  FADD R31, R20, -R8 ;  /* 0x80000008141f7221 */ /* 0x000fe20000000000 */
[----:B------:R-:W-:Y:S01]  /*eea0*/  FMUL R42, R30, R30 ;  /* 0x0000001e1e2a7220 */ /* 0x000fe20000400000 */
[----:B------:R-:W-:Y:S01]  /*eeb0*/  FMUL R28, R29, R29 ;  /* 0x0000001d1d1c7220 */ /* 0x000fe20000400000 */
[----:B------:R-:W-:Y:S01]  /*eec0*/  FFMA R43, R36, R41, R43 ;  /* 0x00000029242b7223 */ /* 0x000fe2000000002b */
[----:B------:R-:W-:Y:S01]  /*eed0*/  FMUL R39, R19, R32 ;  /* 0x0000002013277220 */ /* 0x000fe20000400000 */
[----:B------:R-:W-:Y:S01]  /*eee0*/  FADD R32, R20, -R4 ;  /* 0x8000000414207221 */ /* 0x000fe20000000000 */
[----:B------:R-:W-:Y:S01]  /*eef0*/  FMUL R36, R29, R28 ;  /* 0x0000001c1d247220 */ /* 0x000fe20000400000 */
[----:B------:R-:W-:Y:S01]  /*ef00*/  FFMA R29, R31, R31, R42 ;  /* 0x0000001f1f1d7223 */ /* 0x000fe2000000002a */
[----:B------:R-:W-:Y:S01]  /*ef10*/  FADD R28, R22, -R10 ;  /* 0x8000000a161c7221 */ /* 0x000fe20000000000 */
[----:B------:R-:W-:Y:S01]  /*ef20*/  FFMA R40, R35, R39, R40 ;  /* 0x0000002723287223 */ /* 0x000fe20000000028 */
[----:B------:R-:W-:-:S02]  /*ef30*/  FMUL R19, R19, R36 ;  /* 0x0000002413137220 */ /* 0x000fc40000400000 */
[----:B------:R-:W-:Y:S01]  /*ef40*/  FFMA R36, R28, R28, R29 ;  /* 0x0000001c1c247223 */ /* 0x000fe2000000001d */
[----:B------:R-:W-:Y:S01]  /*ef50*/  FADD R29, R21, -R5 ;  /* 0x80000005151d7221 */ /* 0x000fe20000000000 */
[-C--:B------:R-:W-:Y:S01]  /*ef60*/  FFMA R37, R16, R19.reuse, R37 ;  /* 0x0000001310257223 */ /* 0x080fe20000000025 */
[----:B------:R-:W-:Y:S01]  /*ef70*/  FFMA R38, R38, R19, R33 ;  /* 0x0000001326267223 */ /* 0x000fe20000000021 */
[----:B------:R-:W-:Y:S01]  /*ef80*/  FADD R20, R36, 9.9999997171806853657e-10 ;  /* 0x3089705f24147421 */ /* 0x000fe20000000000 */
[----:B------:R-:W-:Y:S01]  /*ef90*/  FMUL R21, R29, R29 ;  /* 0x0000001d1d157220 */ /* 0x000fe20000400000 */
[----:B------:R-:W-:Y:S01]  /*efa0*/  FADD R36, R22, -R6 ;  /* 0x8000000616247221 */ /* 0x000fe20000000000 */
[----:B------:R-:W-:Y:S02]  /*efb0*/  FFMA R43, R18, R19, R43 ;  /* 0x00000013122b7223 */ /* 0x000fe4000000002b */
[----:B------:R-:W-:Y:S01]  /*efc0*/  FFMA R21, R32, R32, R21 ;  /* 0x0000002020157223 */ /* 0x000fe20000000015 */
[----:B------:R-:W-:-:S03]  /*efd0*/  FSETP.GEU.AND P0, PT, |R20|, 1.175494350822287508e-38, PT ;  /* 0x008000001400780b */ /* 0x000fc60003f0e200 */
[----:B------:R-:W-:Y:S01]  /*efe0*/  FFMA R22, R36, R36, R21 ;  /* 0x0000002424167223 */ /* 0x000fe20000000015 */
[-C--:B------:R-:W-:Y:S01]  /*eff0*/  FFMA R21, R26, R39.reuse, R27 ;  /* 0x000000271a157223 */ /* 0x080fe2000000001b */
[----:B------:R-:W-:Y:S02]  /*f000*/  FFMA R27, R17, R39, R34 ;  /* 0x00000027111b7223 */ /* 0x000fe40000000022 */
        /* <DEDUP_REMOVED lines=10> */
[----:B------:R-:W-:Y:S01]  /*f0b0*/  FFMA R16, R13, R13, R16 ;  /* 0x0000000d0d107223 */ /* 0x000fe20000000010 */
[----:B------:R-:W0:Y:S01]  /*f0c0*/  MUFU.RSQ R20, R20 ;  /* 0x0000001400147308 */ /* 0x000e220000001400 */
[----:B------:R-:W-:Y:S01]  /*f0d0*/  FADD R14, R14, -R6 ;  /* 0x800000060e0e7221 */ /* 0x000fe20000000000 */
[----:B------:R-:W-:Y:S01]  /*f0e0*/  FFMA R17, R12, R12, R17 ;  /* 0x0000000c0c117223 */ /* 0x000fe20000000011 */
[----:B------:R-:W-:-:S02]  /*f0f0*/  FFMA R16, R35, R35, R16 ;  /* 0x0000002323107223 */ /* 0x000fc40000000010 */
        /* <DEDUP_REMOVED lines=9> */
[----:B------:R-:W-:-:S07]  /*f190*/  FMUL R41, R20, R20 ;  /* 0x0000001414297220 */ /* 0x000fce0000400000 */
[----:B------:R-:W-:Y:S01]  /*f1a0*/  @!P2 FMUL R39, R39, 16777216 ;  /* 0x4b8000002727a820 */ /* 0x000fe20000400000 */
[----:B-1----:R-:W-:Y:S01]  /*f1b0*/  @!P1 FMUL R33, R33, 4096 ;  /* 0x4580000021219820 */ /* 0x002fe20000400000 */
[----:B------:R-:W-:-:S03]  /*f1c0*/  FMUL R20, R20, R41 ;  /* 0x0000002914147220 */ /* 0x000fc60000400000 */
[----:B------:R-:W-:Y:S01]  /*f1d0*/  FMUL R22, R33, R33 ;  /* 0x0000002121167220 */ /* 0x000fe20000400000 */
[----:B------:R-:W0:Y:S01]  /*f1e0*/  MUFU.RSQ R39, R39 ;  /* 0x0000002700277308 */ /* 0x000e220000001400 */
[----:B------:R-:W-:Y:S01]  /*f1f0*/  @!P0 FMUL R44, R44, 16777216 ;  /* 0x4b8000002c2c8820 */ /* 0x000fe20000400000 */
[----:B------:R-:W-:Y:S01]  /*f200*/  FMUL R41, R23, R20 ;  /* 0x0000001417297220 */ /* 0x000fe20000400000 */
[----:B------:R-:W-:-:S03]  /*f210*/  FMUL R22, R33, R22 ;  /* 0x0000001621167220 */ /* 0x000fc60000400000 */
[-C--:B------:R-:W-:Y:S01]  /*f220*/  FFMA R40, R31, R41.reuse, R40 ;  /* 0x000000291f287223 */ /* 0x080fe20000000028 */
[----:B------:R-:W-:Y:S01]  /*f230*/  FMUL R42, R23, R22 ;  /* 0x00000016172a7220 */ /* 0x000fe20000400000 */
[----:B------:R-:W1:Y:S01]  /*f240*/  MUFU.RSQ R33, R44 ;  /* 0x0000002c00217308 */ /* 0x000e620000001400 */
[-C--:B------:R-:W-:Y:S01]  /*f250*/  FFMA R31, R30, R41.reuse, R21 ;  /* 0x000000291e1f7223 */ /* 0x080fe20000000015 */
[----:B------:R-:W-:Y:S01]  /*f260*/  FFMA R28, R28, R41, R27 ;  /* 0x000000291c1c7223 */ /* 0x000fe2000000001b */
        /* <DEDUP_REMOVED lines=13> */
[----:B------:R-:W-:Y:S02]  /*f340*/  FADD R32, R18, -R10 ;  /* 0x8000000a12207221 */ /* 0x000fe40000000000 */
        /* <DEDUP_REMOVED lines=10> */
[----:B------:R-:W-:Y:S01]  /*f3f0*/  FFMA R34, R34, R15, R41 ;  /* 0x0000000f22227223 */ /* 0x000fe20000000029 */
[----:B------:R-:W-:Y:S01]  /*f400*/  FFMA R13, R33, R33, R16 ;  /* 0x00000021210d7223 */ /* 0x000fe20000000010 */
[-C--:B------:R-:W-:Y:S01]  /*f410*/  FFMA R16, R26, R39.reuse, R31 ;  /* 0x000000271a107223 */ /* 0x080fe2000000001f */
[----:B------:R-:W-:Y:S01]  /*f420*/  FFMA R39, R35, R39, R28 ;  /* 0x0000002723277223 */ /* 0x000fe2000000001c */
[----:B------:R-:W-:Y:S01]  /*f430*/  FSETP.GEU.AND P0, PT, |R38|, 1.175494350822287508e-38, PT ;  /* 0x008000002600780b */ /* 0x000fe20003f0e200 */
[----:B------:R-:W-:Y:S01]  /*f440*/  FFMA R13, R36, R36, R13 ;  /* 0x00000024240d7223 */ /* 0x000fe2000000000d */
[-C--:B------:R-:W-:Y:S01]  /*f450*/  FFMA R28, R12, R15.reuse, R37 ;  /* 0x0000000f0c1c7223 */ /* 0x080fe20000000025 */
[----:B------:R-:W-:Y:S01]  /*f460*/  FFMA R43, R14, R15, R43 ;  /* 0x0000000f0e2b7223 */ /* 0x000fe2000000002b */
[----:B---3--:R-:W-:Y:S01]  /*f470*/  FADD R26, R21, -R9 ;  /* 0x80000009151a7221 */ /* 0x008fe20000000000 */
[----:B------:R-:W-:Y:S01]  /*f480*/  FADD R37, R13, 9.9999997171806853657e-10 ;  /* 0x3089705f0d257421 */ /* 0x000fe20000000000 */
[----:B------:R-:W-:Y:S01]  /*f490*/  FADD R21, R21, -R5 ;  /* 0x8000000515157221 */ /* 0x000fe20000000000 */
[----:B------:R-:W-:Y:S01]  /*f4a0*/  FADD R31, R20, -R8 ;  /* 0x80000008141f7221 */ /* 0x000fe20000000000 */
[----:B------:R-:W-:Y:S01]  /*f4b0*/  FMUL R12, R26, R26 ;  /* 0x0000001a1a0c7220 */ /* 0x000fe20000400000 */
[----:B------:R-:W-:Y:S01]  /*f4c0*/  FADD R20, R20, -R4 ;  /* 0x8000000414147221 */ /* 0x000fe20000000000 */
[----:B------:R-:W-:Y:S01]  /*f4d0*/  FMUL R13, R21, R21 ;  /* 0x00000015150d7220 */ /* 0x000fe20000400000 */
[----:B------:R-:W-:Y:S01]  /*f4e0*/  FSETP.GEU.AND P1, PT, |R37|, 1.175494350822287508e-38, PT ;  /* 0x008000002500780b */ /* 0x000fe20003f2e200 */
[----:B------:R-:W-:Y:S01]  /*f4f0*/  FADD R35, R22, -R10 ;  /* 0x8000000a16237221 */ /* 0x000fe20000000000 */
[----:B------:R-:W-:Y:S01]  /*f500*/  @!P0 FMUL R38, R38, 16777216 ;  /* 0x4b80000026268820 */ /* 0x000fe20000400000 */
[----:B------:R-:W-:Y:S01]  /*f510*/  FFMA R12, R31, R31, R12 ;  /* 0x0000001f1f0c7223 */ /* 0x000fe2000000000c */
[----:B------:R-:W-:Y:S01]  /*f520*/  FADD R22, R22, -R6 ;  /* 0x8000000616167221 */ /* 0x000fe20000000000 */
[----:B------:R-:W-:-:S02]  /*f530*/  FFMA R13, R20, R20, R13 ;  /* 0x00000014140d7223 */ /* 0x000fc4000000000d */
[----:B------:R-:W-:Y:S01]  /*f540*/  FFMA R12, R35, R35, R12 ;  /* 0x00000023230c7223 */ /* 0x000fe2000000000c */
[----:B------:R-:W0:Y:S01]  /*f550*/  MUFU.RSQ R38, R38 ;  /* 0x0000002600267308 */ /* 0x000e220000001400 */
[----:B------:R-:W-:Y:S02]  /*f560*/  FFMA R13, R22, R22, R13 ;  /* 0x00000016160d7223 */ /* 0x000fe4000000000d */
[----:B------:R-:W-:Y:S02]  /*f570*/  FADD R18, R12, 9.9999997171806853657e-10 ;  /* 0x3089705f0c127421 */ /* 0x000fe40000000000 */
[----:B------:R-:W-:Y:S01]  /*f580*/  FADD R41, R13, 9.9999997171806853657e-10 ;  /* 0x3089705f0d297421 */ /* 0x000fe20000000000 */
[----:B------:R-:W-:Y:S01]  /*f590*/  @!P1 FMUL R37, R37, 16777216 ;  /* 0x4b80000025259820 */ /* 0x000fe20000400000 */
[----:B------:R-:W1:Y:S01]  /*f5a0*/  LDS.128 R12, [UR5+0x700] ;  /* 0x00070005ff0c7984 */ /* 0x000e620008000c00 */
[----:B------:R-:W-:Y:S02]  /*f5b0*/  FSETP.GEU.AND P2, PT, |R18|, 1.175494350822287508e-38, PT ;  /* 0x008000001200780b */ /* 0x000fe40003f4e200 */
[----:B------:R-:W2:Y:S01]  /*f5c0*/  MUFU.RSQ R40, R37 ;  /* 0x0000002500287308 */ /* 0x000ea20000001400 */
[----:B------:R-:W-:Y:S01]  /*f5d0*/  FSETP.GEU.AND P3, PT, |R41|, 1.175494350822287508e-38, PT ;  /* 0x008000002900780b */ /* 0x000fe20003f6e200 */
[----:B0-----:R-:W-:-:S04]  /*f5e0*/  @!P0 FMUL R38, R38, 4096 ;  /* 0x4580000026268820 */ /* 0x001fc80000400000 */
[----:B------:R-:W-:-:S05]  /*f5f0*/  FMUL R45, R38, R38 ;  /* 0x00000026262d7220 */ /* 0x000fca0000400000 */
[----:B------:R-:W-:-:S03]  /*f600*/  @!P2 FMUL R18, R18, 16777216 ;  /* 0x4b8000001212a820 */ /* 0x000fc60000400000 */
[----:B------:R-:W-:Y:S01]  /*f610*/  @!P3 FMUL R41, R41, 16777216 ;  /* 0x4b8000002929b820 */ /* 0x000fe20000400000 */
[----:B------:R-:W-:Y:S02]  /*f620*/  FMUL R42, R38, R45 ;  /* 0x0000002d262a7220 */ /* 0x000fe40000400000 */
[----:B------:R0:W3:Y:S01]  /*f630*/  MUFU.RSQ R38, R18 ;  /* 0x0000001200267308 */ /* 0x0000e20000001400 */
[----:B--2---:R-:W-:Y:S01]  /*f640*/  @!P1 FMUL R40, R40, 4096 ;  /* 0x4580000028289820 */ /* 0x004fe20000400000 */
[----:B------:R-:W-:-:S03]  /*f650*/  FMUL R42, R19, R42 ;  /* 0x0000002a132a7220 */ /* 0x000fc60000400000 */
[----:B------:R-:W-:Y:S01]  /*f660*/  FMUL R45, R40, R40 ;  /* 0x00000028282d7220 */ /* 0x000fe20000400000 */
[-C--:B------:R-:W-:Y:S01]  /*f670*/  FFMA R30, R30, R42.reuse, R17 ;  /* 0x0000002a1e1e7223 */ /* 0x080fe20000000011 */
[-C--:B------:R-:W-:Y:S01]  /*f680*/  FFMA R29, R29, R42.reuse, R16 ;  /* 0x0000002a1d1d7223 */ /* 0x080fe20000000010 */
        /* <DEDUP_REMOVED lines=10> */
[----:B------:R-:W-:Y:S01]  /*f730*/  FFMA R43, R36, R40, R43 ;  /* 0x00000028242b7223 */ /* 0x000fe2000000002b */
[----:B------:R-:W-:Y:S01]  /*f740*/  FADD R36, R12, -R8 ;  /* 0x800000080c247221 */ /* 0x000fe20000000000 */
[----:B--2---:R-:W-:Y:S01]  /*f750*/  @!P3 FMUL R37, R37, 4096 ;  /* 0x458000002525b820 */ /* 0x004fe20000400000 */
[----:B------:R-:W-:Y:S01]  /*f760*/  FMUL R38, R38, R27 ;  /* 0x0000001b26267220 */ /* 0x000fe20000400000 */
[----:B------:R-:W-:-:S02]  /*f770*/  FMUL R27, R28, R28 ;  /* 0x0000001c1c1b7220 */ /* 0x000fc40000400000 */
[----:B------:R-:W-:Y:S01]  /*f780*/  FMUL R34, R37, R37 ;  /* 0x0000002525227220 */ /* 0x000fe20000400000 */
[----:B------:R-:W-:Y:S01]  /*f790*/  FMUL R39, R23, R38 ;  /* 0x0000002617277220 */ /* 0x000fe20000400000 */
[----:B------:R-:W-:Y:S01]  /*f7a0*/  FFMA R40, R36, R36, R27 ;  /* 0x0000002424287223 */ /* 0x000fe2000000001b */
[----:B------:R-:W-:Y:S01]  /*f7b0*/  FADD R27, R14, -R10 ;  /* 0x8000000a0e1b7221 */ /* 0x000fe20000000000 */
[----:B------:R-:W-:Y:S01]  /*f7c0*/  FMUL R34, R37, R34 ;  /* 0x0000002225227220 */ /* 0x000fe20000400000 */
[----:B------:R-:W-:Y:S01]  /*f7d0*/  FADD R37, R12, -R4 ;  /* 0x800000040c257221 */ /* 0x000fe20000000000 */
[----:B------:R-:W-:Y:S01]  /*f7e0*/  FADD R38, R14, -R6 ;  /* 0x800000060e267221 */ /* 0x000fe20000000000 */
[----:B------:R-:W-:Y:S01]  /*f7f0*/  FFMA R40, R27, R27, R40 ;  /* 0x0000001b1b287223 */ /* 0x000fe20000000028 */
[----:B------:R-:W-:Y:S01]  /*f800*/  FMUL R23, R23, R34 ;  /* 0x0000002217177220 */ /* 0x000fe20000400000 */
[----:B------:R-:W-:Y:S01]  /*f810*/  FADD R34, R13, -R5 ;  /* 0x800000050d227221 */ /* 0x000fe20000000000 */
[-C--:B------:R-:W-:Y:S01]  /*f820*/  FFMA R31, R31, R39.reuse, R30 ;  /* 0x000000271f1f7223 */ /* 0x080fe2000000001e */
[----:B------:R-:W-:Y:S01]  /*f830*/  FADD R12, R40, 9.9999997171806853657e-10 ;  /* 0x3089705f280c7421 */ /* 0x000fe20000000000 */
[----:B------:R-:W-:Y:S01]  /*f840*/  FFMA R29, R26, R39, R29 ;  /* 0x000000271a1d7223 */ /* 0x000fe2000000001d */
[----:B------:R-:W-:Y:S01]  /*f850*/  FMUL R40, R34, R34 ;  /* 0x0000002222287220 */ /* 0x000fe20000400000 */
[----:B------:R-:W-:Y:S01]  /*f860*/  FFMA R26, R20, R23, R33 ;  /* 0x00000017141a7223 */ /* 0x000fe20000000021 */
[----:B------:R-:W-:Y:S01]  /*f870*/  FFMA R32, R35, R39, R32 ;  /* 0x0000002723207223 */ /* 0x000fe20000000020 */
[----:B------:R-:W-:Y:S01]  /*f880*/  FSETP.GEU.AND P0, PT, |R12|, 1.175494350822287508e-38, PT ;  /* 0x008000000c00780b */ /* 0x000fe20003f0e200 */
[----:B------:R-:W-:Y:S01]  /*f890*/  FFMA R13, R37, R37, R40 ;  /* 0x00000025250d7223 */ /* 0x000fe20000000028 */
[----:B------:R-:W-:-:S03]  /*f8a0*/  FFMA R43, R22, R23, R43 ;  /* 0x00000017162b7223 */ /* 0x000fc6000000002b */
[----:B------:R-:W-:-:S04]  /*f8b0*/  FFMA R13, R38, R38, R13 ;  /* 0x00000026260d7223 */ /* 0x000fc8000000000d */
        /* <DEDUP_REMOVED lines=14> */
[----:B------:R-:W-:-:S03]  /*f9a0*/  FFMA R14, R35, R35, R14 ;  /* 0x00000023230e7223 */ /* 0x000fc6000000000e */
[----:B------:R-:W-:Y:S01]  /*f9b0*/  FFMA R45, R18, R18, R39 ;  /* 0x00000012122d7223 */ /* 0x000fe20000000027 */
[----:B------:R-:W-:Y:S01]  /*f9c0*/  @!P1 FMUL R13, R13, 16777216 ;  /* 0x4b8000000d0d9820 */ /* 0x000fe20000400000 */
[----:B------:R-:W-:Y:S01]  /*f9d0*/  FADD R41, R14, 9.9999997171806853657e-10 ;  /* 0x3089705f0e297421 */ /* 0x000fe20000000000 */
[----:B------:R-:W-:Y:S01]  /*f9e0*/  FFMA R39, R21, R23, R42 ;  /* 0x0000001715277223 */ /* 0x000fe2000000002a */
        /* <DEDUP_REMOVED lines=9> */
[----:B-1----:R-:W-:Y:S01]  /*fa80*/  @!P1 FMUL R14, R14, 4096 ;  /* 0x458000000e0e9820 */ /* 0x002fe20000400000 */
[----:B------:R-:W-:Y:S01]  /*fa90*/  FMUL R42, R15, R42 ;  /* 0x0000002a0f2a7220 */ /* 0x000fe20000400000 */
[----:B------:R-:W-:Y:S02]  /*faa0*/  @!P0 FMUL R45, R45, 16777216 ;  /* 0x4b8000002d2d8820 */ /* 0x000fe40000400000 */
[----:B------:R-:W-:Y:S01]  /*fab0*/  FMUL R13, R14, R14 ;  /* 0x0000000e0e0d7220 */ /* 0x000fe20000400000 */
        /* <DEDUP_REMOVED lines=15> */
[----:B-1----:R-:W-:-:S03]  /*fbb0*/  @!P0 FMUL R40, R40, 4096 ;  /* 0x4580000028288820 */ /* 0x002fc60000400000 */
        /* <DEDUP_REMOVED lines=14> */
[----:B------:R-:W-:Y:S01]  /*fca0*/  FFMA R37, R16, R19, R37 ;  /* 0x0000001310257223 */ /* 0x000fe20000000025 */
[----:B------:R-:W-:Y:S01]  /*fcb0*/  FADD R20, R38, 9.9999997171806853657e-10 ;  /* 0x3089705f26147421 */ /* 0x000fe20000000000 */
[----:B------:R-:W-:Y:S01]  /*fcc0*/  FADD R38, R22, -R6 ;  /* 0x8000000616267221 */ /* 0x000fe20000000000 */
[----:B------:R-:W-:Y:S01]  /*fcd0*/  FFMA R17, R36, R36, R17 ;  /* 0x0000002424117223 */ /* 0x000fe20000000011 */
[----:B---3--:R-:W-:Y:S01]  /*fce0*/  FADD R29, R13, -R9 ;  /* 0x800000090d1d7221 */ /* 0x008fe20000000000 */
        /* <DEDUP_REMOVED lines=11> */
[----:B------:R-:W-:Y:S01]  /*fda0*/  FFMA R17, R30, R30, R17 ;  /* 0x0000001e1e117223 */ /* 0x000fe20000000011 */
[----:B------:R-:W-:Y:S01]  /*fdb0*/  FSETP.GEU.AND P1, PT, |R40|, 1.175494350822287508e-38, PT ;  /* 0x008000002800780b */ /* 0x000fe20003f2e200 */
        /* <DEDUP_REMOVED lines=8> */
[----:B------:R-:W1:Y:S01]  /*fe40*/  LDS.128 R16, [UR5+0x740] ;  /* 0x00074005ff107984 */ /* 0x000e620008000c00 */
[----:B------:R-:W-:-:S02]  /*fe50*/  FADD R33, R41, 9.9999997171806853657e-10 ;  /* 0x3089705f29217421 */ /* 0x000fc40000000000 */
[----:B------:R-:W-:Y:S01]  /*fe60*/  FSETP.GEU.AND P2, PT, |R35|, 1.175494350822287508e-38, PT ;  /* 0x008000002300780b */ /* 0x000fe20003f4e200 */
[----:B------:R-:W-:Y:S02]  /*fe70*/  @!P1 FMUL R40, R40, 16777216 ;  /* 0x4b80000028289820 */ /* 0x000fe40000400000 */
[----:B------:R-:W-:Y:S02]  /*fe80*/  FSETP.GEU.AND P3, PT, |R33|, 1.175494350822287508e-38, PT ;  /* 0x008000002100780b */ /* 0x000fe40003f6e200 */
[----:B------:R-:W2:Y:S08]  /*fe90*/  MUFU.RSQ R41, R40 ;  /* 0x0000002800297308 */ /* 0x000eb00000001400 */
[----:B------:R-:W-:Y:S01]  /*fea0*/  @!P2 FMUL R35, R35, 16777216 ;  /* 0x4b8000002323a820 */ /* 0x000fe20000400000 */
[----:B0-----:R-:W-:-:S02]  /*feb0*/  @!P0 FMUL R20, R20, 4096 ;  /* 0x4580000014148820 */ /* 0x001fc40000400000 */
[----:B------:R-:W-:Y:S02]  /*fec0*/  @!P3 FMUL R33, R33, 16777216 ;  /* 0x4b8000002121b820 */ /* 0x000fe40000400000 */
[C---:B------:R-:W-:Y:S01]  /*fed0*/  FMUL R45, R20.reuse, R20 ;  /* 0x00000014142d7220 */ /* 0x040fe20000400000 */
        /* <DEDUP_REMOVED lines=14> */
[-C--:B------:R-:W-:Y:S01]  /*ffc0*/  FFMA R36, R27, R40.reuse, R34 ;  /* 0x000000281b247223 */ /* 0x080fe20000000022 */
        /* <DEDUP_REMOVED lines=8> */
[----:B------:R-:W-:Y:S01]  /*10050*/  FMUL R39, R15, R38 ;  /* 0x000000260f277220 */ /* 0x000fe20000400000 */
[----:B------:R-:W-:Y:S01]  /*10060*/  FADD R35, R16, -R4 ;  /* 0x8000000410237221 */ /* 0x000fe20000000000 */
[----:B------:R-:W-:Y:S01]  /*10070*/  FFMA R42, R34, R34, R27 ;  /* 0x00000022222a7223 */ /* 0x000fe2000000001b */
[C---:B------:R-:W-:Y:S01]  /*10080*/  FADD R27, R18.reuse, -R10 ;  /* 0x8000000a121b7221 */ /* 0x040fe20000000000 */
[----:B------:R-:W-:Y:S01]  /*10090*/  FMUL R40, R33, R40 ;  /* 0x0000002821287220 */ /* 0x000fe20000400000 */
[----:B------:R-:W-:Y:S01]  /*100a0*/  FADD R33, R17, -R5 ;  /* 0x8000000511217221 */ /* 0x000fe20000000000 */
[----:B------:R-:W-:Y:S01]  /*100b0*/  FADD R38, R18, -R6 ;  /* 0x8000000612267221 */ /* 0x000fe20000000000 */
[----:B------:R-:W-:Y:S01]  /*100c0*/  FFMA R42, R27, R27, R42 ;  /* 0x0000001b1b2a7223 */ /* 0x000fe2000000002a */
[----:B------:R-:W-:Y:S01]  /*100d0*/  FMUL R15, R15, R40 ;  /* 0x000000280f0f7220 */ /* 0x000fe20000400000 */
[----:B------:R-:W-:Y:S01]  /*100e0*/  FMUL R40, R33, R33 ;  /* 0x0000002121287220 */ /* 0x000fe20000400000 */
[-C--:B------:R-:W-:Y:S01]  /*100f0*/  FFMA R41, R30, R39.reuse, R41 ;  /* 0x000000271e297223 */ /* 0x080fe20000000029 */
[----:B------:R-:W-:Y:S01]  /*10100*/  FADD R16, R42, 9.9999997171806853657e-10 ;  /* 0x3089705f2a107421 */ /* 0x000fe20000000000 */
[----:B------:R-:W-:Y:S01]  /*10110*/  FFMA R29, R29, R39, R26 ;  /* 0x000000271d1d7223 */ /* 0x000fe2000000001a */
        /* <DEDUP_REMOVED lines=60> */
[----:B------:R-:W-:Y:S02]  /*104e0*/  FFMA R39, R30, R40, R29 ;  /* 0x000000281e277223 */ /* 0x000fe4000000001d */
        /* <DEDUP_REMOVED lines=78> */
[----:B------:R-:W-:Y:S01]  /*109d0*/  FFMA R41, R30, R38, R41 ;  /* 0x000000261e297223 */ /* 0x000fe20000000029 */
[-C--:B------:R-:W-:Y:S01]  /*109e0*/  FFMA R35, R16, R19.reuse, R35 ;  /* 0x0000001310237223 */ /* 0x080fe20000000023 */
[----:B------:R-:W-:Y:S01]  /*109f0*/  FFMA R22, R36, R36, R21 ;  /* 0x0000002424167223 */ /* 0x000fe20000000015 */
[----:B------:R-:W-:Y:S01]  /*10a00*/  FFMA R28, R17, R38, R28 ;  /* 0x00000026111c7223 */ /* 0x000fe2000000001c */
[----:B------:R-:W-:Y:S01]  /*10a10*/  FSETP.GEU.AND P0, PT, |R20|, 1.175494350822287508e-38, PT ;  /* 0x008000001400780b */ /* 0x000fe20003f0e200 */
[----:B------:R-:W-:Y:S01]  /*10a20*/  FFMA R32, R32, R19, R39 ;  /* 0x0000001320207223 */ /* 0x000fe20000000027 */
[----:B------:R-:W-:Y:S01]  /*10a30*/  FFMA R22, R37, R37, R22 ;  /* 0x0000002525167223 */ /* 0x000fe20000000016 */
[----:B------:R-:W-:-:S03]  /*10a40*/  FFMA R44, R18, R19, R43 ;  /* 0x00000013122c7223 */ /* 0x000fc6000000002b */
[----:B------:R-:W-:-:S05]  /*10a50*/  FADD R21, R22, 9.9999997171806853657e-10 ;  /* 0x3089705f16157421 */ /* 0x000fca0000000000 */
        /* <DEDUP_REMOVED lines=44> */
[----:B---3--:R-:W-:-:S03]  /*10d20*/  @!P0 FMUL R39, R39, 4096 ;  /* 0x4580000027278820 */ /* 0x008fc60000400000 */
[----:B------:R-:W-:Y:S01]  /*10d30*/  FMUL R40, R40, R31 ;  /* 0x0000001f28287220 */ /* 0x000fe20000400000 */
[----:B------:R-:W-:Y:S01]  /*10d40*/  FMUL R31, R28, R28 ;  /* 0x0000001c1c1f7220 */ /* 0x000fe20000400000 */
[----:B------:R-:W-:-:S04]  /*10d50*/  FMUL R32, R39, R39 ;  /* 0x0000002727207220 */ /* 0x000fc80000400000 */
[----:B------:R-:W-:Y:S01]  /*10d60*/  FMUL R36, R39, R32 ;  /* 0x0000002027247220 */ /* 0x000fe20000400000 */
[----:B------:R-:W-:Y:S01]  /*10d70*/  FADD R32, R16, -R8 ;  /* 0x8000000810207221 */ /* 0x000fe20000000000 */
[C---:B------:R-:W-:Y:S02]  /*10d80*/  FMUL R39, R15.reuse, R40 ;  /* 0x000000280f277220 */ /* 0x040fe40000400000 */
[----:B------:R-:W-:Y:S01]  /*10d90*/  FMUL R15, R15, R36 ;  /* 0x000000240f0f7220 */ /* 0x000fe20000400000 */
[----:B------:R-:W-:Y:S01]  /*10da0*/  FADD R36, R18, -R10 ;  /* 0x8000000a12247221 */ /* 0x000fe20000000000 */
[----:B------:R-:W-:Y:S01]  /*10db0*/  FFMA R37, R32, R32, R31 ;  /* 0x0000002020257223 */ /* 0x000fe2000000001f */
[----:B------:R-:W-:Y:S01]  /*10dc0*/  FADD R31, R17, -R5 ;  /* 0x80000005111f7221 */ /* 0x000fe20000000000 */
[----:B------:R-:W-:Y:S01]  /*10dd0*/  FFMA R17, R13, R39, R34 ;  /* 0x000000270d117223 */ /* 0x000fe20000000022 */
[----:B------:R-:W-:Y:S01]  /*10de0*/  FADD R34, R16, -R4 ;  /* 0x8000000410227221 */ /* 0x000fe20000000000 */
[----:B------:R-:W-:Y:S01]  /*10df0*/  FFMA R37, R36, R36, R37 ;  /* 0x0000002424257223 */ /* 0x000fe20000000025 */
[----:B------:R-:W-:Y:S01]  /*10e00*/  FMUL R13, R31, R31 ;  /* 0x0000001f1f0d7220 */ /* 0x000fe20000400000 */
[-C--:B------:R-:W-:Y:S01]  /*10e10*/  FFMA R29, R29, R39.reuse, R26 ;  /* 0x000000271d1d7223 */ /* 0x080fe2000000001a */
[----:B-1----:R-:W-:Y:S01]  /*10e20*/  FADD R26, R21, -R9 ;  /* 0x80000009151a7221 */ /* 0x002fe20000000000 */
[----:B------:R-:W-:Y:S01]  /*10e30*/  FADD R16, R37, 9.9999997171806853657e-10 ;  /* 0x3089705f25107421 */ /* 0x000fe20000000000 */
[----:B------:R-:W-:Y:S01]  /*10e40*/  FADD R37, R18, -R6 ;  /* 0x8000000612257221 */ /* 0x000fe20000000000 */
[----:B------:R-:W-:Y:S01]  /*10e50*/  FFMA R18, R34, R34, R13 ;  /* 0x0000002222127223 */ /* 0x000fe2000000000d */
[----:B------:R-:W-:Y:S01]  /*10e60*/  FFMA R39, R38, R39, R27 ;  /* 0x0000002726277223 */ /* 0x000fe2000000001b */
[----:B------:R-:W-:Y:S01]  /*10e70*/  FFMA R35, R12, R15, R35 ;  /* 0x0000000f0c237223 */ /* 0x000fe20000000023 */
[----:B------:R-:W-:Y:S01]  /*10e80*/  FADD R27, R20, -R8 ;  /* 0x80000008141b7221 */ /* 0x000fe20000000000 */
[----:B------:R-:W-:Y:S01]  /*10e90*/  FFMA R18, R37, R37, R18 ;  /* 0x0000002525127223 */ /* 0x000fe20000000012 */
        /* <DEDUP_REMOVED lines=14> */
[----:B------:R-:W-:Y:S01]  /*10f80*/  FFMA R42, R14, R15, R43 ;  /* 0x0000000f0e2a7223 */ /* 0x000fe2000000002b */
[----:B------:R-:W-:Y:S01]  /*10f90*/  FFMA R41, R22, R22, R41 ;  /* 0x0000001616297223 */ /* 0x000fe20000000029 */
[----:B------:R-:W-:Y:S01]  /*10fa0*/  @!P0 FMUL R16, R16, 16777216 ;  /* 0x4b80000010108820 */ /* 0x000fe20000400000 */
[----:B------:R-:W0:Y:S01]  /*10fb0*/  LDS.128 R12, [UR5+0x7c0] ;  /* 0x0007c005ff0c7984 */ /* 0x000e220008000c00 */
[----:B------:R-:W-:Y:S01]  /*10fc0*/  FSETP.GEU.AND P2, PT, |R40|, 1.175494350822287508e-38, PT ;  /* 0x008000002800780b */ /* 0x000fe20003f4e200 */
[----:B------:R-:W-:-:S02]  /*10fd0*/  FADD R33, R41, 9.9999997171806853657e-10 ;  /* 0x3089705f29217421 */ /* 0x000fc40000000000 */
[----:B------:R-:W-:Y:S01]  /*10fe0*/  @!P1 FMUL R18, R18, 16777216 ;  /* 0x4b80000012129820 */ /* 0x000fe20000400000 */
[----:B------:R-:W1:Y:S02]  /*10ff0*/  MUFU.RSQ R16, R16 ;  /* 0x0000001000107308 */ /* 0x000e640000001400 */
[----:B------:R-:W-:-:S06]  /*11000*/  FSETP.GEU.AND P3, PT, |R33|, 1.175494350822287508e-38, PT ;  /* 0x008000002100780b */ /* 0x000fcc0003f6e200 */
[----:B------:R-:W2:Y:S01]  /*11010*/  MUFU.RSQ R41, R18 ;  /* 0x0000001200297308 */ /* 0x000ea20000001400 */
[----:B------:R-:W-:-:S06]  /*11020*/  @!P2 FMUL R40, R40, 16777216 ;  /* 0x4b8000002828a820 */ /* 0x000fcc0000400000 */
[----:B------:R-:W-:Y:S01]  /*11030*/  @!P3 FMUL R33, R33, 16777216 ;  /* 0x4b8000002121b820 */ /* 0x000fe20000400000 */
        /* <DEDUP_REMOVED lines=18> */
[C---:B------:R-:W-:Y:S01]  /*11160*/  FMUL R31, R40.reuse, R40 ;  /* 0x00000028281f7220 */ /* 0x040fe20000400000 */
[----:B-1----:R-:W-:Y:S01]  /*11170*/  @!P3 FMUL R33, R33, 4096 ;  /* 0x458000002121b820 */ /* 0x002fe20000400000 */
[----:B------:R-:W-:Y:S01]  /*11180*/  FADD R30, R13, -R9 ;  /* 0x800000090d1e7221 */ /* 0x000fe20000000000 */
[----:B------:R-:W-:Y:S01]  /*11190*/  FFMA R41, R37, R41, R42 ;  /* 0x0000002925297223 */ /* 0x000fe2000000002a */
[----:B------:R-:W-:Y:S01]  /*111a0*/  FMUL R40, R40, R31 ;  /* 0x0000001f28287220 */ /* 0x000fe20000400000 */
[----:B------:R-:W-:Y:S01]  /*111b0*/  FMUL R28, R33, R33 ;  /* 0x00000021211c7220 */ /* 0x000fe20000400000 */
[----:B------:R-:W-:-:S02]  /*111c0*/  FMUL R31, R30, R30 ;  /* 0x0000001e1e1f7220 */ /* 0x000fc40000400000 */
[----:B------:R-:W-:Y:S01]  /*111d0*/  FMUL R40, R23, R40 ;  /* 0x0000002817287220 */ /* 0x000fe20000400000 */
[----:B------:R-:W-:Y:S01]  /*111e0*/  FMUL R42, R33, R28 ;  /* 0x0000001c212a7220 */ /* 0x000fe20000400000 */
[----:B------:R-:W-:Y:S01]  /*111f0*/  FFMA R31, R36, R36, R31 ;  /* 0x00000024241f7223 */ /* 0x000fe2000000001f */
[----:B------:R-:W-:Y:S01]  /*11200*/  FADD R28, R14, -R10 ;  /* 0x8000000a0e1c7221 */ /* 0x000fe20000000000 */
[----:B------:R-:W-:Y:S01]  /*11210*/  FADD R33, R12, -R4 ;  /* 0x800000040c217221 */ /* 0x000fe20000000000 */
[----:B------:R-:W-:Y:S01]  /*11220*/  FMUL R23, R23, R42 ;  /* 0x0000002a17177220 */ /* 0x000fe20000400000 */
[----:B------:R-:W-:Y:S01]  /*11230*/  FFMA R29, R26, R40, R29 ;  /* 0x000000281a1d7223 */ /* 0x000fe2000000001d */
        /* <DEDUP_REMOVED lines=9> */
[----:B------:R-:W-:Y:S01]  /*112d0*/  FSETP.GEU.AND P0, PT, |R12|, 1.175494350822287508e-38, PT ;  /* 0x008000000c00780b */ /* 0x000fe20003f0e200 */
[----:B------:R-:W-:-:S04]  /*112e0*/  FFMA R42, R33, R33, R42 ;  /* 0x00000021212a7223 */ /* 0x000fc8000000002a */
[----:B------:R-:W-:-:S04]  /*112f0*/  FFMA R42, R37, R37, R42 ;  /* 0x00000025252a7223 */ /* 0x000fc8000000002a */
[----:B------:R-:W-:Y:S01]  /*11300*/  FADD R13, R42, 9.9999997171806853657e-10 ;  /* 0x3089705f2a0d7421 */ /* 0x000fe20000000000 */
[----:B------:R-:W-:Y:S02]  /*11310*/  FFMA R42, R22, R23, R41 ;  /* 0x00000017162a7223 */ /* 0x000fe40000000029 */
[----:B------:R-:W1:Y:S01]  /*11320*/  LDS.128 R20, [UR5+0x7e0] ;  /* 0x0007e005ff147984 */ /* 0x000e620008000c00 */
[----:B------:R-:W-:Y:S01]  /*11330*/  @!P0 FMUL R12, R12, 16777216 ;  /* 0x4b8000000c0c8820 */ /* 0x000fe20000400000 */
[C---:B0-----:R-:W-:Y:S01]  /*11340*/  FADD R35, R17.reuse, -R5 ;  /* 0x8000000511237221 */ /* 0x041fe20000000000 */
[----:B------:R-:W-:Y:S01]  /*11350*/  FADD R32, R17, -R9 ;  /* 0x8000000911207221 */ /* 0x000fe20000000000 */
[C---:B------:R-:W-:Y:S01]  /*11360*/  FADD R17, R16.reuse, -R8 ;  /* 0x8000000810117221 */ /* 0x040fe20000000000 */
[----:B------:R-:W-:Y:S01]  /*11370*/  FSETP.GEU.AND P1, PT, |R13|, 1.175494350822287508e-38, PT ;  /* 0x008000000d00780b */ /* 0x000fe20003f2e200 */
[----:B------:R-:W-:Y:S01]  /*11380*/  FADD R16, R16, -R4 ;  /* 0x8000000410107221 */ /* 0x000fe20000000000 */
[----:B------:R-:W0:Y:S01]  /*11390*/  MUFU.RSQ R12, R12 ;  /* 0x0000000c000c7308 */ /* 0x000e220000001400 */
[----:B------:R-:W-:Y:S01]  /*113a0*/  FMUL R45, R35, R35 ;  /* 0x00000023232d7220 */ /* 0x000fe20000400000 */
[----:B------:R-:W-:Y:S01]  /*113b0*/  FMUL R14, R32, R32 ;  /* 0x00000020200e7220 */ /* 0x000fe20000400000 */
        /* <DEDUP_REMOVED lines=9> */
[----:B------:R-:W2:Y:S01]  /*11450*/  MUFU.RSQ R14, R13 ;  /* 0x0000000d000e7308 */ /* 0x000ea20000001400 */
[----:B0-----:R-:W-:Y:S02]  /*11460*/  @!P0 FMUL R12, R12, 4096 ;  /* 0x458000000c0c8820 */ /* 0x001fe40000400000 */
[----:B------:R-:W-:Y:S02]  /*11470*/  FSETP.GEU.AND P0, PT, |R40|, 1.175494350822287508e-38, PT ;  /* 0x008000002800780b */ /* 0x000fe40003f0e200 */
[----:B------:R-:W-:Y:S01]  /*11480*/  FSETP.GEU.AND P2, PT, |R45|, 1.175494350822287508e-38, PT ;  /* 0x008000002d00780b */ /* 0x000fe20003f4e200 */
[----:B------:R-:W-:-:S04]  /*11490*/  FMUL R41, R12, R12 ;  /* 0x0000000c0c297220 */ /* 0x000fc80000400000 */
[----:B------:R-:W-:-:S04]  /*114a0*/  FMUL R12, R12, R41 ;  /* 0x000000290c0c7220 */ /* 0x000fc80000400000 */
[----:B------:R-:W-:Y:S02]  /*114b0*/  FMUL R43, R15, R12 ;  /* 0x0000000c0f2b7220 */ /* 0x000fe40000400000 */
[----:B------:R-:W-:Y:S01]  /*114c0*/  @!P0 FMUL R40, R40, 16777216 ;  /* 0x4b80000028288820 */ /* 0x000fe20000400000 */
[----:B--2---:R-:W-:Y:S01]  /*114d0*/  @!P1 FMUL R14, R14, 4096 ;  /* 0x458000000e0e9820 */ /* 0x004fe20000400000 */
[----:B------:R-:W-:Y:S01]  /*114e0*/  @!P2 FMUL R45, R45, 16777216 ;  /* 0x4b8000002d2da820 */ /* 0x000fe20000400000 */
[-C--:B------:R-:W-:Y:S01]  /*114f0*/  FFMA R36, R36, R43.reuse, R27 ;  /* 0x0000002b24247223 */ /* 0x080fe2000000001b */
[-C--:B------:R-:W-:Y:S01]  /*11500*/  FFMA R39, R28, R43.reuse, R39 ;  /* 0x0000002b1c277223 */ /* 0x080fe20000000027 */
[----:B------:R-:W-:Y:S01]  /*11510*/  FMUL R13, R14, R14 ;  /* 0x0000000e0e0d7220 */ /* 0x000fe20000400000 */
[----:B------:R-:W0:Y:S01]  /*11520*/  MUFU.RSQ R41, R45 ;  /* 0x0000002d00297308 */ /* 0x000e220000001400 */
[----:B------:R-:W-:Y:S02]  /*11530*/  FFMA R29, R30, R43, R29 ;  /* 0x0000002b1e1d7223 */ /* 0x000fe4000000001d */
[----:B------:R-:W-:-:S04]  /*11540*/  FMUL R44, R14, R13 ;  /* 0x0000000d0e2c7220 */ /* 0x000fc80000400000 */
[----:B------:R-:W-:Y:S01]  /*11550*/  FMUL R44, R15, R44 ;  /* 0x0000002c0f2c7220 */ /* 0x000fe20000400000 */
[----:B------:R-:W2:Y:S01]  /*11560*/  MUFU.RSQ R40, R40 ;  /* 0x0000002800287308 */ /* 0x000ea20000001400 */
[----:B------:R-:W3:Y:S02]  /*11570*/  LDS.128 R12, [UR5+0x7f0] ;  /* 0x0007f005ff0c7984 */ /* 0x000ee40008000c00 */
[-C--:B------:R-:W-:Y:S01]  /*11580*/  FFMA R33, R33, R44.reuse, R26 ;  /* 0x0000002c21217223 */ /* 0x080fe2000000001a */
[----:B-1----:R-:W-:Y:S01]  /*11590*/  FADD R26, R21, -R9 ;  /* 0x80000009151a7221 */ /* 0x002fe20000000000 */
[-C--:B------:R-:W-:Y:S01]  /*115a0*/  FFMA R37, R37, R44.reuse, R42 ;  /* 0x0000002c25257223 */ /* 0x080fe2000000002a */
[----:B------:R-:W-:Y:S01]  /*115b0*/  FFMA R34, R31, R44, R34 ;  /* 0x0000002c1f227223 */ /* 0x000fe20000000022 */
[----:B0-----:R-:W-:-:S04]  /*115c0*/  @!P2 FMUL R41, R41, 4096 ;  /* 0x458000002929a820 */ /* 0x001fc80000400000 */
[----:B------:R-:W-:Y:S01]  /*115d0*/  FMUL R28, R41, R41 ;  /* 0x00000029291c7220 */ /* 0x000fe20000400000 */
[----:B--2---:R-:W-:-:S03]  /*115e0*/  @!P0 FMUL R40, R40, 4096 ;  /* 0x4580000028288820 */ /* 0x004fc60000400000 */
[----:B------:R-:W-:Y:S01]  /*115f0*/  FMUL R30, R41, R28 ;  /* 0x0000001c291e7220 */ /* 0x000fe20000400000 */
[----:B------:R-:W-:Y:S01]  /*11600*/  FADD R28, R20, -R8 ;  /* 0x80000008141c7221 */ /* 0x000fe20000000000 */
[----:B------:R-:W-:-:S04]  /*11610*/  FMUL R27, R40, R40 ;  /* 0x00000028281b7220 */ /* 0x000fc80000400000 */
[----:B------:R-:W-:Y:S01]  /*11620*/  FMUL R42, R40, R27 ;  /* 0x0000001b282a7220 */ /* 0x000fe20000400000 */
[----:B------:R-:W-:Y:S01]  /*11630*/  FMUL R27, R26, R26 ;  /* 0x0000001a1a1b7220 */ /* 0x000fe20000400000 */
[C---:B------:R-:W-:Y:S01]  /*11640*/  FMUL R40, R19.reuse, R30 ;  /* 0x0000001e13287220 */ /* 0x040fe20000400000 */
[----:B------:R-:W-:Y:S01]  /*11650*/  FADD R30, R22, -R10 ;  /* 0x8000000a161e7221 */ /* 0x000fe20000000000 */
[----:B------:R-:W-:Y:S01]  /*11660*/  FMUL R19, R19, R42 ;  /* 0x0000002a13137220 */ /* 0x000fe20000400000 */
        /* <DEDUP_REMOVED lines=11> */
[C---:B---3--:R-:W-:Y:S01]  /*11720*/  FADD R29, R13.reuse, -R9 ;  /* 0x800000090d1d7221 */ /* 0x048fe20000000000 */
[----:B------:R-:W-:Y:S01]  /*11730*/  FADD R13, R13, -R5 ;  /* 0x800000050d0d7221 */ /* 0x000fe20000000000 */
[----:B------:R-:W-:Y:S01]  /*11740*/  FSETP.GEU.AND P0, PT, |R20|, 1.175494350822287508e-38, PT ;  /* 0x008000001400780b */ /* 0x000fe20003f0e200 */
[----:B------:R-:W-:Y:S01]  /*11750*/  FFMA R17, R36, R36, R17 ;  /* 0x0000002424117223 */ /* 0x000fe20000000011 */
[----:B------:R-:W-:Y:S01]  /*11760*/  FFMA R32, R16, R19, R33 ;  /* 0x0000001310207223 */ /* 0x000fe20000000021 */
        /* <DEDUP_REMOVED lines=17> */
[----:B------:R-:W-:Y:S01]  /*11880*/  FADD R35, R35, 9.9999997171806853657e-10 ;  /* 0x3089705f23237421 */ /* 0x000fe20000000000 */
[----:B------:R-:W1:Y:S02]  /*11890*/  LDS.128 R16, [UR5+0x800] ;  /* 0x00080005ff107984 */ /* 0x000e640008000c00 */
[----:B------:R-:W-:Y:S01]  /*118a0*/  @!P1 FMUL R40, R40, 16777216 ;  /* 0x4b80000028289820 */ /* 0x000fe20000400000 */
[----:B------:R-:W-:-:S02]  /*118b0*/  FSETP.GEU.AND P2, PT, |R22|, 1.175494350822287508e-38, PT ;  /* 0x008000001600780b */ /* 0x000fc40003f4e200 */
        /* <DEDUP_REMOVED lines=25> */
[----:B------:R-:W-:Y:S01]  /*11a50*/  FMUL R27, R30, R30 ;  /* 0x0000001e1e1b7220 */ /* 0x000fe20000400000 */
[----:B---3--:R-:W-:-:S02]  /*11a60*/  @!P3 FMUL R35, R35, 4096 ;  /* 0x458000002323b820 */ /* 0x008fc40000400000 */
[----:B------:R-:W-:Y:S01]  /*11a70*/  FMUL R32, R37, R32 ;  /* 0x0000002025207220 */ /* 0x000fe20000400000 */
[----:B------:R-:W-:Y:S01]  /*11a80*/  FFMA R44, R36, R36, R27 ;  /* 0x00000024242c7223 */ /* 0x000fe2000000001b */
[C---:B------:R-:W-:Y:S01]  /*11a90*/  FADD R27, R18.reuse, -R10 ;  /* 0x8000000a121b7221 */ /* 0x040fe20000000000 */
[----:B------:R-:W-:Y:S01]  /*11aa0*/  FMUL R40, R35, R35 ;  /* 0x0000002323287220 */ /* 0x000fe20000400000 */
[----:B------:R-:W-:Y:S02]  /*11ab0*/  FADD R37, R18, -R6 ;  /* 0x8000000612257221 */ /* 0x000fe40000000000 */
[----:B------:R-:W-:Y:S01]  /*11ac0*/  FFMA R44, R27, R27, R44 ;  /* 0x0000001b1b2c7223 */ /* 0x000fe2000000002c */
[----:B------:R-:W-:Y:S01]  /*11ad0*/  FMUL R42, R35, R40 ;  /* 0x00000028232a7220 */ /* 0x000fe20000400000 */
[----:B------:R-:W-:Y:S01]  /*11ae0*/  FMUL R40, R15, R32 ;  /* 0x000000200f287220 */ /* 0x000fe20000400000 */
[----:B------:R-:W-:Y:S01]  /*11af0*/  FADD R32, R17, -R5 ;  /* 0x8000000511207221 */ /* 0x000fe20000000000 */
[----:B------:R-:W-:Y:S01]  /*11b00*/  FADD R35, R16, -R4 ;  /* 0x8000000410237221 */ /* 0x000fe20000000000 */
[----:B------:R-:W-:Y:S01]  /*11b10*/  FMUL R15, R15, R42 ;  /* 0x0000002a0f0f7220 */ /* 0x000fe20000400000 */
[----:B------:R-:W-:Y:S01]  /*11b20*/  FADD R16, R44, 9.9999997171806853657e-10 ;  /* 0x3089705f2c107421 */ /* 0x000fe20000000000 */
[----:B------:R-:W-:Y:S01]  /*11b30*/  FMUL R42, R32, R32 ;  /* 0x00000020202a7220 */ /* 0x000fe20000400000 */
[-C--:B------:R-:W-:Y:S01]  /*11b40*/  FFMA R33, R33, R40.reuse, R28 ;  /* 0x0000002821217223 */ /* 0x080fe2000000001c */
[-C--:B------:R-:W-:Y:S01]  /*11b50*/  FFMA R29, R29, R40.reuse, R26 ;  /* 0x000000281d1d7223 */ /* 0x080fe2000000001a */
[----:B------:R-:W-:Y:S01]  /*11b60*/  FFMA R26, R12, R15, R31 ;  /* 0x0000000f0c1a7223 */ /* 0x000fe2000000001f */
[----:B------:R-:W-:Y:S01]  /*11b70*/  FFMA R42, R35, R35, R42 ;  /* 0x00000023232a7223 */ /* 0x000fe2000000002a */
[----:B------:R-:W-:Y:S01]  /*11b80*/  FSETP.GEU.AND P0, PT, |R16|, 1.175494350822287508e-38, PT ;  /* 0x008000001000780b */ /* 0x000fe20003f0e200 */
[----:B------:R-:W-:Y:S01]  /*11b90*/  FFMA R38, R38, R40, R39 ;  /* 0x0000002826267223 */ /* 0x000fe20000000027 */
[----:B------:R-:W-:Y:S01]  /*11ba0*/  FFMA R44, R14, R15, R43 ;  /* 0x0000000f0e2c7223 */ /* 0x000fe2000000002b */
[----:B------:R-:W-:-:S04]  /*11bb0*/  FFMA R42, R37, R37, R42 ;  /* 0x00000025252a7223 */ /* 0x000fc8000000002a */
[----:B------:R-:W-:Y:S01]  /*11bc0*/  FADD R17, R42, 9.9999997171806853657e-10 ;  /* 0x3089705f2a117421 */ /* 0x000fe20000000000 */
[C---:B0-----:R-:W-:Y:S01]  /*11bd0*/  FADD R28, R21.reuse, -R9 ;  /* 0x80000009151c7221 */ /* 0x041fe20000000000 */
[----:B------:R-:W-:Y:S01]  /*11be0*/  FADD R31, R21, -R5 ;  /* 0x80000005151f7221 */ /* 0x000fe20000000000 */
[----:B------:R-:W-:Y:S02]  /*11bf0*/  FADD R21, R20, -R8 ;  /* 0x8000000814157221 */ /* 0x000fe40000000000 */
[----:B------:R-:W-:Y:S01]  /*11c00*/  FSETP.GEU.AND P1, PT, |R17|, 1.175494350822287508e-38, PT ;  /* 0x008000001100780b */ /* 0x000fe20003f2e200 */
[----:B------:R-:W-:Y:S01]  /*11c10*/  @!P0 FMUL R16, R16, 16777216 ;  /* 0x4b80000010108820 */ /* 0x000fe20000400000 */
        /* <DEDUP_REMOVED lines=8> */
[----:B------:R-:W-:-:S03]  /*11ca0*/  FFMA R12, R39, R39, R12 ;  /* 0x00000027270c7223 */ /* 0x000fc6000000000c */
[----:B------:R-:W-:Y:S01]  /*11cb0*/  @!P1 FMUL R17, R17, 16777216 ;  /* 0x4b80000011119820 */ /* 0x000fe20000400000 */
[----:B------:R-:W-:Y:S01]  /*11cc0*/  FFMA R45, R22, R22, R41 ;  /* 0x00000016162d7223 */ /* 0x000fe20000000029 */
[----:B------:R-:W-:Y:S01]  /*11cd0*/  FADD R40, R12, 9.9999997171806853657e-10 ;  /* 0x3089705f0c287421 */ /* 0x000fe20000000000 */
[----:B------:R-:W-:Y:S01]  /*11ce0*/  FFMA R41, R13, R15, R34 ;  /* 0x0000000f0d297223 */ /* 0x000fe20000000022 */
[----:B------:R-:W1:Y:S01]  /*11cf0*/  MUFU.RSQ R18, R17 ;  /* 0x0000001100127308 */ /* 0x000e620000001400 */
[----:B------:R-:W-:Y:S01]  /*11d00*/  FADD R45, R45, 9.9999997171806853657e-10 ;  /* 0x3089705f2d2d7421 */ /* 0x000fe20000000000 */
[----:B------:R-:W2:Y:S01]  /*11d10*/  LDS.128 R12, [UR5+0x820] ;  /* 0x00082005ff0c7984 */ /* 0x000ea20008000c00 */
[----:B------:R-:W-:Y:S01]  /*11d20*/  FSETP.GEU.AND P2, PT, |R40|, 1.175494350822287508e-38, PT ;  /* 0x008000002800780b */ /* 0x000fe20003f4e200 */
[----:B0-----:R-:W-:Y:S02]  /*11d30*/  @!P0 FMUL R16, R16, 4096 ;  /* 0x4580000010108820 */ /* 0x001fe40000400000 */
[----:B------:R-:W-:-:S02]  /*11d40*/  FSETP.GEU.AND P0, PT, |R45|, 1.175494350822287508e-38, PT ;  /* 0x008000002d00780b */ /* 0x000fc40003f0e200 */
[----:B------:R-:W-:-:S04]  /*11d50*/  FMUL R43, R16, R16 ;  /* 0x00000010102b7220 */ /* 0x000fc80000400000 */
[----:B------:R-:W-:-:S04]  /*11d60*/  FMUL R42, R16, R43 ;  /* 0x0000002b102a7220 */ /* 0x000fc80000400000 */
[----:B------:R-:W-:Y:S01]  /*11d70*/  @!P2 FMUL R40, R40, 16777216 ;  /* 0x4b8000002828a820 */ /* 0x000fe20000400000 */
[----:B-1----:R-:W-:Y:S01]  /*11d80*/  @!P1 FMUL R18, R18, 4096 ;  /* 0x4580000012129820 */ /* 0x002fe20000400000 */
[----:B------:R-:W-:-:S03]  /*11d90*/  FMUL R42, R19, R42 ;  /* 0x0000002a132a7220 */ /* 0x000fc60000400000 */
[C---:B------:R-:W-:Y:S01]  /*11da0*/  FMUL R17, R18.reuse, R18 ;  /* 0x0000001212117220 */ /* 0x040fe20000400000 */
[----:B------:R-:W-:Y:S01]  /*11db0*/  @!P0 FMUL R45, R45, 16777216 ;  /* 0x4b8000002d2d8820 */ /* 0x000fe20000400000 */
[----:B------:R-:W0:Y:S01]  /*11dc0*/  MUFU.RSQ R40, R40 ;  /* 0x0000002800287308 */ /* 0x000e220000001400 */
[-C--:B------:R-:W-:Y:S01]  /*11dd0*/  FFMA R38, R27, R42.reuse, R38 ;  /* 0x0000002a1b267223 */ /* 0x080fe20000000026 */
[----:B------:R-:W-:Y:S01]  /*11de0*/  FMUL R18, R18, R17 ;  /* 0x0000001112127220 */ /* 0x000fe20000400000 */
[-C--:B------:R-:W-:Y:S01]  /*11df0*/  FFMA R36, R36, R42.reuse, R33 ;  /* 0x0000002a24247223 */ /* 0x080fe20000000021 */
[----:B------:R-:W-:Y:S02]  /*11e00*/  FFMA R29, R30, R42, R29 ;  /* 0x0000002a1e1d7223 */ /* 0x000fe4000000001d */
[----:B------:R-:W-:Y:S02]  /*11e10*/  FMUL R43, R19, R18 ;  /* 0x00000012132b7220 */ /* 0x000fe40000400000 */
[----:B------:R-:W1:Y:S01]  /*11e20*/  MUFU.RSQ R34, R45 ;  /* 0x0000002d00227308 */ /* 0x000e620000001400 */
[----:B------:R-:W3:Y:S01]  /*11e30*/  LDS.128 R16, [UR5+0x830] ;  /* 0x00083005ff107984 */ /* 0x000ee20008000c00 */
[-C--:B------:R-:W-:Y:S01]  /*11e40*/  FFMA R35, R35, R43.reuse, R26 ;  /* 0x0000002b23237223 */ /* 0x080fe2000000001a */
[-C--:B------:R-:W-:Y:S01]  /*11e50*/  FFMA R32, R32, R43.reuse, R41 ;  /* 0x0000002b20207223 */ /* 0x080fe20000000029 */
[----:B------:R-:W-:Y:S01]  /*11e60*/  FFMA R37, R37, R43, R44 ;  /* 0x0000002b25257223 */ /* 0x000fe2000000002c */
[----:B0-----:R-:W-:Y:S01]  /*11e70*/  @!P2 FMUL R40, R40, 4096 ;  /* 0x458000002828a820 */ /* 0x001fe20000400000 */
[----:B--2---:R-:W-:Y:S01]  /*11e80*/  FADD R26, R13, -R9 ;  /* 0x800000090d1a7221 */ /* 0x004fe20000000000 */
[----:B------:R-:W-:-:S02]  /*11e90*/  FADD R30, R12, -R8 ;  /* 0x800000080c1e7221 */ /* 0x000fc40000000000 */
[----:B------:R-:W-:Y:S01]  /*11ea0*/  FMUL R27, R40, R40 ;  /* 0x00000028281b7220 */ /* 0x000fe20000400000 */
[----:B-1----:R-:W-:-:S03]  /*11eb0*/  @!P0 FMUL R34, R34, 4096 ;  /* 0x4580000022228820 */ /* 0x002fc60000400000 */
[----:B------:R-:W-:Y:S01]  /*11ec0*/  FMUL R40, R40, R27 ;  /* 0x0000001b28287220 */ /* 0x000fe20000400000 */
[----:B------:R-:W-:Y:S01]  /*11ed0*/  FMUL R27, R26, R26 ;  /* 0x0000001a1a1b7220 */ /* 0x000fe20000400000 */
[C---:B------:R-:W-:Y:S02]  /*11ee0*/  FMUL R33, R34.reuse, R34 ;  /* 0x0000002222217220 */ /* 0x040fe40000400000 */
[C---:B------:R-:W-:Y:S02]  /*11ef0*/  FMUL R40, R23.reuse, R40 ;  /* 0x0000002817287220 */ /* 0x040fe40000400000 */
[----:B------:R-:W-:Y:S01]  /*11f00*/  FMUL R34, R34, R33 ;  /* 0x0000002122227220 */ /* 0x000fe20000400000 */
[----:B------:R-:W-:Y:S01]  /*11f10*/  FADD R33, R14, -R10 ;  /* 0x8000000a0e217221 */ /* 0x000fe20000000000 */
[----:B------:R-:W-:Y:S02]  /*11f20*/  FFMA R29, R28, R40, R29 ;  /* 0x000000281c1d7223 */ /* 0x000fe4000000001d */
[----:B------:R-:W-:Y:S01]  /*11f30*/  FMUL R23, R23, R34 ;  /* 0x0000002217177220 */ /* 0x000fe20000400000 */
[----:B------:R-:W-:Y:S01]  /*11f40*/  FFMA R34, R30, R30, R27 ;  /* 0x0000001e1e227223 */ /* 0x000fe2000000001b */
[----:B------:R-:W-:Y:S01]  /*11f50*/  FADD R27, R13, -R5 ;  /* 0x800000050d1b7221 */ /* 0x000fe20000000000 */
[-C--:B------:R-:W-:Y:S01]  /*11f60*/  FFMA R13, R21, R40.reuse, R36 ;  /* 0x00000028150d7223 */ /* 0x080fe20000000024 */
[----:B------:R-:W-:Y:S01]  /*11f70*/  FADD R36, R14, -R6 ;  /* 0x800000060e247221 */ /* 0x000fe20000000000 */
[----:B------:R-:W-:Y:S01]  /*11f80*/  FFMA R21, R33, R33, R34 ;  /* 0x0000002121157223 */ /* 0x000fe20000000022 */
[----:B------:R-:W-:Y:S01]  /*11f90*/  FADD R34, R12, -R4 ;  /* 0x800000040c227221 */ /* 0x000fe20000000000 */
[----:B------:R-:W-:Y:S01]  /*11fa0*/  FMUL R41, R27, R27 ;  /* 0x0000001b1b297220 */ /* 0x000fe20000400000 */
[----:B------:R-:W-:Y:S01]  /*11fb0*/  FFMA R14, R39, R40, R38 ;  /* 0x00000028270e7223 */ /* 0x000fe20000000026 */
[----:B------:R-:W-:Y:S01]  /*11fc0*/  FADD R12, R21, 9.9999997171806853657e-10 ;  /* 0x3089705f150c7421 */ /* 0x000fe20000000000 */
[----:B------:R-:W-:Y:S01]  /*11fd0*/  FFMA R35, R20, R23, R35 ;  /* 0x0000001714237223 */ /* 0x000fe20000000023 */
[----:B------:R-:W-:Y:S01]  /*11fe0*/  FFMA R41, R34, R34, R41 ;  /* 0x0000002222297223 */ /* 0x000fe20000000029 */
[C---:B---3--:R-:W-:Y:S01]  /*11ff0*/  FADD R28, R17.reuse, -R9 ;  /* 0x80000009111c7221 */ /* 0x048fe20000000000 */
[----:B------:R-:W-:Y:S01]  /*12000*/  FADD R38, R16, -R8 ;  /* 0x8000000810267221 */ /* 0x000fe20000000000 */
[----:B------:R-:W-:Y:S01]  /*12010*/  FSETP.GEU.AND P0, PT, |R12|, 1.175494350822287508e-38, PT ;  /* 0x008000000c00780b */ /* 0x000fe20003f0e200 */
[----:B------:R-:W-:Y:S01]  /*12020*/  FFMA R41, R36, R36, R41 ;  /* 0x0000002424297223 */ /* 0x000fe20000000029 */
[----:B------:R-:W-:Y:S01]  /*12030*/  FMUL R21, R28, R28 ;  /* 0x0000001c1c157220 */ /* 0x000fe20000400000 */
[----:B------:R-:W-:Y:S01]  /*12040*/  FADD R39, R17, -R5 ;  /* 0x8000000511277221 */ /* 0x000fe20000000000 */
[----:B------:R-:W-:Y:S01]  /*12050*/  FADD R16, R16, -R4 ;  /* 0x8000000410107221 */ /* 0x000fe20000000000 */
[----:B------:R-:W-:Y:S01]  /*12060*/  FADD R40, R41, 9.9999997171806853657e-10 ;  /* 0x3089705f29287421 */ /* 0x000fe20000000000 */
[----:B------:R-:W-:Y:S01]  /*12070*/  FFMA R20, R38, R38, R21 ;  /* 0x0000002626147223 */ /* 0x000fe20000000015 */
[----:B------:R-:W-:Y:S01]  /*12080*/  FMUL R21, R39, R39 ;  /* 0x0000002727157220 */ /* 0x000fe20000400000 */
[C---:B------:R-:W-:Y:S01]  /*12090*/  FADD R17, R18.reuse, -R10 ;  /* 0x8000000a12117221 */ /* 0x040fe20000000000 */
[----:B------:R-:W-:Y:S01]  /*120a0*/  FADD R18, R18, -R6 ;  /* 0x8000000612127221 */ /* 0x000fe20000000000 */
[----:B------:R-:W-:Y:S01]  /*120b0*/  FSETP.GEU.AND P1, PT, |R40|, 1.175494350822287508e-38, PT ;  /* 0x008000002800780b */ /* 0x000fe20003f2e200 */
[----:B------:R-:W-:Y:S01]  /*120c0*/  FFMA R21, R16, R16, R21 ;  /* 0x0000001010157223 */ /* 0x000fe20000000015 */
[----:B------:R-:W-:Y:S01]  /*120d0*/  FFMA R20, R17, R17, R20 ;  /* 0x0000001111147223 */ /* 0x000fe20000000014 */
[----:B------:R-:W-:Y:S01]  /*120e0*/  @!P0 FMUL R12, R12, 16777216 ;  /* 0x4b8000000c0c8820 */ /* 0x000fe20000400000 */
[-C--:B------:R-:W-:Y:S01]  /*120f0*/  FFMA R32, R31, R23.reuse, R32 ;  /* 0x000000171f207223 */ /* 0x080fe20000000020 */
[----:B------:R-:W-:Y:S01]  /*12100*/  FFMA R21, R18, R18, R21 ;  /* 0x0000001212157223 */ /* 0x000fe20000000015 */
[----:B------:R-:W-:Y:S01]  /*12110*/  FADD R42, R20, 9.9999997171806853657e-10 ;  /* 0x3089705f142a7421 */ /* 0x000fe20000000000 */
[----:B------:R-:W-:-:S02]  /*12120*/  FFMA R41, R22, R23, R37 ;  /* 0x0000001716297223 */ /* 0x000fc40000000025 */
        /* <DEDUP_REMOVED lines=13> */
[----:B------:R-:W0:Y:S02]  /*12200*/  MUFU.RSQ R37, R42 ;  /* 0x0000002a00257308 */ /* 0x000e240000001400 */
        /* <DEDUP_REMOVED lines=10> */
[----:B-1----:R-:W-:Y:S01]  /*122b0*/  FADD R30, R21, -R9 ;  /* 0x80000009151e7221 */ /* 0x002fe20000000000 */
[----:B0-----:R-:W-:Y:S01]  /*122c0*/  @!P2 FMUL R37, R37, 4096 ;  /* 0x458000002525a820 */ /* 0x001fe20000400000 */
[-C--:B------:R-:W-:Y:S01]  /*122d0*/  FFMA R32, R27, R40.reuse, R32 ;  /* 0x000000281b207223 */ /* 0x080fe20000000020 */
[----:B------:R-:W-:Y:S01]  /*122e0*/  FFMA R41, R36, R40, R41 ;  /* 0x0000002824297223 */ /* 0x000fe20000000029 */
[----:B------:R-:W-:Y:S01]  /*122f0*/  FADD R33, R20, -R8 ;  /* 0x8000000814217221 */ /* 0x000fe20000000000 */
[----:B------:R-:W-:Y:S01]  /*12300*/  FMUL R34, R37, R37 ;  /* 0x0000002525227220 */ /* 0x000fe20000400000 */
[----:B------:R-:W-:Y:S01]  /*12310*/  FMUL R40, R30, R30 ;  /* 0x0000001e1e287220 */ /* 0x000fe20000400000 */
[----:B------:R-:W-:Y:S01]  /*12320*/  FADD R27, R22, -R10 ;  /* 0x8000000a161b7221 */ /* 0x000fe20000000000 */
[----:B--2---:R-:W-:Y:S01]  /*12330*/  @!P3 FMUL R31, R31, 4096 ;  /* 0x458000001f1fb820 */ /* 0x004fe20000400000 */
        /* <DEDUP_REMOVED lines=8> */
[----:B------:R-:W-:Y:S01]  /*123c0*/  FADD R20, R40, 9.9999997171806853657e-10 ;  /* 0x3089705f28147421 */ /* 0x000fe20000000000 */
[----:B------:R-:W-:Y:S01]  /*123d0*/  FFMA R29, R28, R37, R29 ;  /* 0x000000251c1d7223 */ /* 0x000fe2000000001d */
[----:B------:R-:W-:Y:S01]  /*123e0*/  FMUL R19, R19, R36 ;  /* 0x0000002413137220 */ /* 0x000fe20000400000 */
[----:B------:R-:W-:Y:S01]  /*123f0*/  FMUL R21, R31, R31 ;  /* 0x0000001f1f157220 */ /* 0x000fe20000400000 */
[----:B------:R-:W-:Y:S01]  /*12400*/  FADD R36, R22, -R6 ;  /* 0x8000000616247221 */ /* 0x000fe20000000000 */
[----:B------:R-:W-:Y:S01]  /*12410*/  FSETP.GEU.AND P0, PT, |R20|, 1.175494350822287508e-38, PT ;  /* 0x008000001400780b */ /* 0x000fe20003f0e200 */
[-C--:B------:R-:W-:Y:S01]  /*12420*/  FFMA R38, R38, R37.reuse, R43 ;  /* 0x0000002526267223 */ /* 0x080fe2000000002b */
[----:B------:R-:W-:Y:S01]  /*12430*/  FFMA R21, R34, R34, R21 ;  /* 0x0000002222157223 */ /* 0x000fe20000000015 */
[----:B------:R-:W-:Y:S01]  /*12440*/  FFMA R26, R17, R37, R26 ;  /* 0x00000025111a7223 */ /* 0x000fe2000000001a */
[-C--:B------:R-:W-:Y:S01]  /*12450*/  FFMA R35, R16, R19.reuse, R35 ;  /* 0x0000001310237223 */ /* 0x080fe20000000023 */
[----:B------:R-:W-:Y:S01]  /*12460*/  FFMA R32, R39, R19, R32 ;  /* 0x0000001327207223 */ /* 0x000fe20000000020 */
[----:B------:R-:W-:-:S04]  /*12470*/  FFMA R21, R36, R36, R21 ;  /* 0x0000002424157223 */ /* 0x000fc80000000015 */
[----:B------:R-:W-:-:S03]  /*12480*/  FADD R21, R21, 9.9999997171806853657e-10 ;  /* 0x3089705f15157421 */ /* 0x000fc60000000000 */
[----:B------:R-:W-:Y:S01]  /*12490*/  @!P0 FMUL R20, R20, 16777216 ;  /* 0x4b80000014148820 */ /* 0x000fe20000400000 */
[----:B---3--:R-:W-:Y:S01]  /*124a0*/  FADD R28, R13, -R9 ;  /* 0x800000090d1c7221 */ /* 0x008fe20000000000 */
[----:B------:R-:W-:Y:S01]  /*124b0*/  FSETP.GEU.AND P1, PT, |R21|, 1.175494350822287508e-38, PT ;  /* 0x008000001500780b */ /* 0x000fe20003f2e200 */
[----:B------:R-:W-:Y:S01]  /*124c0*/  FADD R37, R13, -R5 ;  /* 0x800000050d257221 */ /* 0x000fe20000000000 */
[----:B------:R-:W-:Y:S01]  /*124d0*/  FADD R13, R12, -R8 ;  /* 0x800000080c0d7221 */ /* 0x000fe20000000000 */
[----:B------:R-:W-:Y:S01]  /*124e0*/  FMUL R16, R28, R28 ;  /* 0x0000001c1c107220 */ /* 0x000fe20000400000 */
[----:B------:R-:W0:Y:S01]  /*124f0*/  MUFU.RSQ R20, R20 ;  /* 0x0000001400147308 */ /* 0x000e220000001400 */
[----:B------:R-:W-:Y:S01]  /*12500*/  FADD R12, R12, -R4 ;  /* 0x800000040c0c7221 */ /* 0x000fe20000000000 */
[----:B------:R-:W-:Y:S01]  /*12510*/  FMUL R43, R37, R37 ;  /* 0x00000025252b7220 */ /* 0x000fe20000400000 */
        /* <DEDUP_REMOVED lines=20> */
[----:B------:R-:W-:Y:S01]  /*12660*/  @!P0 FMUL R39, R39, 16777216 ;  /* 0x4b80000027278820 */ /* 0x000fe20000400000 */
        /* <DEDUP_REMOVED lines=20> */
[----:B------:R-:W-:Y:S02]  /*127b0*/  FMUL R34, R39, R39 ;  /* 0x0000002727227220 */ /* 0x000fe40000400000 */
[----:B------:R-:W-:-:S02]  /*127c0*/  FFMA R36, R31, R31, R36 ;  /* 0x0000001f1f247223 */ /* 0x000fc40000000024 */
[----:B------:R-:W-:Y:S01]  /*127d0*/  FMUL R34, R39, R34 ;  /* 0x0000002227227220 */ /* 0x000fe20000400000 */
[----:B------:R-:W-:Y:S01]  /*127e0*/  FMUL R39, R15, R30 ;  /* 0x0000001e0f277220 */ /* 0x000fe20000400000 */
[----:B------:R-:W-:Y:S01]  /*127f0*/  FADD R30, R17, -R5 ;  /* 0x80000005111e7221 */ /* 0x000fe20000000000 */
[----:B------:R-:W-:Y:S01]  /*12800*/  FFMA R36, R33, R33, R36 ;  /* 0x0000002121247223 */ /* 0x000fe20000000024 */
[----:B------:R-:W-:Y:S01]  /*12810*/  FMUL R15, R15, R34 ;  /* 0x000000220f0f7220 */ /* 0x000fe20000400000 */
[-C--:B------:R-:W-:Y:S01]  /*12820*/  FFMA R38, R13, R39.reuse, R38 ;  /* 0x000000270d267223 */ /* 0x080fe20000000026 */
[----:B------:R-:W-:Y:S01]  /*12830*/  FADD R34, R16, -R4 ;  /* 0x8000000410227221 */ /* 0x000fe20000000000 */
[----:B------:R-:W-:Y:S01]  /*12840*/  FMUL R13, R30, R30 ;  /* 0x0000001e1e0d7220 */ /* 0x000fe20000400000 */
[----:B------:R-:W-:Y:S01]  /*12850*/  FADD R16, R36, 9.9999997171806853657e-10 ;  /* 0x3089705f24107421 */ /* 0x000fe20000000000 */
[----:B------:R-:W-:Y:S01]  /*12860*/  FADD R36, R18, -R6 ;  /* 0x8000000612247221 */ /* 0x000fe20000000000 */
[-C--:B------:R-:W-:Y:S01]  /*12870*/  FFMA R40, R40, R39.reuse, R27 ;  /* 0x0000002728287223 */ /* 0x080fe2000000001b */
[----:B------:R-:W-:Y:S01]  /*12880*/  FFMA R13, R34, R34, R13 ;  /* 0x00000022220d7223 */ /* 0x000fe2000000000d */
[----:B------:R-:W-:Y:S01]  /*12890*/  FFMA R29, R28, R39, R29 ;  /* 0x000000271c1d7223 */ /* 0x000fe2000000001d */
[----:B------:R-:W-:Y:S01]  /*128a0*/  FSETP.GEU.AND P0, PT, |R16|, 1.175494350822287508e-38, PT ;  /* 0x008000001000780b */ /* 0x000fe20003f0e200 */
[----:B------:R-:W-:Y:S01]  /*128b0*/  FFMA R35, R12, R15, R35 ;  /* 0x0000000f0c237223 */ /* 0x000fe20000000023 */
[----:B------:R-:W-:Y:S01]  /*128c0*/  FFMA R13, R36, R36, R13 ;  /* 0x00000024240d7223 */ /* 0x000fe2000000000d */
[C---:B---3--:R-:W-:Y:S01]  /*128d0*/  FADD R27, R21.reuse, -R9 ;  /* 0x80000009151b7221 */ /* 0x048fe20000000000 */
[C---:B------:R-:W-:Y:S01]  /*128e0*/  FADD R28, R20.reuse, -R8 ;  /* 0x80000008141c7221 */ /* 0x040fe20000000000 */
        /* <DEDUP_REMOVED lines=11> */
[----:B------:R-:W-:Y:S01]  /*129a0*/  FFMA R13, R20, R20, R13 ;  /* 0x00000014140d7223 */ /* 0x000fe2000000000d */
[-C--:B------:R-:W-:Y:S01]  /*129b0*/  FFMA R37, R37, R15.reuse, R32 ;  /* 0x0000000f25257223 */ /* 0x080fe20000000020 */
[----:B------:R-:W-:Y:S01]  /*129c0*/  FFMA R43, R14, R15, R43 ;  /* 0x0000000f0e2b7223 */ /* 0x000fe2000000002b */
[----:B------:R-:W-:Y:S01]  /*129d0*/  FADD R41, R12, 9.9999997171806853657e-10 ;  /* 0x3089705f0c297421 */ /* 0x000fe20000000000 */
[----:B------:R-:W-:Y:S01]  /*129e0*/  FFMA R13, R22, R22, R13 ;  /* 0x00000016160d7223 */ /* 0x000fe2000000000d */
[----:B------:R-:W0:Y:S03]  /*129f0*/  MUFU.RSQ R16, R16 ;  /* 0x0000001000107308 */ /* 0x000e260000001400 */
[----:B------:R-:W-:Y:S01]  /*12a00*/  FADD R32, R13, 9.9999997171806853657e-10 ;  /* 0x3089705f0d207421 */ /* 0x000fe20000000000 */
[----:B------:R-:W-:Y:S01]  /*12a10*/  FSETP.GEU.AND P2, PT, |R41|, 1.175494350822287508e-38, PT ;  /* 0x008000002900780b */ /* 0x000fe20003f4e200 */
[----:B------:R-:W-:Y:S01]  /*12a20*/  @!P1 FMUL R17, R17, 16777216 ;  /* 0x4b80000011119820 */ /* 0x000fe20000400000 */
[----:B------:R-:W1:Y:S02]  /*12a30*/  LDS.128 R12, [UR5+0x880] ;  /* 0x00088005ff0c7984 */ /* 0x000e640008000c00 */
[----:B------:R-:W-:Y:S01]  /*12a40*/  FSETP.GEU.AND P3, PT, |R32|, 1.175494350822287508e-38, PT ;  /* 0x008000002000780b */ /* 0x000fe20003f6e200 */
[----:B------:R-:W2:Y:S01]  /*12a50*/  MUFU.RSQ R18, R17 ;  /* 0x0000001100127308 */ /* 0x000ea20000001400 */
[----:B0-----:R-:W-:-:S07]  /*12a60*/  @!P0 FMUL R16, R16, 4096 ;  /* 0x4580000010108820 */ /* 0x001fce0000400000 */
[----:B------:R-:W-:-:S04]  /*12a70*/  @!P2 FMUL R41, R41, 16777216 ;  /* 0x4b8000002929a820 */ /* 0x000fc80000400000 */
[----:B------:R-:W-:Y:S01]  /*12a80*/  @!P3 FMUL R32, R32, 16777216 ;  /* 0x4b8000002020b820 */ /* 0x000fe20000400000 */
[----:B------:R-:W-:Y:S01]  /*12a90*/  FMUL R45, R16, R16 ;  /* 0x00000010102d7220 */ /* 0x000fe20000400000 */
[----:B------:R-:W0:Y:S01]  /*12aa0*/  MUFU.RSQ R41, R41 ;  /* 0x0000002900297308 */ /* 0x000e220000001400 */
[----:B--2---:R-:W-:Y:S02]  /*12ab0*/  @!P1 FMUL R18, R18, 4096 ;  /* 0x4580000012129820 */ /* 0x004fe40000400000 */
[----:B------:R-:W-:Y:S02]  /*12ac0*/  FMUL R16, R16, R45 ;  /* 0x0000002d10107220 */ /* 0x000fe40000400000 */
[C---:B------:R-:W-:Y:S02]  /*12ad0*/  FMUL R45, R18.reuse, R18 ;  /* 0x00000012122d7220 */ /* 0x040fe40000400000 */
[----:B------:R-:W-:Y:S01]  /*12ae0*/  FMUL R16, R19, R16 ;  /* 0x0000001013107220 */ /* 0x000fe20000400000 */
[----:B------:R-:W2:Y:S01]  /*12af0*/  MUFU.RSQ R32, R32 ;  /* 0x0000002000207308 */ /* 0x000ea20000001400 */
[----:B------:R-:W-:-:S02]  /*12b00*/  FMUL R42, R18, R45 ;  /* 0x0000002d122a7220 */ /* 0x000fc40000400000 */
        /* <DEDUP_REMOVED lines=11> */
[----:B------:R-:W-:Y:S01]  /*12bc0*/  FADD R33, R12, -R8 ;  /* 0x800000080c217221 */ /* 0x000fe20000000000 */
[----:B--2---:R-:W-:-:S02]  /*12bd0*/  @!P3 FMUL R32, R32, 4096 ;  /* 0x458000002020b820 */ /* 0x004fc40000400000 */
[----:B------:R-:W-:Y:S01]  /*12be0*/  FMUL R36, R30, R30 ;  /* 0x0000001e1e247220 */ /* 0x000fe20000400000 */
[----:B------:R-:W-:Y:S01]  /*12bf0*/  FMUL R38, R41, R38 ;  /* 0x0000002629267220 */ /* 0x000fe20000400000 */
[C---:B------:R-:W-:Y:S02]  /*12c00*/  FMUL R29, R32.reuse, R32 ;  /* 0x00000020201d7220 */ /* 0x040fe40000400000 */
[----:B------:R-:W-:Y:S01]  /*12c10*/  FFMA R36, R33, R33, R36 ;  /* 0x0000002121247223 */ /* 0x000fe20000000024 */
[----:B------:R-:W-:Y:S01]  /*12c20*/  FMUL R38, R23, R38 ;  /* 0x0000002617267220 */ /* 0x000fe20000400000 */
[----:B------:R-:W-:Y:S01]  /*12c30*/  FMUL R32, R32, R29 ;  /* 0x0000001d20207220 */ /* 0x000fe20000400000 */
[----:B------:R-:W-:Y:S02]  /*12c40*/  FADD R29, R14, -R10 ;  /* 0x8000000a0e1d7221 */ /* 0x000fe40000000000 */
[-C--:B------:R-:W-:Y:S01]  /*12c50*/  FFMA R27, R27, R38.reuse, R26 ;  /* 0x000000261b1b7223 */ /* 0x080fe2000000001a */
[----:B------:R-:W-:Y:S01]  /*12c60*/  FFMA R28, R28, R38, R31 ;  /* 0x000000261c1c7223 */ /* 0x000fe2000000001f */
[----:B------:R-:W-:Y:S01]  /*12c70*/  FMUL R23, R23, R32 ;  /* 0x0000002017177220 */ /* 0x000fe20000400000 */
[----:B------:R-:W-:Y:S01]  /*12c80*/  FFMA R37, R29, R29, R36 ;  /* 0x0000001d1d257223 */ /* 0x000fe20000000024 */
[----:B------:R-:W-:Y:S01]  /*12c90*/  FADD R36, R12, -R4 ;  /* 0x800000040c247221 */ /* 0x000fe20000000000 */
[----:B------:R-:W-:Y:S01]  /*12ca0*/  FADD R32, R13, -R5 ;  /* 0x800000050d207221 */ /* 0x000fe20000000000 */
[----:B------:R-:W-:Y:S01]  /*12cb0*/  FFMA R40, R39, R38, R40 ;  /* 0x0000002627287223 */ /* 0x000fe20000000028 */
[----:B------:R-:W-:Y:S01]  /*12cc0*/  FADD R12, R37, 9.9999997171806853657e-10 ;  /* 0x3089705f250c7421 */ /* 0x000fe20000000000 */
[----:B------:R-:W-:Y:S01]  /*12cd0*/  FADD R37, R14, -R6 ;  /* 0x800000060e257221 */ /* 0x000fe20000000000 */
[----:B------:R-:W-:Y:S01]  /*12ce0*/  FMUL R13, R32, R32 ;  /* 0x00000020200d7220 */ /* 0x000fe20000400000 */
[-C--:B------:R-:W-:Y:S01]  /*12cf0*/  FFMA R35, R20, R23.reuse, R35 ;  /* 0x0000001714237223 */ /* 0x080fe20000000023 */
[----:B------:R-:W-:Y:S01]  /*12d00*/  FFMA R42, R22, R23, R43 ;  /* 0x00000017162a7223 */ /* 0x000fe2000000002b */
[----:B------:R-:W-:Y:S01]  /*12d10*/  FSETP.GEU.AND P0, PT, |R12|, 1.175494350822287508e-38, PT ;  /* 0x008000000c00780b */ /* 0x000fe20003f0e200 */
[----:B------:R-:W-:-:S04]  /*12d20*/  FFMA R14, R36, R36, R13 ;  /* 0x00000024240e7223 */ /* 0x000fc8000000000d */
[----:B------:R-:W-:-:S04]  /*12d30*/  FFMA R14, R37, R37, R14 ;  /* 0x00000025250e7223 */ /* 0x000fc8000000000e */
[----:B------:R-:W-:Y:S01]  /*12d40*/  FADD R13, R14, 9.9999997171806853657e-10 ;  /* 0x3089705f0e0d7421 */ /* 0x000fe20000000000 */
[C---:B---3--:R-:W-:Y:S01]  /*12d50*/  FADD R26, R17.reuse, -R9 ;  /* 0x80000009111a7221 */ /* 0x048fe20000000000 */
[----:B------:R-:W-:Y:S01]  /*12d60*/  FADD R31, R17, -R5 ;  /* 0x80000005111f7221 */ /* 0x000fe20000000000 */
[----:B------:R-:W-:Y:S01]  /*12d70*/  FADD R17, R16, -R8 ;  /* 0x8000000810117221 */ /* 0x000fe20000000000 */
[----:B------:R-:W-:Y:S01]  /*12d80*/  @!P0 FMUL R12, R12, 16777216 ;  /* 0x4b8000000c0c8820 */ /* 0x000fe20000400000 */
[----:B------:R-:W-:Y:S01]  /*12d90*/  FMUL R14, R26, R26 ;  /* 0x0000001a1a0e7220 */ /* 0x000fe20000400000 */
[----:B------:R-:W-:Y:S01]  /*12da0*/  FSETP.GEU.AND P1, PT, |R13|, 1.175494350822287508e-38, PT ;  /* 0x008000000d00780b */ /* 0x000fe20003f2e200 */
[----:B------:R-:W-:Y:S01]  /*12db0*/  FADD R16, R16, -R4 ;  /* 0x8000000410107221 */ /* 0x000fe20000000000 */
[----:B------:R-:W-:Y:S01]  /*12dc0*/  FMUL R41, R31, R31 ;  /* 0x0000001f1f297220 */ /* 0x000fe20000400000 */
[----:B------:R-:W-:Y:S01]  /*12dd0*/  FFMA R39, R17, R17, R14 ;  /* 0x0000001111277223 */ /* 0x000fe2000000000e */
[----:B------:R-:W0:Y:S01]  /*12de0*/  MUFU.RSQ R12, R12 ;  /* 0x0000000c000c7308 */ /* 0x000e220000001400 */
[C---:B------:R-:W-:Y:S01]  /*12df0*/  FADD R38, R18.reuse, -R10 ;  /* 0x8000000a12267221 */ /* 0x040fe20000000000 */
[----:B------:R-:W-:Y:S01]  /*12e00*/  FADD R18, R18, -R6 ;  /* 0x8000000612127221 */ /* 0x000fe20000000000 */
[----:B------:R-:W-:-:S02]  /*12e10*/  FFMA R41, R16, R16, R41 ;  /* 0x0000001010297223 */ /* 0x000fc40000000029 */
[----:B------:R-:W-:Y:S02]  /*12e20*/  FFMA R39, R38, R38, R39 ;  /* 0x0000002626277223 */ /* 0x000fe40000000027 */
[----:B------:R-:W-:Y:S02]  /*12e30*/  FFMA R45, R18, R18, R41 ;  /* 0x00000012122d7223 */ /* 0x000fe40000000029 */
[----:B------:R-:W-:Y:S01]  /*12e40*/  FADD R41, R39, 9.9999997171806853657e-10 ;  /* 0x3089705f27297421 */ /* 0x000fe20000000000 */
[----:B------:R-:W-:Y:S01]  /*12e50*/  @!P1 FMUL R13, R13, 16777216 ;  /* 0x4b8000000d0d9820 */ /* 0x000fe20000400000 */
[----:B------:R-:W-:Y:S01]  /*12e60*/  FADD R45, R45, 9.9999997171806853657e-10 ;  /* 0x3089705f2d2d7421 */ /* 0x000fe20000000000 */
[----:B------:R-:W-:Y:S02]  /*12e70*/  FFMA R39, R21, R23, R34 ;  /* 0x0000001715277223 */ /* 0x000fe40000000022 */
[----:B------:R-:W-:Y:S01]  /*12e80*/  FSETP.GEU.AND P2, PT, |R41|, 1.175494350822287508e-38, PT ;  /* 0x008000002900780b */ /* 0x000fe20003f4e200 */
[----:B------:R-:W1:Y:S01]  /*12e90*/  MUFU.RSQ R14, R13 ;  /* 0x0000000d000e7308 */ /* 0x000e620000001400 */
[----:B------:R-:W2:Y:S01]  /*12ea0*/  LDS.128 R20, [UR5+0x8a0] ;  /* 0x0008a005ff147984 */ /* 0x000ea20008000c00 */
[----:B0-----:R-:W-:Y:S01]  /*12eb0*/  @!P0 FMUL R12, R12, 4096 ;  /* 0x458000000c0c8820 */ /* 0x001fe20000400000 */
[----:B------:R-:W-:-:S03]  /*12ec0*/  FSETP.GEU.AND P0, PT, |R45|, 1.175494350822287508e-38, PT ;  /* 0x008000002d00780b */ /* 0x000fc60003f0e200 */
[----:B------:R-:W-:-:S04]  /*12ed0*/  FMUL R43, R12, R12 ;  /* 0x0000000c0c2b7220 */ /* 0x000fc80000400000 */
[----:B------:R-:W-:Y:S02]  /*12ee0*/  FMUL R12, R12, R43 ;  /* 0x0000002b0c0c7220 */ /* 0x000fe40000400000 */
[----:B------:R-:W-:Y:S02]  /*12ef0*/  @!P2 FMUL R41, R41, 16777216 ;  /* 0x4b8000002929a820 */ /* 0x000fe40000400000 */
[----:B------:R-:W-:Y:S02]  /*12f00*/  FMUL R43, R15, R12 ;  /* 0x0000000c0f2b7220 */ /* 0x000fe40000400000 */
[----:B------:R-:W-:Y:S01]  /*12f10*/  @!P0 FMUL R45, R45, 16777216 ;  /* 0x4b8000002d2d8820 */ /* 0x000fe20000400000 */
[----:B-1----:R-:W-:Y:S01]  /*12f20*/  @!P1 FMUL R14, R14, 4096 ;  /* 0x458000000e0e9820 */ /* 0x002fe20000400000 */
[----:B------:R-:W0:Y:S01]  /*12f30*/  MUFU.RSQ R41, R41 ;  /* 0x0000002900297308 */ /* 0x000e220000001400 */
[-C--:B------:R-:W-:Y:S01]  /*12f40*/  FFMA R27, R30, R43.reuse, R27 ;  /* 0x0000002b1e1b7223 */ /* 0x080fe2000000001b */
[-C--:B------:R-:W-:Y:S01]  /*12f50*/  FFMA R28, R33, R43.reuse, R28 ;  /* 0x0000002b211c7223 */ /* 0x080fe2000000001c */
[----:B------:R-:W-:Y:S01]  /*12f60*/  FMUL R13, R14, R14 ;  /* 0x0000000e0e0d7220 */ /* 0x000fe20000400000 */
[----:B------:R-:W-:-:S03]  /*12f70*/  FFMA R29, R29, R43, R40 ;  /* 0x0000002b1d1d7223 */ /* 0x000fc60000000028 */
[----:B------:R-:W-:Y:S01]  /*12f80*/  FMUL R44, R14, R13 ;  /* 0x0000000d0e2c7220 */ /* 0x000fe20000400000 */
[----:B------:R-:W1:Y:S03]  /*12f90*/  MUFU.RSQ R34, R45 ;  /* 0x0000002d00227308 */ /* 0x000e660000001400 */
[----:B------:R-:W-:Y:S02]  /*12fa0*/  FMUL R44, R15, R44 ;  /* 0x0000002c0f2c7220 */ /* 0x000fe40000400000 */
[----:B------:R-:W3:Y:S02]  /*12fb0*/  LDS.128 R12, [UR5+0x8b0] ;  /* 0x0008b005ff0c7984 */ /* 0x000ee40008000c00 */
[-C--:B------:R-:W-:Y:S01]  /*12fc0*/  FFMA R35, R36, R44.reuse, R35 ;  /* 0x0000002c24237223 */ /* 0x080fe20000000023 */
[-C--:B------:R-:W-:Y:S01]  /*12fd0*/  FFMA R36, R32, R44.reuse, R39 ;  /* 0x0000002c20247223 */ /* 0x080fe20000000027 */
[----:B0-----:R-:W-:Y:S01]  /*12fe0*/  @!P2 FMUL R41, R41, 4096 ;  /* 0x458000002929a820 */ /* 0x001fe20000400000 */
[----:B------:R-:W-:-:S03]  /*12ff0*/  FFMA R37, R37, R44, R42 ;  /* 0x0000002c25257223 */ /* 0x000fc6000000002a */
[----:B------:R-:W-:Y:S01]  /*13000*/  FMUL R30, R41, R41 ;  /* 0x00000029291e7220 */ /* 0x000fe20000400000 */
[----:B--2---:R-:W-:Y:S01]  /*13010*/  FADD R32, R21, -R9 ;  /* 0x8000000915207221 */ /* 0x004fe20000000000 */
[----:B-1----:R-:W-:Y:S02]  /*13020*/  @!P0 FMUL R34, R34, 4096 ;  /* 0x4580000022228820 */ /* 0x002fe40000400000 */
[----:B------:R-:W-:Y:S01]  /*13030*/  FMUL R30, R41, R30 ;  /* 0x0000001e291e7220 */ /* 0x000fe20000400000 */
[----:B------:R-:W-:Y:S01]  /*13040*/  FMUL R40, R32, R32 ;  /* 0x0000002020287220 */ /* 0x000fe20000400000 */
[C---:B------:R-:W-:Y:S02]  /*13050*/  FMUL R33, R34.reuse, R34 ;  /* 0x0000002222217220 */ /* 0x040fe40000400000 */
[----:B------:R-:W-:Y:S01]  /*13060*/  FMUL R41, R19, R30 ;  /* 0x0000001e13297220 */ /* 0x000fe20000400000 */
[----:B------:R-:W-:Y:S01]  /*13070*/  FADD R30, R21, -R5 ;  /* 0x80000005151e7221 */ /* 0x000fe20000000000 */
[----:B------:R-:W-:Y:S01]  /*13080*/  FMUL R34, R34, R33 ;  /* 0x0000002122227220 */ /* 0x000fe20000400000 */
[----:B------:R-:W-:Y:S01]  /*13090*/  FADD R33, R20, -R8 ;  /* 0x8000000814217221 */ /* 0x000fe20000000000 */
[-C--:B------:R-:W-:Y:S01]  /*130a0*/  FFMA R27, R26, R41.reuse, R27 ;  /* 0x000000291a1b7223 */ /* 0x080fe2000000001b */
[----:B------:R-:W-:Y:S01]  /*130b0*/  FFMA R21, R38, R41, R29 ;  /* 0x0000002926157223 */ /* 0x000fe2000000001d */
[----:B------:R-:W-:Y:S01]  /*130c0*/  FMUL R19, R19, R34 ;  /* 0x0000002213137220 */ /* 0x000fe20000400000 */
[----:B------:R-:W-:Y:S01]  /*130d0*/  FADD R34, R22, -R10 ;  /* 0x8000000a16227221 */ /* 0x000fe20000000000 */
[----:B------:R-:W-:Y:S01]  /*130e0*/  FFMA R39, R33, R33, R40 ;  /* 0x0000002121277223 */ /* 0x000fe20000000028 */
[----:B------:R-:W-:Y:S01]  /*130f0*/  FFMA R40, R17, R41, R28 ;  /* 0x0000002911287223 */ /* 0x000fe2000000001c */
[----:B------:R-:W-:Y:S01]  /*13100*/  FADD R28, R20, -R4 ;  /* 0x80000004141c7221 */ /* 0x000fe20000000000 */
[----:B------:R-:W-:Y:S01]  /*13110*/  FMUL R17, R30, R30 ;  /* 0x0000001e1e117220 */ /* 0x000fe20000400000 */
[----:B------:R-:W-:Y:S01]  /*13120*/  FFMA R39, R34, R34, R39 ;  /* 0x0000002222277223 */ /* 0x000fe20000000027 */
[-C--:B------:R-:W-:Y:S01]  /*13130*/  FFMA R35, R16, R19.reuse, R35 ;  /* 0x0000001310237223 */ /* 0x080fe20000000023 */
[-C--:B------:R-:W-:Y:S01]  /*13140*/  FFMA R31, R31, R19.reuse, R36 ;  /* 0x000000131f1f7223 */ /* 0x080fe20000000024 */
[----:B------:R-:W-:Y:S01]  /*13150*/  FFMA R42, R18, R19, R37 ;  /* 0x00000013122a7223 */ /* 0x000fe20000000025 */
[----:B------:R-:W-:Y:S01]  /*13160*/  FADD R20, R39, 9.9999997171806853657e-10 ;  /* 0x3089705f27147421 */ /* 0x000fe20000000000 */
[----:B------:R-:W-:Y:S01]  /*13170*/  FADD R39, R22, -R6 ;  /* 0x8000000616277221 */ /* 0x000fe20000000000 */
        /* <DEDUP_REMOVED lines=28> */
[----:B------:R-:W-:Y:S02]  /*13340*/  FMUL R37, R20, R20 ;  /* 0x0000001414257220 */ /* 0x000fe40000400000 */
[----:B------:R-:W-:Y:S02]  /*13350*/  @!P3 FMUL R36, R36, 16777216 ;  /* 0x4b8000002424b820 */ /* 0x000fe40000400000 */
        /* <DEDUP_REMOVED lines=40> */
[----:B------:R-:W-:Y:S01]  /*135e0*/  FFMA R32, R13, R15, R32 ;  /* 0x0000000f0d207223 */ /* 0x000fe20000000020 */
[----:B------:R-:W-:Y:S01]  /*135f0*/  FFMA R18, R37, R37, R18 ;  /* 0x0000002525127223 */ /* 0x000fe20000000012 */
[----:B------:R-:W-:-:S03]  /*13600*/  FFMA R44, R14, R15, R39 ;  /* 0x0000000f0e2c7223 */ /* 0x000fc60000000027 */
[----:B------:R-:W-:Y:S01]  /*13610*/  FADD R17, R18, 9.9999997171806853657e-10 ;  /* 0x3089705f12117421 */ /* 0x000fe20000000000 */
[C---:B0-----:R-:W-:Y:S01]  /*13620*/  FADD R26, R21.reuse, -R9 ;  /* 0x80000009151a7221 */ /* 0x041fe20000000000 */
[----:B------:R-:W-:Y:S01]  /*13630*/  FADD R38, R21, -R5 ;  /* 0x8000000515267221 */ /* 0x000fe20000000000 */
[----:B------:R-:W-:Y:S01]  /*13640*/  FADD R21, R20, -R8 ;  /* 0x8000000814157221 */ /* 0x000fe20000000000 */
[----:B------:R-:W-:Y:S01]  /*13650*/  FADD R40, R22, -R10 ;  /* 0x8000000a16287221 */ /* 0x000fe20000000000 */
[----:B------:R-:W-:Y:S01]  /*13660*/  FSETP.GEU.AND P1, PT, |R17|, 1.175494350822287508e-38, PT ;  /* 0x008000001100780b */ /* 0x000fe20003f2e200 */
[----:B------:R-:W-:Y:S01]  /*13670*/  @!P0 FMUL R16, R16, 16777216 ;  /* 0x4b80000010108820 */ /* 0x000fe20000400000 */
[----:B------:R-:W-:Y:S01]  /*13680*/  FMUL R12, R26, R26 ;  /* 0x0000001a1a0c7220 */ /* 0x000fe20000400000 */
[----:B------:R-:W-:Y:S01]  /*13690*/  FADD R20, R20, -R4 ;  /* 0x8000000414147221 */ /* 0x000fe20000000000 */
[----:B------:R-:W-:Y:S01]  /*136a0*/  FMUL R43, R38, R38 ;  /* 0x00000026262b7220 */ /* 0x000fe20000400000 */
[----:B------:R-:W-:Y:S01]  /*136b0*/  FADD R22, R22, -R6 ;  /* 0x8000000616167221 */ /* 0x000fe20000000000 */
[----:B------:R-:W-:Y:S01]  /*136c0*/  FFMA R41, R21, R21, R12 ;  /* 0x0000001515297223 */ /* 0x000fe2000000000c */
[----:B------:R-:W0:Y:S01]  /*136d0*/  MUFU.RSQ R16, R16 ;  /* 0x0000001000107308 */ /* 0x000e220000001400 */
[----:B------:R-:W-:Y:S01]  /*136e0*/  FFMA R43, R20, R20, R43 ;  /* 0x00000014142b7223 */ /* 0x000fe2000000002b */
[----:B------:R-:W1:Y:S01]  /*136f0*/  LDS.128 R12, [UR5+0x8e0] ;  /* 0x0008e005ff0c7984 */ /* 0x000e620008000c00 */
[----:B------:R-:W-:-:S02]  /*13700*/  FFMA R41, R40, R40, R41 ;  /* 0x0000002828297223 */ /* 0x000fc40000000029 */
        /* <DEDUP_REMOVED lines=13> */
[----:B------:R-:W0:Y:S01]  /*137e0*/  MUFU.RSQ R41, R41 ;  /* 0x0000002900297308 */ /* 0x000e220000001400 */
[----:B------:R-:W-:Y:S01]  /*137f0*/  @!P0 FMUL R45, R45, 16777216 ;  /* 0x4b8000002d2d8820 */ /* 0x000fe20000400000 */
[----:B------:R-:W-:Y:S01]  /*13800*/  FMUL R17, R18, R18 ;  /* 0x0000001212117220 */ /* 0x000fe20000400000 */
[-C--:B------:R-:W-:Y:S01]  /*13810*/  FFMA R27, R30, R42.reuse, R27 ;  /* 0x0000002a1e1b7223 */ /* 0x080fe2000000001b */
[-C--:B------:R-:W-:Y:S01]  /*13820*/  FFMA R33, R28, R42.reuse, R33 ;  /* 0x0000002a1c217223 */ /* 0x080fe20000000021 */
[----:B------:R-:W-:Y:S01]  /*13830*/  FFMA R34, R34, R42, R29 ;  /* 0x0000002a22227223 */ /* 0x000fe2000000001d */
[----:B------:R-:W-:Y:S02]  /*13840*/  FMUL R18, R18, R17 ;  /* 0x0000001112127220 */ /* 0x000fe40000400000 */
[----:B------:R-:W2:Y:S02]  /*13850*/  MUFU.RSQ R39, R45 ;  /* 0x0000002d00277308 */ /* 0x000ea40000001400 */
[----:B------:R-:W-:Y:S01]  /*13860*/  FMUL R43, R19, R18 ;  /* 0x00000012132b7220 */ /* 0x000fe20000400000 */
[----:B-1----:R-:W-:Y:S01]  /*13870*/  FADD R28, R13, -R9 ;  /* 0x800000090d1c7221 */ /* 0x002fe20000000000 */
[----:B------:R-:W1:Y:S02]  /*13880*/  LDS.128 R16, [UR5+0x8f0] ;  /* 0x0008f005ff107984 */ /* 0x000e640008000c00 */
[-C--:B------:R-:W-:Y:S01]  /*13890*/  FFMA R35, R36, R43.reuse, R35 ;  /* 0x0000002b24237223 */ /* 0x080fe20000000023 */
[-C--:B------:R-:W-:Y:S01]  /*138a0*/  FFMA R31, R31, R43.reuse, R32 ;  /* 0x0000002b1f1f7223 */ /* 0x080fe20000000020 */
[----:B------:R-:W-:Y:S01]  /*138b0*/  FMUL R29, R28, R28 ;  /* 0x0000001c1c1d7220 */ /* 0x000fe20000400000 */
[----:B0-----:R-:W-:Y:S01]  /*138c0*/  @!P2 FMUL R41, R41, 4096 ;  /* 0x458000002929a820 */ /* 0x001fe20000400000 */
[----:B------:R-:W-:-:S03]  /*138d0*/  FFMA R37, R37, R43, R44 ;  /* 0x0000002b25257223 */ /* 0x000fc6000000002c */
[----:B------:R-:W-:Y:S01]  /*138e0*/  FMUL R30, R41, R41 ;  /* 0x00000029291e7220 */ /* 0x000fe20000400000 */
[----:B--2---:R-:W-:-:S03]  /*138f0*/  @!P0 FMUL R39, R39, 4096 ;  /* 0x4580000027278820 */ /* 0x004fc60000400000 */
[----:B------:R-:W-:Y:S01]  /*13900*/  FMUL R32, R41, R30 ;  /* 0x0000001e29207220 */ /* 0x000fe20000400000 */
[----:B------:R-:W-:Y:S01]  /*13910*/  FADD R30, R12, -R8 ;  /* 0x800000080c1e7221 */ /* 0x000fe20000000000 */
[----:B------:R-:W-:Y:S02]  /*13920*/  FMUL R36, R39, R39 ;  /* 0x0000002727247220 */ /* 0x000fe40000400000 */
[----:B------:R-:W-:Y:S01]  /*13930*/  FMUL R41, R23, R32 ;  /* 0x0000002017297220 */ /* 0x000fe20000400000 */
[----:B------:R-:W-:Y:S01]  /*13940*/  FADD R32, R14, -R10 ;  /* 0x8000000a0e207221 */ /* 0x000fe20000000000 */
[----:B------:R-:W-:Y:S01]  /*13950*/  FMUL R36, R39, R36 ;  /* 0x0000002427247220 */ /* 0x000fe20000400000 */
[----:B------:R-:W-:Y:S01]  /*13960*/  FFMA R39, R30, R30, R29 ;  /* 0x0000001e1e277223 */ /* 0x000fe2000000001d */
[----:B------:R-:W-:Y:S01]  /*13970*/  FADD R29, R13, -R5 ;  /* 0x800000050d1d7221 */ /* 0x000fe20000000000 */
[----:B------:R-:W-:Y:S01]  /*13980*/  FFMA R13, R21, R41, R34 ;  /* 0x00000029150d7223 */ /* 0x000fe20000000022 */
[----:B------:R-:W-:Y:S01]  /*13990*/  FADD R34, R12, -R4 ;  /* 0x800000040c227221 */ /* 0x000fe20000000000 */
[----:B------:R-:W-:Y:S01]  /*139a0*/  FFMA R39, R32, R32, R39 ;  /* 0x0000002020277223 */ /* 0x000fe20000000027 */
[----:B------:R-:W-:Y:S01]  /*139b0*/  FMUL R21, R29, R29 ;  /* 0x0000001d1d157220 */ /* 0x000fe20000400000 */
[----:B------:R-:W-:Y:S01]  /*139c0*/  FMUL R23, R23, R36 ;  /* 0x0000002417177220 */ /* 0x000fe20000400000 */
[----:B------:R-:W-:Y:S01]  /*139d0*/  FADD R36, R14, -R6 ;  /* 0x800000060e247221 */ /* 0x000fe20000000000 */
        /* <DEDUP_REMOVED lines=8> */
[----:B------:R-:W-:Y:S01]  /*13a60*/  FFMA R43, R22, R23, R37 ;  /* 0x00000017162b7223 */ /* 0x000fe20000000025 */
[C---:B-1----:R-:W-:Y:S01]  /*13a70*/  FADD R26, R17.reuse, -R9 ;  /* 0x80000009111a7221 */ /* 0x042fe20000000000 */
[----:B------:R-:W-:Y:S01]  /*13a80*/  FADD R39, R17, -R5 ;  /* 0x8000000511277221 */ /* 0x000fe20000000000 */
[----:B------:R-:W-:Y:S01]  /*13a90*/  FADD R33, R16, -R8 ;  /* 0x8000000810217221 */ /* 0x000fe20000000000 */
[----:B------:R-:W-:Y:S01]  /*13aa0*/  FADD R40, R21, 9.9999997171806853657e-10 ;  /* 0x3089705f15287421 */ /* 0x000fe20000000000 */
[----:B------:R-:W-:Y:S01]  /*13ab0*/  FMUL R14, R26, R26 ;  /* 0x0000001a1a0e7220 */ /* 0x000fe20000400000 */
[----:B------:R-:W-:Y:S01]  /*13ac0*/  FADD R16, R16, -R4 ;  /* 0x8000000410107221 */ /* 0x000fe20000000000 */
[----:B------:R-:W-:Y:S01]  /*13ad0*/  FMUL R21, R39, R39 ;  /* 0x0000002727157220 */ /* 0x000fe20000400000 */
[----:B------:R-:W-:-:S02]  /*13ae0*/  FADD R17, R18, -R10 ;  /* 0x8000000a12117221 */ /* 0x000fc40000000000 */
[----:B------:R-:W-:Y:S01]  /*13af0*/  @!P0 FMUL R12, R12, 16777216 ;  /* 0x4b8000000c0c8820 */ /* 0x000fe20000400000 */
[----:B------:R-:W-:Y:S01]  /*13b00*/  FFMA R14, R33, R33, R14 ;  /* 0x00000021210e7223 */ /* 0x000fe2000000000e */
[----:B------:R-:W-:Y:S01]  /*13b10*/  FSETP.GEU.AND P1, PT, |R40|, 1.175494350822287508e-38, PT ;  /* 0x008000002800780b */ /* 0x000fe20003f2e200 */
[----:B------:R-:W-:Y:S01]  /*13b20*/  FADD R18, R18, -R6 ;  /* 0x8000000612127221 */ /* 0x000fe20000000000 */
[----:B------:R-:W-:Y:S01]  /*13b30*/  FFMA R21, R16, R16, R21 ;  /* 0x0000001010157223 */ /* 0x000fe20000000015 */
[----:B------:R-:W-:Y:S01]  /*13b40*/  FFMA R14, R17, R17, R14 ;  /* 0x00000011110e7223 */ /* 0x000fe2000000000e */
[----:B------:R-:W0:Y:S02]  /*13b50*/  MUFU.RSQ R12, R12 ;  /* 0x0000000c000c7308 */ /* 0x000e240000001400 */
[----:B------:R-:W-:Y:S01]  /*13b60*/  FFMA R21, R18, R18, R21 ;  /* 0x0000001212157223 */ /* 0x000fe20000000015 */
[----:B------:R-:W-:-:S03]  /*13b70*/  FADD R14, R14, 9.9999997171806853657e-10 ;  /* 0x3089705f0e0e7421 */ /* 0x000fc60000000000 */
[----:B------:R-:W-:Y:S02]  /*13b80*/  FADD R31, R21, 9.9999997171806853657e-10 ;  /* 0x3089705f151f7421 */ /* 0x000fe40000000000 */
[----:B------:R-:W-:Y:S01]  /*13b90*/  FSETP.GEU.AND P2, PT, |R14|, 1.175494350822287508e-38, PT ;  /* 0x008000000e00780b */ /* 0x000fe20003f4e200 */
[----:B------:R-:W1:Y:S01]  /*13ba0*/  LDS.128 R20, [UR5+0x900] ;  /* 0x00090005ff147984 */ /* 0x000e620008000c00 */
[----:B------:R-:W-:Y:S01]  /*13bb0*/  @!P1 FMUL R40, R40, 16777216 ;  /* 0x4b80000028289820 */ /* 0x000fe20000400000 */
[----:B------:R-:W-:-:S03]  /*13bc0*/  FSETP.GEU.AND P3, PT, |R31|, 1.175494350822287508e-38, PT ;  /* 0x008000001f00780b */ /* 0x000fc60003f6e200 */
[----:B------:R-:W2:Y:S01]  /*13bd0*/  MUFU.RSQ R42, R40 ;  /* 0x00000028002a7308 */ /* 0x000ea20000001400 */
[----:B0-----:R-:W-:-:S04]  /*13be0*/  @!P0 FMUL R12, R12, 4096 ;  /* 0x458000000c0c8820 */ /* 0x001fc80000400000 */
[----:B------:R-:W-:Y:S02]  /*13bf0*/  FMUL R37, R12, R12 ;  /* 0x0000000c0c257220 */ /* 0x000fe40000400000 */
[----:B------:R-:W-:-:S03]  /*13c00*/  @!P2 FMUL R14, R14, 16777216 ;  /* 0x4b8000000e0ea820 */ /* 0x000fc60000400000 */
[----:B------:R-:W-:Y:S01]  /*13c10*/  @!P3 FMUL R31, R31, 16777216 ;  /* 0x4b8000001f1fb820 */ /* 0x000fe20000400000 */
[----:B------:R-:W-:Y:S02]  /*13c20*/  FMUL R12, R12, R37 ;  /* 0x000000250c0c7220 */ /* 0x000fe40000400000 */
[----:B------:R-:W0:Y:S02]  /*13c30*/  MUFU.RSQ R37, R14 ;  /* 0x0000000e00257308 */ /* 0x000e240000001400 */
[----:B------:R-:W-:Y:S01]  /*13c40*/  FMUL R12, R15, R12 ;  /* 0x0000000c0f0c7220 */ /* 0x000fe20000400000 */
[----:B--2---:R-:W-:-:S03]  /*13c50*/  @!P1 FMUL R42, R42, 4096 ;  /* 0x458000002a2a9820 */ /* 0x004fc60000400000 */
[-C--:B------:R-:W-:Y:S01]  /*13c60*/  FFMA R30, R30, R12.reuse, R13 ;  /* 0x0000000c1e1e7223 */ /* 0x080fe2000000000d */
[----:B------:R-:W-:Y:S01]  /*13c70*/  FFMA R27, R28, R12, R27 ;  /* 0x0000000c1c1b7223 */ /* 0x000fe2000000001b */
[----:B------:R-:W2:Y:S01]  /*13c80*/  MUFU.RSQ R31, R31 ;  /* 0x0000001f001f7308 */ /* 0x000ea20000001400 */
[----:B------:R-:W-:Y:S01]  /*13c90*/  FMUL R45, R42, R42 ;  /* 0x0000002a2a2d7220 */ /* 0x000fe20000400000 */
[----:B------:R-:W-:-:S03]  /*13ca0*/  FFMA R32, R32, R12, R41 ;  /* 0x0000000c20207223 */ /* 0x000fc60000000029 */
[----:B------:R-:W-:Y:S01]  /*13cb0*/  FMUL R40, R42, R45 ;  /* 0x0000002d2a287220 */ /* 0x000fe20000400000 */
[----:B0-----:R-:W-:-:S03]  /*13cc0*/  @!P2 FMUL R37, R37, 4096 ;  /* 0x458000002525a820 */ /* 0x001fc60000400000 */
[----:B------:R-:W-:Y:S02]  /*13cd0*/  FMUL R40, R15, R40 ;  /* 0x000000280f287220 */ /* 0x000fe40000400000 */
[----:B------:R-:W0:Y:S01]  /*13ce0*/  LDS.128 R12, [UR5+0x910] ;  /* 0x00091005ff0c7984 */ /* 0x000e220008000c00 */
[----:B------:R-:W-:Y:S01]  /*13cf0*/  FMUL R28, R37, R37 ;  /* 0x00000025251c7220 */ /* 0x000fe20000400000 */
[-C--:B------:R-:W-:Y:S01]  /*13d00*/  FFMA R38, R29, R40.reuse, R38 ;  /* 0x000000281d267223 */ /* 0x080fe20000000026 */
[----:B-1----:R-:W-:Y:S01]  /*13d10*/  FADD R29, R21, -R9 ;  /* 0x80000009151d7221 */ /* 0x002fe20000000000 */
[-C--:B------:R-:W-:Y:S01]  /*13d20*/  FFMA R35, R34, R40.reuse, R35 ;  /* 0x0000002822237223 */ /* 0x080fe20000000023 */
        /* <DEDUP_REMOVED lines=39> */
[----:B------:R-:W-:Y:S01]  /*13fa0*/  @!P1 FMUL R21, R21, 16777216 ;  /* 0x4b80000015159820 */ /* 0x000fe20000400000 */
[----:B------:R-:W-:Y:S01]  /*13fb0*/  FFMA R41, R12, R12, R41 ;  /* 0x0000000c0c297223 */ /* 0x000fe20000000029 */
[----:B------:R-:W-:-:S02]  /*13fc0*/  FFMA R17, R40, R40, R17 ;  /* 0x0000002828117223 */ /* 0x000fc40000000011 */
[----:B------:R-:W1:Y:S01]  /*13fd0*/  MUFU.RSQ R22, R21 ;  /* 0x0000001500167308 */ /* 0x000e620000001400 */
[----:B------:R-:W-:Y:S01]  /*13fe0*/  FFMA R45, R14, R14, R41 ;  /* 0x0000000e0e2d7223 */ /* 0x000fe20000000029 */
[----:B------:R-:W-:Y:S02]  /*13ff0*/  FADD R41, R17, 9.9999997171806853657e-10 ;  /* 0x3089705f11297421 */ /* 0x000fe40000000000 */
[----:B------:R-:W2:Y:S01]  /*14000*/  LDS.128 R16, [UR5+0x920] ;  /* 0x00092005ff107984 */ /* 0x000ea20008000c00 */
[----:B------:R-:W-:Y:S02]  /*14010*/  FADD R45, R45, 9.9999997171806853657e-10 ;  /* 0x3089705f2d2d7421 */ /* 0x000fe40000000000 */
[----:B------:R-:W-:Y:S01]  /*14020*/  FSETP.GEU.AND P2, PT, |R41|, 1.175494350822287508e-38, PT ;  /* 0x008000002900780b */ /* 0x000fe20003f4e200 */
[----:B0-----:R-:W-:Y:S02]  /*14030*/  @!P0 FMUL R20, R20, 4096 ;  /* 0x4580000014148820 */ /* 0x001fe40000400000 */
[----:B------:R-:W-:-:S02]  /*14040*/  FSETP.GEU.AND P0, PT, |R45|, 1.175494350822287508e-38, PT ;  /* 0x008000002d00780b */ /* 0x000fc40003f0e200 */
        /* <DEDUP_REMOVED lines=25> */
[----:B------:R-:W-:Y:S01]  /*141e0*/  FFMA R37, R33, R33, R38 ;  /* 0x0000002121257223 */ /* 0x000fe20000000026 */
[----:B------:R-:W-:-:S04]  /*141f0*/  FMUL R36, R39, R39 ;  /* 0x0000002727247220 */ /* 0x000fc80000400000 */
[----:B------:R-:W-:Y:S01]  /*14200*/  FMUL R36, R39, R36 ;  /* 0x0000002427247220 */ /* 0x000fe20000400000 */
[----:B------:R-:W-:Y:S01]  /*14210*/  FMUL R39, R15, R28 ;  /* 0x0000001c0f277220 */ /* 0x000fe20000400000 */
[----:B------:R-:W-:Y:S02]  /*14220*/  FADD R28, R17, -R5 ;  /* 0x80000005111c7221 */ /* 0x000fe40000000000 */
        /* <DEDUP_REMOVED lines=8> */
[----:B-1----:R-:W-:Y:S01]  /*142b0*/  FADD R27, R21, -R9 ;  /* 0x80000009151b7221 */ /* 0x002fe20000000000 */
[----:B------:R-:W-:Y:S01]  /*142c0*/  FADD R16, R37, 9.9999997171806853657e-10 ;  /* 0x3089705f25107421 */ /* 0x000fe20000000000 */
[----:B------:R-:W-:Y:S01]  /*142d0*/  FADD R37, R18, -R6 ;  /* 0x8000000612257221 */ /* 0x000fe20000000000 */
[----:B------:R-:W-:Y:S01]  /*142e0*/  FFMA R18, R34, R34, R13 ;  /* 0x0000002222127223 */ /* 0x000fe2000000000d */
[----:B------:R-:W-:Y:S01]  /*142f0*/  FADD R30, R20, -R8 ;  /* 0x80000008141e7221 */ /* 0x000fe20000000000 */
[----:B------:R-:W-:Y:S01]  /*14300*/  FMUL R13, R27, R27 ;  /* 0x0000001b1b0d7220 */ /* 0x000fe20000400000 */
[----:B------:R-:W-:Y:S01]  /*14310*/  FADD R39, R21, -R5 ;  /* 0x8000000515277221 */ /* 0x000fe20000000000 */
[----:B------:R-:W-:Y:S01]  /*14320*/  FFMA R18, R37, R37, R18 ;  /* 0x0000002525127223 */ /* 0x000fe20000000012 */
[----:B------:R-:W-:Y:S01]  /*14330*/  FSETP.GEU.AND P0, PT, |R16|, 1.175494350822287508e-38, PT ;  /* 0x008000001000780b */ /* 0x000fe20003f0e200 */
[----:B------:R-:W-:Y:S01]  /*14340*/  FFMA R35, R12, R15, R35 ;  /* 0x0000000f0c237223 */ /* 0x000fe20000000023 */
[----:B------:R-:W-:Y:S01]  /*14350*/  FFMA R12, R30, R30, R13 ;  /* 0x0000001e1e0c7223 */ /* 0x000fe2000000000d */
[----:B------:R-:W-:Y:S01]  /*14360*/  FADD R18, R18, 9.9999997171806853657e-10 ;  /* 0x3089705f12127421 */ /* 0x000fe20000000000 */
[----:B------:R-:W-:Y:S01]  /*14370*/  FADD R20, R20, -R4 ;  /* 0x8000000414147221 */ /* 0x000fe20000000000 */
[----:B------:R-:W-:Y:S01]  /*14380*/  FMUL R13, R39, R39 ;  /* 0x00000027270d7220 */ /* 0x000fe20000400000 */
[C---:B------:R-:W-:Y:S01]  /*14390*/  FADD R21, R22.reuse, -R10 ;  /* 0x8000000a16157221 */ /* 0x040fe20000000000 */
[----:B------:R-:W-:Y:S01]  /*143a0*/  FADD R22, R22, -R6 ;  /* 0x8000000616167221 */ /* 0x000fe20000000000 */
[----:B------:R-:W-:Y:S01]  /*143b0*/  FSETP.GEU.AND P1, PT, |R18|, 1.175494350822287508e-38, PT ;  /* 0x008000001200780b */ /* 0x000fe20003f2e200 */
[----:B------:R-:W-:Y:S01]  /*143c0*/  FFMA R13, R20, R20, R13 ;  /* 0x00000014140d7223 */ /* 0x000fe2000000000d */
[----:B------:R-:W-:Y:S01]  /*143d0*/  FFMA R12, R21, R21, R12 ;  /* 0x00000015150c7223 */ /* 0x000fe2000000000c */
[-C--:B------:R-:W-:Y:S01]  /*143e0*/  FFMA R31, R32, R15.reuse, R31 ;  /* 0x0000000f201f7223 */ /* 0x080fe2000000001f */
[----:B------:R-:W-:Y:S01]  /*143f0*/  FFMA R42, R14, R15, R43 ;  /* 0x0000000f0e2a7223 */ /* 0x000fe2000000002b */
[----:B------:R-:W-:Y:S01]  /*14400*/  FFMA R13, R22, R22, R13 ;  /* 0x00000016160d7223 */ /* 0x000fe2000000000d */
[----:B------:R-:W-:Y:S01]  /*14410*/  @!P0 FMUL R16, R16, 16777216 ;  /* 0x4b80000010108820 */ /* 0x000fe20000400000 */
[----:B------:R-:W-:-:S02]  /*14420*/  FADD R40, R12, 9.9999997171806853657e-10 ;  /* 0x3089705f0c287421 */ /* 0x000fc40000000000 */
[----:B------:R-:W-:Y:S02]  /*14430*/  FADD R32, R13, 9.9999997171806853657e-10 ;  /* 0x3089705f0d207421 */ /* 0x000fe40000000000 */
[----:B------:R-:W0:Y:S01]  /*14440*/  LDS.128 R12, [UR5+0x940] ;  /* 0x00094005ff0c7984 */ /* 0x000e220008000c00 */
[----:B------:R-:W-:Y:S01]  /*14450*/  FSETP.GEU.AND P2, PT, |R40|, 1.175494350822287508e-38, PT ;  /* 0x008000002800780b */ /* 0x000fe20003f4e200 */
[----:B------:R-:W1:Y:S01]  /*14460*/  MUFU.RSQ R16, R16 ;  /* 0x0000001000107308 */ /* 0x000e620000001400 */
[----:B------:R-:W-:Y:S01]  /*14470*/  @!P1 FMUL R18, R18, 16777216 ;  /* 0x4b80000012129820 */ /* 0x000fe20000400000 */
[----:B------:R-:W-:-:S06]  /*14480*/  FSETP.GEU.AND P3, PT, |R32|, 1.175494350822287508e-38, PT ;  /* 0x008000002000780b */ /* 0x000fcc0003f6e200 */
[----:B------:R-:W2:Y:S04]  /*14490*/  MUFU.RSQ R41, R18 ;  /* 0x0000001200297308 */ /* 0x000ea80000001400 */
[----:B------:R-:W-:-:S03]  /*144a0*/  @!P2 FMUL R40, R40, 16777216 ;  /* 0x4b8000002828a820 */ /* 0x000fc60000400000 */
[----:B------:R-:W-:Y:S01]  /*144b0*/  @!P3 FMUL R32, R32, 16777216 ;  /* 0x4b8000002020b820 */ /* 0x000fe20000400000 */
[----:B-1----:R-:W-:Y:S02]  /*144c0*/  @!P0 FMUL R16, R16, 4096 ;  /* 0x4580000010108820 */ /* 0x002fe40000400000 */
[----:B------:R-:W1:Y:S02]  /*144d0*/  MUFU.RSQ R40, R40 ;  /* 0x0000002800287308 */ /* 0x000e640000001400 */
[----:B------:R-:W-:Y:S01]  /*144e0*/  FMUL R43, R16, R16 ;  /* 0x00000010102b7220 */ /* 0x000fe20000400000 */
[----:B--2---:R-:W-:-:S05]  /*144f0*/  @!P1 FMUL R41, R41, 4096 ;  /* 0x4580000029299820 */ /* 0x004fca0000400000 */
[----:B------:R-:W2:Y:S01]  /*14500*/  MUFU.RSQ R32, R32 ;  /* 0x0000002000207308 */ /* 0x000ea20000001400 */
[----:B------:R-:W-:Y:S01]  /*14510*/  FMUL R16, R16, R43 ;  /* 0x0000002b10107220 */ /* 0x000fe20000400000 */
[----:B------:R-:W-:-:S03]  /*14520*/  FMUL R44, R41, R41 ;  /* 0x00000029292c7220 */ /* 0x000fc60000400000 */
[----:B------:R-:W-:Y:S01]  /*14530*/  FMUL R16, R19, R16 ;  /* 0x0000001013107220 */ /* 0x000fe20000400000 */
[----:B------:R-:W-:-:S03]  /*14540*/  FMUL R44, R41, R44 ;  /* 0x0000002c292c7220 */ /* 0x000fc60000400000 */
[-C--:B------:R-:W-:Y:S01]  /*14550*/  FFMA R33, R33, R16.reuse, R38 ;  /* 0x0000001021217223 */ /* 0x080fe20000000026 */
[----:B------:R-:W-:Y:S01]  /*14560*/  FFMA R26, R26, R16, R29 ;  /* 0x000000101a1a7223 */ /* 0x000fe2000000001d */
[----:B------:R-:W-:Y:S01]  /*14570*/  FMUL R41, R19, R44 ;  /* 0x0000002c13297220 */ /* 0x000fe20000400000 */
[----:B------:R-:W-:Y:S01]  /*14580*/  FFMA R36, R36, R16, R17 ;  /* 0x0000001024247223 */ /* 0x000fe20000000011 */
[----:B-1----:R-:W-:Y:S01]  /*14590*/  @!P2 FMUL R40, R40, 4096 ;  /* 0x458000002828a820 */ /* 0x002fe20000400000 */
[----:B------:R-:W1:Y:S01]  /*145a0*/  LDS.128 R16, [UR5+0x950] ;  /* 0x00095005ff107984 */ /* 0x000e620008000c00 */
[-C--:B------:R-:W-:Y:S01]  /*145b0*/  FFMA R38, R28, R41.reuse, R31 ;  /* 0x000000291c267223 */ /* 0x080fe2000000001f */
[----:B0-----:R-:W-:Y:S01]  /*145c0*/  FADD R29, R13, -R9 ;  /* 0x800000090d1d7221 */ /* 0x001fe20000000000 */
[----:B------:R-:W-:Y:S01]  /*145d0*/  FMUL R31, R40, R40 ;  /* 0x00000028281f7220 */ /* 0x000fe20000400000 */
[-C--:B------:R-:W-:Y:S01]  /*145e0*/  FFMA R35, R34, R41.reuse, R35 ;  /* 0x0000002922237223 */ /* 0x080fe20000000023 */
[----:B--2---:R-:W-:Y:S01]  /*145f0*/  @!P3 FMUL R32, R32, 4096 ;  /* 0x458000002020b820 */ /* 0x004fe20000400000 */
[----:B------:R-:W-:Y:S01]  /*14600*/  FFMA R41, R37, R41, R42 ;  /* 0x0000002925297223 */ /* 0x000fe2000000002a */
[----:B------:R-:W-:Y:S01]  /*14610*/  FADD R34, R12, -R8 ;  /* 0x800000080c227221 */ /* 0x000fe20000000000 */
[----:B------:R-:W-:Y:S01]  /*14620*/  FMUL R37, R29, R29 ;  /* 0x0000001d1d257220 */ /* 0x000fe20000400000 */
[----:B------:R-:W-:Y:S01]  /*14630*/  FMUL R40, R40, R31 ;  /* 0x0000001f28287220 */ /* 0x000fe20000400000 */
[----:B------:R-:W-:Y:S01]  /*14640*/  FMUL R31, R32, R32 ;  /* 0x00000020201f7220 */ /* 0x000fe20000400000 */
[----:B------:R-:W-:Y:S01]  /*14650*/  FADD R28, R14, -R10 ;  /* 0x8000000a0e1c7221 */ /* 0x000fe20000000000 */
[----:B------:R-:W-:Y:S01]  /*14660*/  FFMA R37, R34, R34, R37 ;  /* 0x0000002222257223 */ /* 0x000fe20000000025 */
        /* <DEDUP_REMOVED lines=12> */
[----:B------:R-:W-:Y:S01]  /*14730*/  FFMA R14, R32, R32, R13 ;  /* 0x00000020200e7223 */ /* 0x000fe2000000000d */
[----:B------:R-:W-:Y:S01]  /*14740*/  FSETP.GEU.AND P0, PT, |R12|, 1.175494350822287508e-38, PT ;  /* 0x008000000c00780b */ /* 0x000fe20003f0e200 */
[-C--:B------:R-:W-:Y:S01]  /*14750*/  FFMA R38, R39, R23.reuse, R38 ;  /* 0x0000001727267223 */ /* 0x080fe20000000026 */
[----:B------:R-:W-:Y:S01]  /*14760*/  FFMA R35, R20, R23, R35 ;  /* 0x0000001714237223 */ /* 0x000fe20000000023 */
[----:B------:R-:W-:Y:S01]  /*14770*/  FFMA R14, R37, R37, R14 ;  /* 0x00000025250e7223 */ /* 0x000fe2000000000e */
[----:B------:R-:W-:-:S03]  /*14780*/  FFMA R44, R22, R23, R41 ;  /* 0x00000017162c7223 */ /* 0x000fc60000000029 */
[----:B------:R-:W-:-:S05]  /*14790*/  FADD R13, R14, 9.9999997171806853657e-10 ;  /* 0x3089705f0e0d7421 */ /* 0x000fca0000000000 */
[----:B------:R-:W-:Y:S01]  /*147a0*/  FSETP.GEU.AND P1, PT, |R13|, 1.175494350822287508e-38, PT ;  /* 0x008000000d00780b */ /* 0x000fe20003f2e200 */
        /* <DEDUP_REMOVED lines=9> */
[----:B------:R-:W-:Y:S01]  /*14840*/  FADD R18, R18, -R6 ;  /* 0x8000000612127221 */ /* 0x000fe20000000000 */
[----:B------:R-:W-:Y:S01]  /*14850*/  FFMA R43, R16, R16, R43 ;  /* 0x00000010102b7223 */ /* 0x000fe2000000002b */
[----:B------:R-:W-:Y:S01]  /*14860*/  FFMA R21, R17, R17, R14 ;  /* 0x0000001111157223 */ /* 0x000fe2000000000e */
[----:B------:R-:W-:-:S02]  /*14870*/  @!P1 FMUL R13, R13, 16777216 ;  /* 0x4b8000000d0d9820 */ /* 0x000fc40000400000 */
[----:B------:R-:W-:Y:S01]  /*14880*/  FFMA R43, R18, R18, R43 ;  /* 0x00000012122b7223 */ /* 0x000fe2000000002b */
[----:B------:R-:W-:Y:S01]  /*14890*/  FFMA R21, R40, R40, R21 ;  /* 0x0000002828157223 */ /* 0x000fe20000000015 */
[----:B------:R-:W1:Y:S02]  /*148a0*/  MUFU.RSQ R14, R13 ;  /* 0x0000000d000e7308 */ /* 0x000e640000001400 */
[----:B------:R-:W-:Y:S01]  /*148b0*/  FADD R39, R43, 9.9999997171806853657e-10 ;  /* 0x3089705f2b277421 */ /* 0x000fe20000000000 */
[----:B------:R-:W-:Y:S02]  /*148c0*/  FADD R45, R21, 9.9999997171806853657e-10 ;  /* 0x3089705f152d7421 */ /* 0x000fe40000000000 */
        /* <DEDUP_REMOVED lines=29> */
[----:B------:R-:W-:-:S04]  /*14aa0*/  FMUL R32, R39, R39 ;  /* 0x0000002727207220 */ /* 0x000fc80000400000 */
[----:B------:R-:W-:Y:S01]  /*14ab0*/  FMUL R38, R39, R32 ;  /* 0x0000002027267220 */ /* 0x000fe20000400000 */
[----:B------:R-:W-:Y:S01]  /*14ac0*/  FADD R32, R20, -R8 ;  /* 0x8000000814207221 */ /* 0x000fe20000000000 */
[----:B------:R-:W-:Y:S01]  /*14ad0*/  FMUL R39, R19, R26 ;  /* 0x0000001a13277220 */ /* 0x000fe20000400000 */
[----:B------:R-:W-:Y:S01]  /*14ae0*/  FADD R26, R21, -R5 ;  /* 0x80000005151a7221 */ /* 0x000fe20000000000 */
[----:B------:R-:W-:Y:S01]  /*14af0*/  FMUL R19, R19, R38 ;  /* 0x0000002613137220 */ /* 0x000fe20000400000 */
[----:B------:R-:W-:Y:S01]  /*14b00*/  FFMA R38, R32, R32, R41 ;  /* 0x0000002020267223 */ /* 0x000fe20000000029 */
[----:B------:R-:W-:Y:S01]  /*14b10*/  FFMA R21, R17, R39, R34 ;  /* 0x0000002711157223 */ /* 0x000fe20000000022 */
[----:B------:R-:W-:Y:S01]  /*14b20*/  FADD R34, R20, -R4 ;  /* 0x8000000414227221 */ /* 0x000fe20000000000 */
[----:B------:R-:W-:Y:S01]  /*14b30*/  FMUL R17, R26, R26 ;  /* 0x0000001a1a117220 */ /* 0x000fe20000400000 */
[----:B------:R-:W-:Y:S01]  /*14b40*/  FFMA R38, R33, R33, R38 ;  /* 0x0000002121267223 */ /* 0x000fe20000000026 */
[-C--:B------:R-:W-:Y:S01]  /*14b50*/  FFMA R40, R40, R39.reuse, R27 ;  /* 0x0000002728287223 */ /* 0x080fe2000000001b */
[----:B------:R-:W-:Y:S01]  /*14b60*/  FFMA R29, R30, R39, R29 ;  /* 0x000000271e1d7223 */ /* 0x000fe2000000001d */
[----:B------:R-:W-:Y:S01]  /*14b70*/  FFMA R17, R34, R34, R17 ;  /* 0x0000002222117223 */ /* 0x000fe20000000011 */
[----:B------:R-:W-:Y:S01]  /*14b80*/  FADD R20, R38, 9.9999997171806853657e-10 ;  /* 0x3089705f26147421 */ /* 0x000fe20000000000 */
[----:B------:R-:W-:Y:S01]  /*14b90*/  FADD R38, R22, -R6 ;  /* 0x8000000616267221 */ /* 0x000fe20000000000 */
[C---:B-1----:R-:W-:Y:S01]  /*14ba0*/  FADD R27, R13.reuse, -R9 ;  /* 0x800000090d1b7221 */ /* 0x042fe20000000000 */
[----:B------:R-:W-:Y:S01]  /*14bb0*/  FADD R30, R12, -R8 ;  /* 0x800000080c1e7221 */ /* 0x000fe20000000000 */
[----:B------:R-:W-:Y:S01]  /*14bc0*/  FADD R39, R13, -R5 ;  /* 0x800000050d277221 */ /* 0x000fe20000000000 */
[----:B------:R-:W-:Y:S01]  /*14bd0*/  FSETP.GEU.AND P0, PT, |R20|, 1.175494350822287508e-38, PT ;  /* 0x008000001400780b */ /* 0x000fe20003f0e200 */
[----:B------:R-:W-:Y:S01]  /*14be0*/  FFMA R17, R38, R38, R17 ;  /* 0x0000002626117223 */ /* 0x000fe20000000011 */
[----:B------:R-:W-:Y:S01]  /*14bf0*/  FFMA R35, R16, R19, R35 ;  /* 0x0000001310237223 */ /* 0x000fe20000000023 */
[----:B------:R-:W-:Y:S01]  /*14c00*/  FADD R12, R12, -R4 ;  /* 0x800000040c0c7221 */ /* 0x000fe20000000000 */
[C---:B------:R-:W-:Y:S01]  /*14c10*/  FADD R13, R14.reuse, -R10 ;  /* 0x8000000a0e0d7221 */ /* 0x040fe20000000000 */
[----:B------:R-:W-:Y:S01]  /*14c20*/  FADD R42, R17, 9.9999997171806853657e-10 ;  /* 0x3089705f112a7421 */ /* 0x000fe20000000000 */
[----:B------:R-:W-:Y:S01]  /*14c30*/  FMUL R17, R27, R27 ;  /* 0x0000001b1b117220 */ /* 0x000fe20000400000 */
[----:B------:R-:W-:Y:S01]  /*14c40*/  FADD R14, R14, -R6 ;  /* 0x800000060e0e7221 */ /* 0x000fe20000000000 */
[-C--:B------:R-:W-:Y:S01]  /*14c50*/  FFMA R31, R36, R19.reuse, R31 ;  /* 0x00000013241f7223 */ /* 0x080fe2000000001f */
        /* <DEDUP_REMOVED lines=34> */
[-C--:B------:R-:W-:Y:S01]  /*14e80*/  FFMA R34, R26, R42.reuse, R31 ;  /* 0x0000002a1a227223 */ /* 0x080fe2000000001f */
[----:B-1----:R-:W-:Y:S01]  /*14e90*/  FADD R29, R17, -R9 ;  /* 0x80000009111d7221 */ /* 0x002fe20000000000 */
[----:B------:R-:W-:Y:S01]  /*14ea0*/  FMUL R26, R37, R37 ;  /* 0x00000025251a7220 */ /* 0x000fe20000400000 */
[----:B------:R-:W-:Y:S01]  /*14eb0*/  FADD R32, R16, -R8 ;  /* 0x8000000810207221 */ /* 0x000fe20000000000 */
[----:B------:R-:W-:Y:S01]  /*14ec0*/  FFMA R41, R38, R42, R41 ;  /* 0x0000002a26297223 */ /* 0x000fe20000000029 */
[----:B------:R-:W-:Y:S01]  /*14ed0*/  FMUL R33, R29, R29 ;  /* 0x0000001d1d217220 */ /* 0x000fe20000400000 */
[----:B--2---:R-:W-:Y:S01]  /*14ee0*/  @!P3 FMUL R36, R36, 4096 ;  /* 0x458000002424b820 */ /* 0x004fe20000400000 */
[----:B------:R-:W-:Y:S01]  /*14ef0*/  FMUL R38, R37, R26 ;  /* 0x0000001a25267220 */ /* 0x000fe20000400000 */
[----:B------:R-:W-:Y:S01]  /*14f00*/  FADD R26, R18, -R10 ;  /* 0x8000000a121a7221 */ /* 0x000fe20000000000 */
[----:B------:R-:W-:Y:S01]  /*14f10*/  FFMA R33, R32, R32, R33 ;  /* 0x0000002020217223 */ /* 0x000fe20000000021 */
[----:B------:R-:W-:Y:S01]  /*14f20*/  FMUL R31, R36, R36 ;  /* 0x00000024241f7220 */ /* 0x000fe20000400000 */
[----:B------:R-:W-:-:S03]  /*14f30*/  FMUL R37, R15, R38 ;  /* 0x000000260f257220 */ /* 0x000fc60000400000 */
[----:B------:R-:W-:Y:S01]  /*14f40*/  FMUL R36, R36, R31 ;  /* 0x0000001f24247220 */ /* 0x000fe20000400000 */
[----:B------:R-:W-:Y:S01]  /*14f50*/  FADD R31, R17, -R5 ;  /* 0x80000005111f7221 */ /* 0x000fe20000000000 */
[-C--:B------:R-:W-:Y:S01]  /*14f60*/  FFMA R43, R30, R37.reuse, R43 ;  /* 0x000000251e2b7223 */ /* 0x080fe2000000002b */
[----:B------:R-:W-:Y:S01]  /*14f70*/  FFMA R28, R27, R37, R28 ;  /* 0x000000251b1c7223 */ /* 0x000fe2000000001c */
[----:B------:R-:W-:Y:S01]  /*14f80*/  FMUL R15, R15, R36 ;  /* 0x000000240f0f7220 */ /* 0x000fe20000400000 */
        /* <DEDUP_REMOVED lines=11> */
[----:B------:R-:W-:Y:S01]  /*15040*/  FADD R17, R17, 9.9999997171806853657e-10 ;  /* 0x3089705f11117421 */ /* 0x000fe20000000000 */
[C---:B0-----:R-:W-:Y:S01]  /*15050*/  FADD R35, R21.reuse, -R9 ;  /* 0x8000000915237221 */ /* 0x041fe20000000000 */
[----:B------:R-:W-:-:S03]  /*15060*/  FADD R37, R21, -R5 ;  /* 0x8000000515257221 */ /* 0x000fc60000000000 */
[----:B------:R-:W-:Y:S01]  /*15070*/  FSETP.GEU.AND P1, PT, |R17|, 1.175494350822287508e-38, PT ;  /* 0x008000001100780b */ /* 0x000fe20003f2e200 */
[----:B------:R-:W-:Y:S01]  /*15080*/  FADD R21, R20, -R8 ;  /* 0x8000000814157221 */ /* 0x000fe20000000000 */
        /* <DEDUP_REMOVED lines=9> */
[----:B------:R-:W-:-:S02]  /*15120*/  FFMA R13, R38, R38, R13 ;  /* 0x00000026260d7223 */ /* 0x000fc4000000000d */
[----:B------:R-:W-:Y:S01]  /*15130*/  @!P1 FMUL R17, R17, 16777216 ;  /* 0x4b80000011119820 */ /* 0x000fe20000400000 */
[----:B------:R-:W-:Y:S01]  /*15140*/  FFMA R45, R22, R22, R45 ;  /* 0x00000016162d7223 */ /* 0x000fe2000000002d */
[----:B------:R-:W-:Y:S02]  /*15150*/  FADD R40, R13, 9.9999997171806853657e-10 ;  /* 0x3089705f0d287421 */ /* 0x000fe40000000000 */
[----:B------:R-:W1:Y:S01]  /*15160*/  MUFU.RSQ R18, R17 ;  /* 0x0000001100127308 */ /* 0x000e620000001400 */
[----:B------:R-:W-:Y:S01]  /*15170*/  FADD R44, R45, 9.9999997171806853657e-10 ;  /* 0x3089705f2d2c7421 */ /* 0x000fe20000000000 */
[----:B------:R-:W-:Y:S01]  /*15180*/  FFMA R45, R14, R15, R41 ;  /* 0x0000000f0e2d7223 */ /* 0x000fe20000000029 */
        /* <DEDUP_REMOVED lines=16> */
[----:B------:R-:W3:Y:S01]  /*15290*/  LDS.128 R16, [UR5+0x9b0] ;  /* 0x0009b005ff107984 */ /* 0x000ee20008000c00 */
[-C--:B------:R-:W-:Y:S01]  /*152a0*/  FFMA R27, R26, R41.reuse, R27 ;  /* 0x000000291a1b7223 */ /* 0x080fe2000000001b */
[-C--:B------:R-:W-:Y:S01]  /*152b0*/  FFMA R33, R33, R42.reuse, R30 ;  /* 0x0000002a21217223 */ /* 0x080fe2000000001e */
[-C--:B------:R-:W-:Y:S01]  /*152c0*/  FFMA R45, R36, R42.reuse, R45 ;  /* 0x0000002a242d7223 */ /* 0x080fe2000000002d */
[----:B------:R-:W-:Y:S01]  /*152d0*/  FFMA R34, R31, R42, R34 ;  /* 0x0000002a1f227223 */ /* 0x000fe20000000022 */
        /* <DEDUP_REMOVED lines=10> */
[----:B------:R-:W-:Y:S01]  /*15380*/  FADD R30, R12, -R8 ;  /* 0x800000080c1e7221 */ /* 0x000fe20000000000 */
[C---:B------:R-:W-:Y:S02]  /*15390*/  FMUL R39, R23.reuse, R40 ;  /* 0x0000002817277220 */ /* 0x040fe40000400000 */
[----:B------:R-:W-:Y:S01]  /*153a0*/  FMUL R23, R23, R36 ;  /* 0x0000002417177220 */ /* 0x000fe20000400000 */
[----:B------:R-:W-:Y:S01]  /*153b0*/  FFMA R36, R30, R30, R29 ;  /* 0x0000001e1e247223 */ /* 0x000fe2000000001d */
[----:B------:R-:W-:Y:S01]  /*153c0*/  FADD R29, R13, -R5 ;  /* 0x800000050d1d7221 */ /* 0x000fe20000000000 */
[----:B------:R-:W-:Y:S01]  /*153d0*/  FFMA R13, R21, R39, R32 ;  /* 0x00000027150d7223 */ /* 0x000fe20000000020 */
        /* <DEDUP_REMOVED lines=8> */
[----:B------:R-:W-:Y:S01]  /*15460*/  FFMA R14, R38, R39, R27 ;  /* 0x00000027260e7223 */ /* 0x000fe2000000001b */
[C---:B---3--:R-:W-:Y:S01]  /*15470*/  FADD R27, R17.reuse, -R9 ;  /* 0x80000009111b7221 */ /* 0x048fe20000000000 */
[----:B------:R-:W-:Y:S01]  /*15480*/  FSETP.GEU.AND P0, PT, |R12|, 1.175494350822287508e-38, PT ;  /* 0x008000000c00780b */ /* 0x000fe20003f0e200 */
[----:B------:R-:W-:Y:S01]  /*15490*/  FFMA R21, R36, R36, R21 ;  /* 0x0000002424157223 */ /* 0x000fe20000000015 */
[----:B------:R-:W-:Y:S01]  /*154a0*/  FADD R17, R17, -R5 ;  /* 0x8000000511117221 */ /* 0x000fe20000000000 */
[C---:B------:R-:W-:Y:S01]  /*154b0*/  FADD R28, R16.reuse, -R8 ;  /* 0x80000008101c7221 */ /* 0x040fe20000000000 */
[----:B------:R-:W-:Y:S01]  /*154c0*/  FADD R16, R16, -R4 ;  /* 0x8000000410107221 */ /* 0x000fe20000000000 */
[----:B------:R-:W-:Y:S01]  /*154d0*/  FADD R40, R21, 9.9999997171806853657e-10 ;  /* 0x3089705f15287421 */ /* 0x000fe20000000000 */
[----:B------:R-:W-:Y:S01]  /*154e0*/  FMUL R21, R27, R27 ;  /* 0x0000001b1b157220 */ /* 0x000fe20000400000 */
        /* <DEDUP_REMOVED lines=9> */
[----:B------:R-:W-:Y:S01]  /*15580*/  FFMA R41, R18, R18, R41 ;  /* 0x0000001212297223 */ /* 0x000fe20000000029 */
[----:B------:R-:W-:-:S02]  /*15590*/  FFMA R45, R22, R23, R45 ;  /* 0x00000017162d7223 */ /* 0x000fc4000000002d */
[----:B------:R-:W-:Y:S01]  /*155a0*/  FADD R39, R21, 9.9999997171806853657e-10 ;  /* 0x3089705f15277421 */ /* 0x000fe20000000000 */
[----:B------:R-:W-:Y:S01]  /*155b0*/  FADD R37, R41, 9.9999997171806853657e-10 ;  /* 0x3089705f29257421 */ /* 0x000fe20000000000 */
[----:B------:R-:W0:Y:S01]  /*155c0*/  LDS.128 R20, [UR5+0x9c0] ;  /* 0x0009c005ff147984 */ /* 0x000e220008000c00 */
[----:B------:R-:W1:Y:S01]  /*155d0*/  MUFU.RSQ R12, R12 ;  /* 0x0000000c000c7308 */ /* 0x000e620000001400 */
[----:B------:R-:W-:Y:S01]  /*155e0*/  @!P1 FMUL R40, R40, 16777216 ;  /* 0x4b80000028289820 */ /* 0x000fe20000400000 */
[----:B------:R-:W-:Y:S02]  /*155f0*/  FSETP.GEU.AND P2, PT, |R39|, 1.175494350822287508e-38, PT ;  /* 0x008000002700780b */ /* 0x000fe40003f4e200 */
[----:B------:R-:W-:-:S04]  /*15600*/  FSETP.GEU.AND P3, PT, |R37|, 1.175494350822287508e-38, PT ;  /* 0x008000002500780b */ /* 0x000fc80003f6e200 */
[----:B------:R-:W2:Y:S07]  /*15610*/  MUFU.RSQ R41, R40 ;  /* 0x0000002800297308 */ /* 0x000eae0000001400 */
[----:B------:R-:W-:Y:S01]  /*15620*/  @!P2 FMUL R39, R39, 16777216 ;  /* 0x4b8000002727a820 */ /* 0x000fe20000400000 */
[----:B-1----:R-:W-:Y:S01]  /*15630*/  @!P0 FMUL R12, R12, 4096 ;  /* 0x458000000c0c8820 */ /* 0x002fe20000400000 */
[----:B------:R-:W-:-:S03]  /*15640*/  @!P3 FMUL R37, R37, 16777216 ;  /* 0x4b8000002525b820 */ /* 0x000fc60000400000 */
[C---:B------:R-:W-:Y:S01]  /*15650*/  FMUL R43, R12.reuse, R12 ;  /* 0x0000000c0c2b7220 */ /* 0x040fe20000400000 */
[----:B------:R-:W1:Y:S01]  /*15660*/  MUFU.RSQ R39, R39 ;  /* 0x0000002700277308 */ /* 0x000e620000001400 */
        /* <DEDUP_REMOVED lines=10> */
[----:B0-----:R-:W-:Y:S01]  /*15710*/  FADD R30, R21, -R9 ;  /* 0x80000009151e7221 */ /* 0x001fe20000000000 */
[----:B------:R-:W0:Y:S01]  /*15720*/  LDS.128 R12, [UR5+0x9d0] ;  /* 0x0009d005ff0c7984 */ /* 0x000e220008000c00 */
[----:B-1----:R-:W-:Y:S01]  /*15730*/  @!P2 FMUL R39, R39, 4096 ;  /* 0x458000002727a820 */ /* 0x002fe20000400000 */
[-C--:B------:R-:W-:Y:S01]  /*15740*/  FFMA R33, R32, R40.reuse, R33 ;  /* 0x0000002820217223 */ /* 0x080fe20000000021 */
[-C--:B------:R-:W-:Y:S01]  /*15750*/  FFMA R34, R29, R40.reuse, R34 ;  /* 0x000000281d227223 */ /* 0x080fe20000000022 */
[----:B------:R-:W-:Y:S01]  /*15760*/  FFMA R45, R36, R40, R45 ;  /* 0x00000028242d7223 */ /* 0x000fe2000000002d */
[----:B------:R-:W-:Y:S01]  /*15770*/  FADD R35, R20, -R8 ;  /* 0x8000000814237221 */ /* 0x000fe20000000000 */
[----:B------:R-:W-:Y:S01]  /*15780*/  FMUL R40, R30, R30 ;  /* 0x0000001e1e287220 */ /* 0x000fe20000400000 */
[----:B--2---:R-:W-:Y:S01]  /*15790*/  @!P3 FMUL R37, R37, 4096 ;  /* 0x458000002525b820 */ /* 0x004fe20000400000 */
[----:B------:R-:W-:Y:S01]  /*157a0*/  FMUL R32, R39, R39 ;  /* 0x0000002727207220 */ /* 0x000fe20000400000 */
[----:B------:R-:W-:Y:S01]  /*157b0*/  FADD R29, R22, -R10 ;  /* 0x8000000a161d7221 */ /* 0x000fe20000000000 */
[----:B------:R-:W-:Y:S01]  /*157c0*/  FFMA R40, R35, R35, R40 ;  /* 0x0000002323287223 */ /* 0x000fe20000000028 */
[----:B------:R-:W-:Y:S01]  /*157d0*/  FMUL R36, R37, R37 ;  /* 0x0000002525247220 */ /* 0x000fe20000400000 */
[----:B------:R-:W-:-:S02]  /*157e0*/  FMUL R32, R39, R32 ;  /* 0x0000002027207220 */ /* 0x000fc40000400000 */
[----:B------:R-:W-:Y:S01]  /*157f0*/  FFMA R40, R29, R29, R40 ;  /* 0x0000001d1d287223 */ /* 0x000fe20000000028 */
[----:B------:R-:W-:Y:S01]  /*15800*/  FMUL R36, R37, R36 ;  /* 0x0000002425247220 */ /* 0x000fe20000400000 */
[----:B------:R-:W-:Y:S01]  /*15810*/  FMUL R39, R19, R32 ;  /* 0x0000002013277220 */ /* 0x000fe20000400000 */
[----:B------:R-:W-:Y:S01]  /*15820*/  FADD R32, R21, -R5 ;  /* 0x8000000515207221 */ /* 0x000fe20000000000 */
[----:B------:R-:W-:Y:S01]  /*15830*/  FADD R37, R22, -R6 ;  /* 0x8000000616257221 */ /* 0x000fe20000000000 */
[----:B------:R-:W-:Y:S01]  /*15840*/  FMUL R19, R19, R36 ;  /* 0x0000002413137220 */ /* 0x000fe20000400000 */
[----:B------:R-:W-:Y:S01]  /*15850*/  FADD R36, R20, -R4 ;  /* 0x8000000414247221 */ /* 0x000fe20000000000 */
[----:B------:R-:W-:Y:S01]  /*15860*/  FADD R20, R40, 9.9999997171806853657e-10 ;  /* 0x3089705f28147421 */ /* 0x000fe20000000000 */
[----:B------:R-:W-:Y:S01]  /*15870*/  FMUL R21, R32, R32 ;  /* 0x0000002020157220 */ /* 0x000fe20000400000 */
[-C--:B------:R-:W-:Y:S01]  /*15880*/  FFMA R38, R38, R39.reuse, R31 ;  /* 0x0000002726267223 */ /* 0x080fe2000000001f */
[-C--:B------:R-:W-:Y:S01]  /*15890*/  FFMA R27, R27, R39.reuse, R26 ;  /* 0x000000271b1b7223 */ /* 0x080fe2000000001a */
[----:B------:R-:W-:Y:S01]  /*158a0*/  FFMA R28, R28, R39, R41 ;  /* 0x000000271c1c7223 */ /* 0x000fe20000000029 */
[----:B------:R-:W-:Y:S01]  /*158b0*/  FSETP.GEU.AND P0, PT, |R20|, 1.175494350822287508e-38, PT ;  /* 0x008000001400780b */ /* 0x000fe20003f0e200 */
[----:B------:R-:W-:Y:S01]  /*158c0*/  FFMA R22, R36, R36, R21 ;  /* 0x0000002424167223 */ /* 0x000fe20000000015 */
[----:B------:R-:W-:-:S03]  /*158d0*/  FFMA R33, R16, R19, R33 ;  /* 0x0000001310217223 */ /* 0x000fc60000000021 */
[----:B------:R-:W-:-:S04]  /*158e0*/  FFMA R22, R37, R37, R22 ;  /* 0x0000002525167223 */ /* 0x000fc80000000016 */
[----:B------:R-:W-:-:S04]  /*158f0*/  FADD R21, R22, 9.9999997171806853657e-10 ;  /* 0x3089705f16157421 */ /* 0x000fc80000000000 */
        /* <DEDUP_REMOVED lines=8> */
[----:B------:R-:W-:Y:S01]  /*15980*/  FADD R39, R14, -R10 ;  /* 0x8000000a0e277221 */ /* 0x000fe20000000000 */
[----:B------:R-:W-:Y:S01]  /*15990*/  FMUL R16, R26, R26 ;  /* 0x0000001a1a107220 */ /* 0x000fe20000400000 */
[----:B------:R-:W-:Y:S01]  /*159a0*/  FADD R14, R14, -R6 ;  /* 0x800000060e0e7221 */ /* 0x000fe20000000000 */
[----:B------:R-:W-:-:S02]  /*159b0*/  FFMA R41, R12, R12, R41 ;  /* 0x0000000c0c297223 */ /* 0x000fc40000000029 */
[----:B------:R-:W-:Y:S02]  /*159c0*/  FFMA R16, R13, R13, R16 ;  /* 0x0000000d0d107223 */ /* 0x000fe40000000010 */
[----:B------:R-:W-:Y:S01]  /*159d0*/  FFMA R42, R14, R14, R41 ;  /* 0x0000000e0e2a7223 */ /* 0x000fe20000000029 */
[----:B------:R-:W-:Y:S01]  /*159e0*/  FFMA R41, R17, R19, R34 ;  /* 0x0000001311297223 */ /* 0x000fe20000000022 */
[----:B------:R-:W-:Y:S01]  /*159f0*/  FFMA R16, R39, R39, R16 ;  /* 0x0000002727107223 */ /* 0x000fe20000000010 */
[----:B------:R-:W-:Y:S01]  /*15a00*/  @!P1 FMUL R21, R21, 16777216 ;  /* 0x4b80000015159820 */ /* 0x000fe20000400000 */
[----:B------:R-:W-:Y:S01]  /*15a10*/  FADD R34, R42, 9.9999997171806853657e-10 ;  /* 0x3089705f2a227421 */ /* 0x000fe20000000000 */
[----:B------:R-:W-:Y:S01]  /*15a20*/  FFMA R42, R18, R19, R45 ;  /* 0x00000013122a7223 */ /* 0x000fe2000000002d */
[----:B------:R-:W-:Y:S01]  /*15a30*/  FADD R40, R16, 9.9999997171806853657e-10 ;  /* 0x3089705f10287421 */ /* 0x000fe20000000000 */
[----:B------:R-:W1:Y:S01]  /*15a40*/  MUFU.RSQ R22, R21 ;  /* 0x0000001500167308 */ /* 0x000e620000001400 */
[----:B0-----:R-:W-:Y:S01]  /*15a50*/  @!P0 FMUL R20, R20, 4096 ;  /* 0x4580000014148820 */ /* 0x001fe20000400000 */
[----:B------:R-:W-:Y:S01]  /*15a60*/  FSETP.GEU.AND P0, PT, |R34|, 1.175494350822287508e-38, PT ;  /* 0x008000002200780b */ /* 0x000fe20003f0e200 */
[----:B------:R-:W0:Y:S01]  /*15a70*/  LDS.128 R16, [UR5+0x9e0] ;  /* 0x0009e005ff107984 */ /* 0x000e220008000c00 */
[----:B------:R-:W-:Y:S01]  /*15a80*/  FSETP.GEU.AND P2, PT, |R40|, 1.175494350822287508e-38, PT ;  /* 0x008000002800780b */ /* 0x000fe20003f4e200 */
[----:B------:R-:W-:-:S04]  /*15a90*/  FMUL R43, R20, R20 ;  /* 0x00000014142b7220 */ /* 0x000fc80000400000 */
[----:B------:R-:W-:-:S04]  /*15aa0*/  FMUL R20, R20, R43 ;  /* 0x0000002b14147220 */ /* 0x000fc80000400000 */
[----:B------:R-:W-:Y:S02]  /*15ab0*/  FMUL R43, R23, R20 ;  /* 0x00000014172b7220 */ /* 0x000fe40000400000 */
[----:B------:R-:W-:Y:S02]  /*15ac0*/  @!P0 FMUL R34, R34, 16777216 ;  /* 0x4b80000022228820 */ /* 0x000fe40000400000 */
[----:B------:R-:W-:Y:S01]  /*15ad0*/  @!P2 FMUL R40, R40, 16777216 ;  /* 0x4b8000002828a820 */ /* 0x000fe20000400000 */
[----:B-1----:R-:W-:Y:S01]  /*15ae0*/  @!P1 FMUL R22, R22, 4096 ;  /* 0x4580000016169820 */ /* 0x002fe20000400000 */
[-C--:B------:R-:W-:Y:S01]  /*15af0*/  FFMA R38, R29, R43.reuse, R38 ;  /* 0x0000002b1d267223 */ /* 0x080fe20000000026 */
[-C--:B------:R-:W-:Y:S01]  /*15b00*/  FFMA R28, R35, R43.reuse, R28 ;  /* 0x0000002b231c7223 */ /* 0x080fe2000000001c */
[----:B------:R-:W1:Y:S01]  /*15b10*/  MUFU.RSQ R34, R34 ;  /* 0x0000002200227308 */ /* 0x000e620000001400 */
[----:B------:R-:W-:Y:S01]  /*15b20*/  FMUL R21, R22, R22 ;  /* 0x0000001616157220 */ /* 0x000fe20000400000 */
[----:B------:R-:W-:-:S03]  /*15b30*/  FFMA R27, R30, R43, R27 ;  /* 0x0000002b1e1b7223 */ /* 0x000fc6000000001b */
[----:B------:R-:W-:-:S03]  /*15b40*/  FMUL R44, R22, R21 ;  /* 0x00000015162c7220 */ /* 0x000fc60000400000 */
[----:B------:R-:W2:Y:S01]  /*15b50*/  MUFU.RSQ R40, R40 ;  /* 0x0000002800287308 */ /* 0x000ea20000001400 */
[----:B------:R-:W-:Y:S02]  /*15b60*/  FMUL R44, R23, R44 ;  /* 0x0000002c172c7220 */ /* 0x000fe40000400000 */
[----:B------:R-:W3:Y:S02]  /*15b70*/  LDS.128 R20, [UR5+0x9f0] ;  /* 0x0009f005ff147984 */ /* 0x000ee40008000c00 */
[-C--:B------:R-:W-:Y:S01]  /*15b80*/  FFMA R32, R32, R44.reuse, R41 ;  /* 0x0000002c20207223 */ /* 0x080fe20000000029 */
[-C--:B------:R-:W-:Y:S01]  /*15b90*/  FFMA R33, R36, R44.reuse, R33 ;  /* 0x0000002c24217223 */ /* 0x080fe20000000021 */
[----:B------:R-:W-:Y:S01]  /*15ba0*/  FFMA R37, R37, R44, R42 ;  /* 0x0000002c25257223 */ /* 0x000fe2000000002a */
[----:B-1----:R-:W-:-:S04]  /*15bb0*/  @!P0 FMUL R34, R34, 4096 ;  /* 0x4580000022228820 */ /* 0x002fc80000400000 */
[----:B------:R-:W-:Y:S01]  /*15bc0*/  FMUL R41, R34, R34 ;  /* 0x0000002222297220 */ /* 0x000fe20000400000 */
[----:B0-----:R-:W-:Y:S01]  /*15bd0*/  FADD R29, R17, -R9 ;  /* 0x80000009111d7221 */ /* 0x001fe20000000000 */
[----:B--2---:R-:W-:Y:S02]  /*15be0*/  @!P2 FMUL R40, R40, 4096 ;  /* 0x458000002828a820 */ /* 0x004fe40000400000 */
[----:B------:R-:W-:Y:S01]  /*15bf0*/  FMUL R30, R34, R41 ;  /* 0x00000029221e7220 */ /* 0x000fe20000400000 */
[----:B------:R-:W-:Y:S01]  /*15c00*/  FADD R34, R16, -R8 ;  /* 0x8000000810227221 */ /* 0x000fe20000000000 */
[----:B------:R-:W-:Y:S01]  /*15c10*/  FMUL R43, R29, R29 ;  /* 0x0000001d1d2b7220 */ /* 0x000fe20000400000 */
[----:B------:R-:W-:-:S03]  /*15c20*/  FMUL R35, R40, R40 ;  /* 0x0000002828237220 */ /* 0x000fc60000400000 */
[----:B------:R-:W-:Y:S01]  /*15c30*/  FFMA R36, R34, R34, R43 ;  /* 0x0000002222247223 */ /* 0x000fe2000000002b */
[----:B------:R-:W-:Y:S01]  /*15c40*/  FMUL R40, R40, R35 ;  /* 0x0000002328287220 */ /* 0x000fe20000400000 */
[----:B------:R-:W-:-:S03]  /*15c50*/  FADD R35, R18, -R10 ;  /* 0x8000000a12237221 */ /* 0x000fc60000000000 */
[----:B------:R-:W-:Y:S01]  /*15c60*/  FMUL R41, R15, R40 ;  /* 0x000000280f297220 */ /* 0x000fe20000400000 */
[----:B------:R-:W-:Y:S01]  /*15c70*/  FFMA R36, R35, R35, R36 ;  /* 0x0000002323247223 */ /* 0x000fe20000000024 */
[----:B------:R-:W-:Y:S01]  /*15c80*/  FMUL R15, R15, R30 ;  /* 0x0000001e0f0f7220 */ /* 0x000fe20000400000 */
[----:B------:R-:W-:Y:S01]  /*15c90*/  FADD R30, R17, -R5 ;  /* 0x80000005111e7221 */ /* 0x000fe20000000000 */
[-C--:B------:R-:W-:Y:S01]  /*15ca0*/  FFMA R17, R13, R41.reuse, R28 ;  /* 0x000000290d117223 */ /* 0x080fe2000000001c */
[----:B------:R-:W-:Y:S01]  /*15cb0*/  FADD R40, R36, 9.9999997171806853657e-10 ;  /* 0x3089705f24287421 */ /* 0x000fe20000000000 */
[----:B------:R-:W-:Y:S01]  /*15cc0*/  FADD R28, R16, -R4 ;  /* 0x80000004101c7221 */ /* 0x000fe20000000000 */
[----:B------:R-:W-:Y:S01]  /*15cd0*/  FMUL R13, R30, R30 ;  /* 0x0000001e1e0d7220 */ /* 0x000fe20000400000 */
[----:B------:R-:W-:Y:S01]  /*15ce0*/  FADD R36, R18, -R6 ;  /* 0x8000000612247221 */ /* 0x000fe20000000000 */
[----:B------:R-:W-:Y:S01]  /*15cf0*/  FFMA R16, R26, R41, R27 ;  /* 0x000000291a107223 */ /* 0x000fe2000000001b */
[----:B------:R-:W-:Y:S01]  /*15d00*/  FSETP.GEU.AND P0, PT, |R40|, 1.175494350822287508e-38, PT ;  /* 0x008000002800780b */ /* 0x000fe20003f0e200 */
[----:B------:R-:W-:Y:S01]  /*15d10*/  FFMA R13, R28, R28, R13 ;  /* 0x0000001c1c0d7223 */ /* 0x000fe2000000000d */
[----:B------:R-:W-:Y:S01]  /*15d20*/  FFMA R33, R12, R15, R33 ;  /* 0x0000000f0c217223 */ /* 0x000fe20000000021 */
[----:B------:R-:W-:Y:S01]  /*15d30*/  FFMA R18, R39, R41, R38 ;  /* 0x0000002927127223 */ /* 0x000fe20000000026 */
[C---:B---3--:R-:W-:Y:S01]  /*15d40*/  FADD R26, R21.reuse, -R9 ;  /* 0x80000009151a7221 */ /* 0x048fe20000000000 */
[----:B------:R-:W-:Y:S01]  /*15d50*/  FFMA R13, R36, R36, R13 ;  /* 0x00000024240d7223 */ /* 0x000fe2000000000d */
[----:B------:R-:W-:Y:S01]  /*15d60*/  FADD R27, R20, -R8 ;  /* 0x80000008141b7221 */ /* 0x000fe20000000000 */
[----:B------:R-:W-:Y:S01]  /*15d70*/  FADD R21, R21, -R5 ;  /* 0x8000000515157221 */ /* 0x000fe20000000000 */
[----:B------:R-:W-:Y:S01]  /*15d80*/  FMUL R12, R26, R26 ;  /* 0x0000001a1a0c7220 */ /* 0x000fe20000400000 */
[----:B------:R-:W-:Y:S01]  /*15d90*/  FADD R42, R13, 9.9999997171806853657e-10 ;  /* 0x3089705f0d2a7421 */ /* 0x000fe20000000000 */
[----:B------:R-:W-:Y:S01]  /*15da0*/  FADD R38, R22, -R10 ;  /* 0x8000000a16267221 */ /* 0x000fe20000000000 */
[----:B------:R-:W-:Y:S01]  /*15db0*/  FADD R20, R20, -R4 ;  /* 0x8000000414147221 */ /* 0x000fe20000000000 */
[----:B------:R-:W-:Y:S01]  /*15dc0*/  FFMA R13, R27, R27, R12 ;  /* 0x0000001b1b0d7223 */ /* 0x000fe2000000000c */
[----:B------:R-:W-:Y:S01]  /*15dd0*/  @!P0 FMUL R40, R40, 16777216 ;  /* 0x4b80000028288820 */ /* 0x000fe20000400000 */
[----:B------:R-:W-:Y:S01]  /*15de0*/  FSETP.GEU.AND P1, PT, |R42|, 1.175494350822287508e-38, PT ;  /* 0x008000002a00780b */ /* 0x000fe20003f2e200 */
[----:B------:R-:W-:Y:S01]  /*15df0*/  FMUL R39, R21, R21 ;  /* 0x0000001515277220 */ /* 0x000fe20000400000 */
[----:B------:R-:W-:Y:S01]  /*15e00*/  FFMA R13, R38, R38, R13 ;  /* 0x00000026260d7223 */ /* 0x000fe2000000000d */
[----:B------:R-:W-:Y:S01]  /*15e10*/  FADD R22, R22, -R6 ;  /* 0x8000000616167221 */ /* 0x000fe20000000000 */
[----:B------:R-:W-:Y:S01]  /*15e20*/  FFMA R31, R31, R15, R32 ;  /* 0x0000000f1f1f7223 */ /* 0x000fe20000000020 */
[----:B------:R-:W0:Y:S01]  /*15e30*/  MUFU.RSQ R40, R40 ;  /* 0x0000002800287308 */ /* 0x000e220000001400 */
[----:B------:R-:W-:Y:S01]  /*15e40*/  FFMA R39, R20, R20, R39 ;  /* 0x0000001414277223 */ /* 0x000fe20000000027 */
[----:B------:R-:W-:-:S03]  /*15e50*/  FADD R41, R13, 9.9999997171806853657e-10 ;  /* 0x3089705f0d297421 */ /* 0x000fc60000000000 */
[----:B------:R-:W-:Y:S01]  /*15e60*/  FFMA R32, R22, R22, R39 ;  /* 0x0000001616207223 */ /* 0x000fe20000000027 */
[----:B------:R-:W-:Y:S01]  /*15e70*/  FFMA R39, R14, R15, R37 ;  /* 0x0000000f0e277223 */ /* 0x000fe20000000025 */
[----:B------:R-:W-:Y:S01]  /*15e80*/  FSETP.GEU.AND P2, PT, |R41|, 1.175494350822287508e-38, PT ;  /* 0x008000002900780b */ /* 0x000fe20003f4e200 */
[----:B------:R-:W1:Y:S01]  /*15e90*/  LDS.128 R12, [UR5+0xa00] ;  /* 0x000a0005ff0c7984 */ /* 0x000e620008000c00 */
[----:B------:R-:W-:Y:S01]  /*15ea0*/  FADD R32, R32, 9.9999997171806853657e-10 ;  /* 0x3089705f20207421 */ /* 0x000fe20000000000 */
[----:B------:R-:W-:-:S04]  /*15eb0*/  @!P1 FMUL R42, R42, 16777216 ;  /* 0x4b8000002a2a9820 */ /* 0x000fc80000400000 */
[----:B------:R2:W3:Y:S01]  /*15ec0*/  MUFU.RSQ R43, R42 ;  /* 0x0000002a002b7308 */ /* 0x0004e20000001400 */
[----:B------:R-:W-:Y:S01]  /*15ed0*/  FSETP.GEU.AND P3, PT, |R32|, 1.175494350822287508e-38, PT ;  /* 0x008000002000780b */ /* 0x000fe20003f6e200 */
[----:B0-----:R-:W-:-:S04]  /*15ee0*/  @!P0 FMUL R40, R40, 4096 ;  /* 0x4580000028288820 */ /* 0x001fc80000400000 */
[----:B------:R-:W-:Y:S01]  /*15ef0*/  @!P2 FMUL R41, R41, 16777216 ;  /* 0x4b8000002929a820 */ /* 0x000fe20000400000 */
[----:B------:R-:W-:-:S04]  /*15f00*/  FMUL R37, R40, R40 ;  /* 0x0000002828257220 */ /* 0x000fc80000400000 */
[----:B------:R-:W-:Y:S02]  /*15f10*/  FMUL R40, R40, R37 ;  /* 0x0000002528287220 */ /* 0x000fe40000400000 */
[----:B------:R-:W0:Y:S01]  /*15f20*/  MUFU.RSQ R37, R41 ;  /* 0x0000002900257308 */ /* 0x000e220000001400 */
[----:B------:R-:W-:Y:S01]  /*15f30*/  @!P3 FMUL R32, R32, 16777216 ;  /* 0x4b8000002020b820 */ /* 0x000fe20000400000 */
[----:B--2---:R-:W-:Y:S01]  /*15f40*/  FMUL R42, R19, R40 ;  /* 0x00000028132a7220 */ /* 0x004fe20000400000 */
[----:B---3--:R-:W-:-:S03]  /*15f50*/  @!P1 FMUL R43, R43, 4096 ;  /* 0x458000002b2b9820 */ /* 0x008fc60000400000 */
[-C--:B------:R-:W-:Y:S01]  /*15f60*/  FFMA R34, R34, R42.reuse, R17 ;  /* 0x0000002a22227223 */ /* 0x080fe20000000011 */
[-C--:B------:R-:W-:Y:S01]  /*15f70*/  FFMA R29, R29, R42.reuse, R16 ;  /* 0x0000002a1d1d7223 */ /* 0x080fe20000000010 */
[----:B------:R-:W2:Y:S01]  /*15f80*/  MUFU.RSQ R32, R32 ;  /* 0x0000002000207308 */ /* 0x000ea20000001400 */
[----:B------:R-:W-:Y:S01]  /*15f90*/  FMUL R44, R43, R43 ;  /* 0x0000002b2b2c7220 */ /* 0x000fe20000400000 */
[----:B------:R-:W-:-:S03]  /*15fa0*/  FFMA R35, R35, R42, R18 ;  /* 0x0000002a23237223 */ /* 0x000fc60000000012 */
[----:B------:R-:W-:-:S04]  /*15fb0*/  FMUL R44, R43, R44 ;  /* 0x0000002c2b2c7220 */ /* 0x000fc80000400000 */
        /* <DEDUP_REMOVED lines=31> */
[-C--:B------:R-:W-:Y:S01]  /*161b0*/  FFMA R42, R21, R23.reuse, R42 ;  /* 0x00000017152a7223 */ /* 0x080fe2000000002a */
[----:B------:R-:W-:-:S02]  /*161c0*/  FFMA R44, R22, R23, R39 ;  /* 0x00000017162c7223 */ /* 0x000fc40000000027 */
[----:B------:R-:W-:Y:S01]  /*161d0*/  FADD R13, R14, 9.9999997171806853657e-10 ;  /* 0x3089705f0e0d7421 */ /* 0x000fe20000000000 */
[----:B------:R-:W1:Y:S04]  /*161e0*/  LDS.128 R20, [UR5+0xa20] ;  /* 0x000a2005ff147984 */ /* 0x000e680008000c00 */
[----:B------:R-:W-:Y:S01]  /*161f0*/  FSETP.GEU.AND P1, PT, |R13|, 1.175494350822287508e-38, PT ;  /* 0x008000000d00780b */ /* 0x000fe20003f2e200 */
[C---:B0-----:R-:W-:Y:S01]  /*16200*/  FADD R26, R17.reuse, -R9 ;  /* 0x80000009111a7221 */ /* 0x041fe20000000000 */
        /* <DEDUP_REMOVED lines=13> */
[----:B------:R-:W2:Y:S01]  /*162e0*/  MUFU.RSQ R14, R13 ;  /* 0x0000000d000e7308 */ /* 0x000ea20000001400 */
[----:B------:R-:W-:Y:S01]  /*162f0*/  FFMA R43, R18, R18, R43 ;  /* 0x00000012122b7223 */ /* 0x000fe2000000002b */
[----:B------:R-:W-:-:S03]  /*16300*/  FADD R40, R41, 9.9999997171806853657e-10 ;  /* 0x3089705f29287421 */ /* 0x000fc60000000000 */
[----:B------:R-:W-:Y:S02]  /*16310*/  FADD R45, R43, 9.9999997171806853657e-10 ;  /* 0x3089705f2b2d7421 */ /* 0x000fe40000000000 */
[----:B------:R-:W-:Y:S01]  /*16320*/  FSETP.GEU.AND P2, PT, |R40|, 1.175494350822287508e-38, PT ;  /* 0x008000002800780b */ /* 0x000fe20003f4e200 */
[----:B0-----:R-:W-:Y:S02]  /*16330*/  @!P0 FMUL R12, R12, 4096 ;  /* 0x458000000c0c8820 */ /* 0x001fe40000400000 */
[----:B------:R-:W-:Y:S02]  /*16340*/  FSETP.GEU.AND P0, PT, |R45|, 1.175494350822287508e-38, PT ;  /* 0x008000002d00780b */ /* 0x000fe40003f0e200 */
[----:B------:R-:W-:Y:S01]  /*16350*/  FMUL R39, R12, R12 ;  /* 0x0000000c0c277220 */ /* 0x000fe20000400000 */
[----:B--2---:R-:W-:-:S03]  /*16360*/  @!P1 FMUL R14, R14, 4096 ;  /* 0x458000000e0e9820 */ /* 0x004fc60000400000 */
        /* <DEDUP_REMOVED lines=10> */
[----:B-1----:R-:W-:Y:S01]  /*16410*/  FADD R27, R21, -R9 ;  /* 0x80000009151b7221 */ /* 0x002fe20000000000 */
[----:B------:R-:W1:Y:S01]  /*16420*/  LDS.128 R12, [UR5+0xa30] ;  /* 0x000a3005ff0c7984 */ /* 0x000e620008000c00 */
[----:B------:R-:W-:Y:S01]  /*16430*/  FFMA R29, R30, R41, R29 ;  /* 0x000000291e1d7223 */ /* 0x000fe2000000001d */
[-C--:B------:R-:W-:Y:S01]  /*16440*/  FFMA R33, R32, R43.reuse, R33 ;  /* 0x0000002b20217223 */ /* 0x080fe20000000021 */
[----:B------:R-:W2:Y:S01]  /*16450*/  MUFU.RSQ R39, R45 ;  /* 0x0000002d00277308 */ /* 0x000ea20000001400 */
[-C--:B------:R-:W-:Y:S01]  /*16460*/  FFMA R31, R31, R43.reuse, R42 ;  /* 0x0000002b1f1f7223 */ /* 0x080fe2000000002a */
[----:B------:R-:W-:Y:S01]  /*16470*/  FFMA R43, R37, R43, R44 ;  /* 0x0000002b252b7223 */ /* 0x000fe2000000002c */
[----:B------:R-:W-:Y:S01]  /*16480*/  FADD R30, R20, -R8 ;  /* 0x80000008141e7221 */ /* 0x000fe20000000000 */
[----:B------:R-:W-:Y:S01]  /*16490*/  FADD R32, R22, -R10 ;  /* 0x8000000a16207221 */ /* 0x000fe20000000000 */
[----:B0-----:R-:W-:-:S04]  /*164a0*/  @!P2 FMUL R40, R40, 4096 ;  /* 0x458000002828a820 */ /* 0x001fc80000400000 */
[----:B------:R-:W-:Y:S01]  /*164b0*/  FMUL R37, R40, R40 ;  /* 0x0000002828257220 */ /* 0x000fe20000400000 */
[----:B--2---:R-:W-:-:S03]  /*164c0*/  @!P0 FMUL R39, R39, 4096 ;  /* 0x4580000027278820 */ /* 0x004fc60000400000 */
[----:B------:R-:W-:Y:S01]  /*164d0*/  FMUL R40, R40, R37 ;  /* 0x0000002528287220 */ /* 0x000fe20000400000 */
[----:B------:R-:W-:Y:S01]  /*164e0*/  FMUL R37, R27, R27 ;  /* 0x0000001b1b257220 */ /* 0x000fe20000400000 */
[----:B------:R-:W-:Y:S02]  /*164f0*/  FMUL R28, R39, R39 ;  /* 0x00000027271c7220 */ /* 0x000fe40000400000 */
[----:B------:R-:W-:Y:S01]  /*16500*/  FMUL R41, R19, R40 ;  /* 0x0000002813297220 */ /* 0x000fe20000400000 */
[----:B------:R-:W-:Y:S01]  /*16510*/  FFMA R37, R30, R30, R37 ;  /* 0x0000001e1e257223 */ /* 0x000fe20000000025 */
[----:B------:R-:W-:-:S03]  /*16520*/  FMUL R28, R39, R28 ;  /* 0x0000001c271c7220 */ /* 0x000fc60000400000 */
[----:B------:R-:W-:Y:S01]  /*16530*/  FFMA R37, R32, R32, R37 ;  /* 0x0000002020257223 */ /* 0x000fe20000000025 */
[----:B------:R-:W-:Y:S01]  /*16540*/  FMUL R19, R19, R28 ;  /* 0x0000001c13137220 */ /* 0x000fe20000400000 */
[----:B------:R-:W-:Y:S01]  /*16550*/  FADD R28, R21, -R5 ;  /* 0x80000005151c7221 */ /* 0x000fe20000000000 */
[-C--:B------:R-:W-:Y:S01]  /*16560*/  FFMA R21, R17, R41.reuse, R36 ;  /* 0x0000002911157223 */ /* 0x080fe20000000024 */
[----:B------:R-:W-:Y:S01]  /*16570*/  FADD R36, R20, -R4 ;  /* 0x8000000414247221 */ /* 0x000fe20000000000 */
[----:B------:R-:W-:Y:S01]  /*16580*/  FADD R39, R37, 9.9999997171806853657e-10 ;  /* 0x3089705f25277421 */ /* 0x000fe20000000000 */
[----:B------:R-:W-:Y:S01]  /*16590*/  FMUL R17, R28, R28 ;  /* 0x0000001c1c117220 */ /* 0x000fe20000400000 */
[----:B------:R-:W-:Y:S01]  /*165a0*/  FADD R37, R22, -R6 ;  /* 0x8000000616257221 */ /* 0x000fe20000000000 */
[-C--:B------:R-:W-:Y:S01]  /*165b0*/  FFMA R20, R26, R41.reuse, R29 ;  /* 0x000000291a147223 */ /* 0x080fe2000000001d */
[----:B------:R-:W-:Y:S01]  /*165c0*/  FFMA R41, R38, R41, R35 ;  /* 0x0000002926297223 */ /* 0x000fe20000000023 */
[----:B------:R-:W-:Y:S01]  /*165d0*/  FFMA R22, R36, R36, R17 ;  /* 0x0000002424167223 */ /* 0x000fe20000000011 */
[C---:B-1----:R-:W-:Y:S01]  /*165e0*/  FADD R26, R13.reuse, -R9 ;  /* 0x800000090d1a7221 */ /* 0x042fe20000000000 */
[----:B------:R-:W-:Y:S01]  /*165f0*/  FADD R35, R13, -R5 ;  /* 0x800000050d237221 */ /* 0x000fe20000000000 */
[----:B------:R-:W-:Y:S01]  /*16600*/  FSETP.GEU.AND P0, PT, |R39|, 1.175494350822287508e-38, PT ;  /* 0x008000002700780b */ /* 0x000fe20003f0e200 */
[----:B------:R-:W-:Y:S01]  /*16610*/  FFMA R22, R37, R37, R22 ;  /* 0x0000002525167223 */ /* 0x000fe20000000016 */
[----:B------:R-:W-:Y:S01]  /*16620*/  FFMA R33, R16, R19, R33 ;  /* 0x0000001310217223 */ /* 0x000fe20000000021 */
[----:B------:R-:W-:Y:S01]  /*16630*/  FADD R29, R12, -R8 ;  /* 0x800000080c1d7221 */ /* 0x000fe20000000000 */
        /* <DEDUP_REMOVED lines=9> */
[----:B------:R-:W-:Y:S01]  /*166d0*/  FFMA R16, R13, R13, R16 ;  /* 0x0000000d0d107223 */ /* 0x000fe20000000010 */
[----:B------:R-:W-:Y:S01]  /*166e0*/  @!P0 FMUL R39, R39, 16777216 ;  /* 0x4b80000027278820 */ /* 0x000fe20000400000 */
[-C--:B------:R-:W-:Y:S01]  /*166f0*/  FFMA R31, R34, R19.reuse, R31 ;  /* 0x00000013221f7223 */ /* 0x080fe2000000001f */
[----:B------:R-:W-:Y:S01]  /*16700*/  FFMA R17, R14, R14, R17 ;  /* 0x0000000e0e117223 */ /* 0x000fe20000000011 */
[----:B------:R-:W-:Y:S01]  /*16710*/  FADD R38, R16, 9.9999997171806853657e-10 ;  /* 0x3089705f10267421 */ /* 0x000fe20000000000 */
[----:B------:R-:W-:-:S02]  /*16720*/  FFMA R40, R18, R19, R43 ;  /* 0x0000001312287223 */ /* 0x000fc4000000002b */
[----:B------:R-:W-:Y:S01]  /*16730*/  FADD R34, R17, 9.9999997171806853657e-10 ;  /* 0x3089705f11227421 */ /* 0x000fe20000000000 */
[----:B------:R-:W0:Y:S01]  /*16740*/  MUFU.RSQ R39, R39 ;  /* 0x0000002700277308 */ /* 0x000e220000001400 */
[----:B------:R-:W-:Y:S01]  /*16750*/  FSETP.GEU.AND P2, PT, |R38|, 1.175494350822287508e-38, PT ;  /* 0x008000002600780b */ /* 0x000fe20003f4e200 */
[----:B------:R-:W-:Y:S01]  /*16760*/  @!P1 FMUL R22, R22, 16777216 ;  /* 0x4b80000016169820 */ /* 0x000fe20000400000 */
[----:B------:R-:W1:Y:S01]  /*16770*/  LDS.128 R16, [UR5+0xa40] ;  /* 0x000a4005ff107984 */ /* 0x000e620008000c00 */
        /* <DEDUP_REMOVED lines=20> */
[-C--:B------:R-:W-:Y:S01]  /*168c0*/  FFMA R42, R28, R39.reuse, R31 ;  /* 0x000000271c2a7223 */ /* 0x080fe2000000001f */
[----:B------:R-:W-:Y:S01]  /*168d0*/  FMUL R41, R38, R38 ;  /* 0x0000002626297220 */ /* 0x000fe20000400000 */
[----:B------:R-:W-:Y:S01]  /*168e0*/  FFMA R39, R37, R39, R40 ;  /* 0x0000002725277223 */ /* 0x000fe20000000028 */
[----:B--2---:R-:W-:Y:S01]  /*168f0*/  @!P3 FMUL R34, R34, 4096 ;  /* 0x458000002222b820 */ /* 0x004fe20000400000 */
[----:B-1----:R-:W-:Y:S01]  /*16900*/  FADD R31, R17, -R9 ;  /* 0x80000009111f7221 */ /* 0x002fe20000000000 */
[----:B------:R-:W-:Y:S01]  /*16910*/  FMUL R40, R38, R41 ;  /* 0x0000002926287220 */ /* 0x000fe20000400000 */
[----:B------:R-:W-:Y:S01]  /*16920*/  FADD R36, R16, -R8 ;  /* 0x8000000810247221 */ /* 0x000fe20000000000 */
[----:B------:R-:W-:Y:S01]  /*16930*/  FMUL R37, R34, R34 ;  /* 0x0000002222257220 */ /* 0x000fe20000400000 */
[----:B------:R-:W-:Y:S01]  /*16940*/  FMUL R41, R31, R31 ;  /* 0x0000001f1f297220 */ /* 0x000fe20000400000 */
[C---:B------:R-:W-:Y:S01]  /*16950*/  FMUL R40, R15.reuse, R40 ;  /* 0x000000280f287220 */ /* 0x040fe20000400000 */
[----:B------:R-:W-:Y:S01]  /*16960*/  FADD R28, R18, -R10 ;  /* 0x8000000a121c7221 */ /* 0x000fe20000000000 */
        /* <DEDUP_REMOVED lines=11> */
[----:B------:R-:W-:Y:S01]  /*16a20*/  FFMA R27, R13, R40, R32 ;  /* 0x000000280d1b7223 */ /* 0x000fe20000000020 */
[----:B------:R-:W-:Y:S01]  /*16a30*/  FFMA R26, R12, R15, R33 ;  /* 0x0000000f0c1a7223 */ /* 0x000fe20000000021 */
[----:B------:R-:W-:Y:S01]  /*16a40*/  FFMA R17, R37, R37, R44 ;  /* 0x0000002525117223 */ /* 0x000fe2000000002c */
[-C--:B------:R-:W-:Y:S01]  /*16a50*/  FFMA R35, R35, R15.reuse, R42 ;  /* 0x0000000f23237223 */ /* 0x080fe2000000002a */
[----:B------:R-:W-:Y:S01]  /*16a60*/  FSETP.GEU.AND P0, PT, |R16|, 1.175494350822287508e-38, PT ;  /* 0x008000001000780b */ /* 0x000fe20003f0e200 */
[----:B------:R-:W-:Y:S01]  /*16a70*/  FFMA R41, R14, R15, R39 ;  /* 0x0000000f0e297223 */ /* 0x000fe20000000027 */
        /* <DEDUP_REMOVED lines=19> */
[----:B------:R-:W-:-:S04]  /*16bb0*/  FFMA R13, R22, R22, R13 ;  /* 0x00000016160d7223 */ /* 0x000fc8000000000d */
[----:B------:R-:W-:Y:S01]  /*16bc0*/  FADD R44, R13, 9.9999997171806853657e-10 ;  /* 0x3089705f0d2c7421 */ /* 0x000fe20000000000 */
[----:B------:R-:W-:Y:S01]  /*16bd0*/  FSETP.GEU.AND P2, PT, |R40|, 1.175494350822287508e-38, PT ;  /* 0x008000002800780b */ /* 0x000fe20003f4e200 */
[----:B0-----:R-:W-:Y:S01]  /*16be0*/  @!P0 FMUL R16, R16, 4096 ;  /* 0x4580000010108820 */ /* 0x001fe20000400000 */
[----:B------:R-:W0:Y:S02]  /*16bf0*/  LDS.128 R12, [UR5+0xa60] ;  /* 0x000a6005ff0c7984 */ /* 0x000e240008000c00 */
[----:B------:R-:W-:Y:S01]  /*16c00*/  FSETP.GEU.AND P0, PT, |R44|, 1.175494350822287508e-38, PT ;  /* 0x008000002c00780b */ /* 0x000fe20003f0e200 */
[----:B------:R-:W-:-:S04]  /*16c10*/  FMUL R39, R16, R16 ;  /* 0x0000001010277220 */ /* 0x000fc80000400000 */
[----:B------:R-:W-:Y:S01]  /*16c20*/  FMUL R16, R16, R39 ;  /* 0x0000002710107220 */ /* 0x000fe20000400000 */
[----:B-1----:R-:W-:-:S03]  /*16c30*/  @!P1 FMUL R42, R42, 4096 ;  /* 0x458000002a2a9820 */ /* 0x002fc60000400000 */
[----:B------:R-:W-:Y:S01]  /*16c40*/  @!P2 FMUL R40, R40, 16777216 ;  /* 0x4b8000002828a820 */ /* 0x000fe20000400000 */
[----:B------:R-:W-:-:S03]  /*16c50*/  FMUL R17, R42, R42 ;  /* 0x0000002a2a117220 */ /* 0x000fc60000400000 */
[----:B------:R-:W-:Y:S01]  /*16c60*/  @!P0 FMUL R44, R44, 16777216 ;  /* 0x4b8000002c2c8820 */ /* 0x000fe20000400000 */
[----:B------:R-:W-:Y:S01]  /*16c70*/  FMUL R17, R42, R17 ;  /* 0x000000112a117220 */ /* 0x000fe20000400000 */
[C---:B------:R-:W-:Y:S01]  /*16c80*/  FMUL R42, R19.reuse, R16 ;  /* 0x00000010132a7220 */ /* 0x040fe20000400000 */
[----:B------:R-:W1:Y:S02]  /*16c90*/  MUFU.RSQ R40, R40 ;  /* 0x0000002800287308 */ /* 0x000e640000001400 */
[----:B------:R-:W-:Y:S01]  /*16ca0*/  FMUL R43, R19, R17 ;  /* 0x00000011132b7220 */ /* 0x000fe20000400000 */
[-C--:B------:R-:W-:Y:S01]  /*16cb0*/  FFMA R31, R31, R42.reuse, R18 ;  /* 0x0000002a1f1f7223 */ /* 0x080fe20000000012 */
[-C--:B------:R-:W-:Y:S01]  /*16cc0*/  FFMA R28, R28, R42.reuse, R27 ;  /* 0x0000002a1c1c7223 */ /* 0x080fe2000000001b */
[----:B------:R-:W2:Y:S01]  /*16cd0*/  LDS.128 R16, [UR5+0xa70] ;  /* 0x000a7005ff107984 */ /* 0x000ea20008000c00 */
[-C--:B------:R-:W-:Y:S01]  /*16ce0*/  FFMA R35, R34, R43.reuse, R35 ;  /* 0x0000002b22237223 */ /* 0x080fe20000000023 */
[-C--:B------:R-:W-:Y:S01]  /*16cf0*/  FFMA R37, R37, R43.reuse, R26 ;  /* 0x0000002b25257223 */ /* 0x080fe2000000001a */
[----:B------:R-:W3:Y:S01]  /*16d00*/  MUFU.RSQ R39, R44 ;  /* 0x0000002c00277308 */ /* 0x000ee20000001400 */
[----:B------:R-:W-:Y:S01]  /*16d10*/  FFMA R36, R36, R42, R29 ;  /* 0x0000002a24247223 */ /* 0x000fe2000000001d */
[----:B------:R-:W-:Y:S01]  /*16d20*/  FFMA R41, R38, R43, R41 ;  /* 0x0000002b26297223 */ /* 0x000fe20000000029 */
[----:B-1----:R-:W-:-:S04]  /*16d30*/  @!P2 FMUL R40, R40, 4096 ;  /* 0x458000002828a820 */ /* 0x002fc80000400000 */
[----:B------:R-:W-:Y:S01]  /*16d40*/  FMUL R27, R40, R40 ;  /* 0x00000028281b7220 */ /* 0x000fe20000400000 */
[----:B0-----:R-:W-:Y:S01]  /*16d50*/  FADD R26, R13, -R9 ;  /* 0x800000090d1a7221 */ /* 0x001fe20000000000 */
        /* <DEDUP_REMOVED lines=12> */
[-C--:B------:R-:W-:Y:S01]  /*16e20*/  FFMA R40, R21, R39.reuse, R36 ;  /* 0x0000002715287223 */ /* 0x080fe20000000024 */
[----:B------:R-:W-:Y:S01]  /*16e30*/  FADD R34, R14, -R10 ;  /* 0x8000000a0e227221 */ /* 0x000fe20000000000 */
[----:B------:R-:W-:Y:S01]  /*16e40*/  FADD R36, R12, -R4 ;  /* 0x800000040c247221 */ /* 0x000fe20000000000 */
[----:B------:R-:W-:Y:S01]  /*16e50*/  FFMA R31, R30, R39, R31 ;  /* 0x000000271e1f7223 */ /* 0x000fe2000000001f */
[----:B------:R-:W-:Y:S01]  /*16e60*/  FFMA R37, R20, R23, R37 ;  /* 0x0000001714257223 */ /* 0x000fe20000000025 */
[----:B------:R-:W-:Y:S01]  /*16e70*/  FFMA R43, R34, R34, R43 ;  /* 0x00000022222b7223 */ /* 0x000fe2000000002b */
[----:B------:R-:W-:Y:S01]  /*16e80*/  FFMA R13, R36, R36, R13 ;  /* 0x00000024240d7223 */ /* 0x000fe2000000000d */
[C---:B--2---:R-:W-:Y:S01]  /*16e90*/  FADD R30, R16.reuse, -R8 ;  /* 0x80000008101e7221 */ /* 0x044fe20000000000 */
[----:B------:R-:W-:Y:S01]  /*16ea0*/  FADD R16, R16, -R4 ;  /* 0x8000000410107221 */ /* 0x000fe20000000000 */
[----:B------:R-:W-:Y:S01]  /*16eb0*/  FADD R12, R43, 9.9999997171806853657e-10 ;  /* 0x3089705f2b0c7421 */ /* 0x000fe20000000000 */
[----:B------:R-:W-:Y:S01]  /*16ec0*/  FFMA R14, R38, R38, R13 ;  /* 0x00000026260e7223 */ /* 0x000fe2000000000d */
[----:B------:R-:W-:Y:S01]  /*16ed0*/  FFMA R13, R33, R39, R28 ;  /* 0x00000027210d7223 */ /* 0x000fe2000000001c */
[C---:B------:R-:W-:Y:S01]  /*16ee0*/  FADD R28, R17.reuse, -R9 ;  /* 0x80000009111c7221 */ /* 0x040fe20000000000 */
[----:B------:R-:W-:Y:S01]  /*16ef0*/  FADD R17, R17, -R5 ;  /* 0x8000000511117221 */ /* 0x000fe20000000000 */
[----:B------:R-:W-:Y:S01]  /*16f00*/  FSETP.GEU.AND P0, PT, |R12|, 1.175494350822287508e-38, PT ;  /* 0x008000000c00780b */ /* 0x000fe20003f0e200 */
[----:B------:R-:W-:Y:S01]  /*16f10*/  FADD R14, R14, 9.9999997171806853657e-10 ;  /* 0x3089705f0e0e7421 */ /* 0x000fe20000000000 */
[----:B------:R-:W-:Y:S01]  /*16f20*/  FMUL R21, R28, R28 ;  /* 0x0000001c1c157220 */ /* 0x000fe20000400000 */
[C---:B------:R-:W-:Y:S01]  /*16f30*/  FADD R33, R18.reuse, -R10 ;  /* 0x8000000a12217221 */ /* 0x040fe20000000000 */
[----:B------:R-:W-:Y:S01]  /*16f40*/  FADD R18, R18, -R6 ;  /* 0x8000000612127221 */ /* 0x000fe20000000000 */
[----:B------:R-:W-:Y:S01]  /*16f50*/  FFMA R32, R32, R23, R35 ;  /* 0x0000001720207223 */ /* 0x000fe20000000023 */
[----:B------:R-:W-:Y:S01]  /*16f60*/  FFMA R20, R30, R30, R21 ;  /* 0x0000001e1e147223 */ /* 0x000fe20000000015 */
[----:B------:R-:W-:Y:S01]  /*16f70*/  FMUL R21, R17, R17 ;  /* 0x0000001111157220 */ /* 0x000fe20000400000 */
[----:B------:R-:W-:Y:S01]  /*16f80*/  FSETP.GEU.AND P1, PT, |R14|, 1.175494350822287508e-38, PT ;  /* 0x008000000e00780b */ /* 0x000fe20003f2e200 */
[----:B------:R-:W-:Y:S01]  /*16f90*/  FFMA R41, R22, R23, R41 ;  /* 0x0000001716297223 */ /* 0x000fe20000000029 */
[----:B------:R-:W-:Y:S01]  /*16fa0*/  FFMA R20, R33, R33, R20 ;  /* 0x0000002121147223 */ /* 0x000fe20000000014 */
[----:B------:R-:W-:-:S02]  /*16fb0*/  FFMA R21, R16, R16, R21 ;  /* 0x0000001010157223 */ /* 0x000fc40000000015 */
[----:B------:R-:W-:Y:S01]  /*16fc0*/  @!P0 FMUL R12, R12, 16777216 ;  /* 0x4b8000000c0c8820 */ /* 0x000fe20000400000 */
[----:B------:R-:W-:Y:S01]  /*16fd0*/  FADD R39, R20, 9.9999997171806853657e-10 ;  /* 0x3089705f14277421 */ /* 0x000fe20000000000 */
[----:B------:R-:W-:-:S04]  /*16fe0*/  FFMA R21, R18, R18, R21 ;  /* 0x0000001212157223 */ /* 0x000fc80000000015 */
[----:B------:R-:W-:Y:S01]  /*16ff0*/  FSETP.GEU.AND P2, PT, |R39|, 1.175494350822287508e-38, PT ;  /* 0x008000002700780b */ /* 0x000fe20003f4e200 */
[----:B------:R-:W-:Y:S01]  /*17000*/  FADD R35, R21, 9.9999997171806853657e-10 ;  /* 0x3089705f15237421 */ /* 0x000fe20000000000 */
[----:B------:R-:W0:Y:S01]  /*17010*/  MUFU.RSQ R12, R12 ;  /* 0x0000000c000c7308 */ /* 0x000e220000001400 */
[----:B------:R-:W-:Y:S01]  /*17020*/  @!P1 FMUL R14, R14, 16777216 ;  /* 0x4b8000000e0e9820 */ /* 0x000fe20000400000 */
[----:B------:R-:W1:Y:S02]  /*17030*/  LDS.128 R20, [UR5+0xa80] ;  /* 0x000a8005ff147984 */ /* 0x000e640008000c00 */
[----:B------:R-:W-:-:S04]  /*17040*/  FSETP.GEU.AND P3, PT, |R35|, 1.175494350822287508e-38, PT ;  /* 0x008000002300780b */ /* 0x000fc80003f6e200 */
[----:B------:R-:W2:Y:S03]  /*17050*/  MUFU.RSQ R42, R14 ;  /* 0x0000000e002a7308 */ /* 0x000ea60000001400 */
        /* <DEDUP_REMOVED lines=26> */
[----:B------:R-:W-:-:S02]  /*17200*/  FFMA R41, R38, R42, R41 ;  /* 0x0000002a26297223 */ /* 0x000fc40000000029 */
[----:B------:R-:W-:Y:S01]  /*17210*/  FMUL R38, R35, R26 ;  /* 0x0000001a23267220 */ /* 0x000fe20000400000 */
[----:B------:R-:W-:Y:S01]  /*17220*/  FFMA R35, R36, R36, R39 ;  /* 0x0000002424237223 */ /* 0x000fe20000000027 */
[----:B------:R-:W-:Y:S01]  /*17230*/  FADD R26, R22, -R10 ;  /* 0x8000000a161a7221 */ /* 0x000fe20000000000 */
[----:B------:R-:W-:Y:S01]  /*17240*/  FMUL R39, R19, R32 ;  /* 0x0000002013277220 */ /* 0x000fe20000400000 */
[----:B------:R-:W-:Y:S01]  /*17250*/  FADD R32, R21, -R5 ;  /* 0x8000000515207221 */ /* 0x000fe20000000000 */
        /* <DEDUP_REMOVED lines=8> */
[-C--:B------:R-:W-:Y:S01]  /*172e0*/  FFMA R22, R28, R39.reuse, R31 ;  /* 0x000000271c167223 */ /* 0x080fe2000000001f */
        /* <DEDUP_REMOVED lines=10> */
[C---:B------:R-:W-:Y:S01]  /*17390*/  FADD R13, R12.reuse, -R8 ;  /* 0x800000080c0d7221 */ /* 0x040fe20000000000 */
[----:B------:R-:W-:Y:S01]  /*173a0*/  FADD R12, R12, -R4 ;  /* 0x800000040c0c7221 */ /* 0x000fe20000000000 */
[----:B------:R-:W-:Y:S01]  /*173b0*/  FMUL R39, R31, R31 ;  /* 0x0000001f1f277220 */ /* 0x000fe20000400000 */
[----:B------:R-:W-:Y:S01]  /*173c0*/  FMUL R16, R30, R30 ;  /* 0x0000001e1e107220 */ /* 0x000fe20000400000 */
[----:B------:R-:W0:Y:S01]  /*173d0*/  MUFU.RSQ R20, R20 ;  /* 0x0000001400147308 */ /* 0x000e220000001400 */
[----:B------:R-:W-:Y:S01]  /*173e0*/  FADD R34, R14, -R10 ;  /* 0x8000000a0e227221 */ /* 0x000fe20000000000 */
[----:B------:R-:W-:Y:S01]  /*173f0*/  FFMA R39, R12, R12, R39 ;  /* 0x0000000c0c277223 */ /* 0x000fe20000000027 */
[----:B------:R-:W-:Y:S01]  /*17400*/  FADD R14, R14, -R6 ;  /* 0x800000060e0e7221 */ /* 0x000fe20000000000 */
[----:B------:R-:W-:Y:S01]  /*17410*/  FFMA R37, R13, R13, R16 ;  /* 0x0000000d0d257223 */ /* 0x000fe20000000010 */
[----:B------:R-:W-:-:S02]  /*17420*/  @!P1 FMUL R21, R21, 16777216 ;  /* 0x4b80000015159820 */ /* 0x000fc40000400000 */
[----:B------:R-:W-:Y:S01]  /*17430*/  FFMA R45, R14, R14, R39 ;  /* 0x0000000e0e2d7223 */ /* 0x000fe20000000027 */
[----:B------:R-:W-:Y:S01]  /*17440*/  FFMA R37, R34, R34, R37 ;  /* 0x0000002222257223 */ /* 0x000fe20000000025 */
[----:B------:R-:W1:Y:S02]  /*17450*/  MUFU.RSQ R39, R21 ;  /* 0x0000001500277308 */ /* 0x000e640000001400 */
[----:B------:R-:W-:Y:S01]  /*17460*/  FADD R45, R45, 9.9999997171806853657e-10 ;  /* 0x3089705f2d2d7421 */ /* 0x000fe20000000000 */
[----:B------:R-:W-:Y:S01]  /*17470*/  FADD R44, R37, 9.9999997171806853657e-10 ;  /* 0x3089705f252c7421 */ /* 0x000fe20000000000 */
[----:B------:R-:W-:Y:S02]  /*17480*/  FFMA R37, R17, R19, R40 ;  /* 0x0000001311257223 */ /* 0x000fe40000000028 */
[----:B------:R-:W2:Y:S02]  /*17490*/  LDS.128 R16, [UR5+0xaa0] ;  /* 0x000aa005ff107984 */ /* 0x000ea40008000c00 */
        /* <DEDUP_REMOVED lines=9> */
[----:B------:R-:W-:Y:S01]  /*17530*/  FMUL R41, R23, R20 ;  /* 0x0000001417297220 */ /* 0x000fe20000400000 */
[----:B------:R-:W-:Y:S01]  /*17540*/  FMUL R42, R39, R42 ;  /* 0x0000002a272a7220 */ /* 0x000fe20000400000 */
[----:B------:R-:W0:Y:S02]  /*17550*/  MUFU.RSQ R40, R44 ;  /* 0x0000002c00287308 */ /* 0x000e240000001400 */
[-C--:B------:R-:W-:Y:S01]  /*17560*/  FFMA R27, R27, R41.reuse, R22 ;  /* 0x000000291b1b7223 */ /* 0x080fe20000000016 */
        /* <DEDUP_REMOVED lines=8> */
[----:B0-----:R-:W-:Y:S01]  /*175f0*/  @!P2 FMUL R40, R40, 4096 ;  /* 0x458000002828a820 */ /* 0x001fe20000400000 */
[----:B--2---:R-:W-:-:S03]  /*17600*/  FADD R26, R17, -R9 ;  /* 0x80000009111a7221 */ /* 0x004fc60000000000 */
[----:B------:R-:W-:Y:S01]  /*17610*/  FMUL R29, R40, R40 ;  /* 0x00000028281d7220 */ /* 0x000fe20000400000 */
[----:B------:R-:W-:Y:S01]  /*17620*/  FADD R37, R18, -R10 ;  /* 0x8000000a12257221 */ /* 0x000fe20000000000 */
[----:B------:R-:W-:Y:S01]  /*17630*/  FMUL R38, R26, R26 ;  /* 0x0000001a1a267220 */ /* 0x000fe20000400000 */
[----:B---3--:R-:W-:Y:S01]  /*17640*/  @!P0 FMUL R39, R39, 4096 ;  /* 0x4580000027278820 */ /* 0x008fe20000400000 */
[----:B------:R-:W-:Y:S01]  /*17650*/  FMUL R40, R40, R29 ;  /* 0x0000001d28287220 */ /* 0x000fe20000400000 */
[----:B------:R-:W-:Y:S02]  /*17660*/  FADD R29, R16, -R8 ;  /* 0x80000008101d7221 */ /* 0x000fe40000000000 */
[----:B------:R-:W-:Y:S02]  /*17670*/  FMUL R28, R39, R39 ;  /* 0x00000027271c7220 */ /* 0x000fe40000400000 */
[----:B------:R-:W-:Y:S02]  /*17680*/  FFMA R38, R29, R29, R38 ;  /* 0x0000001d1d267223 */ /* 0x000fe40000000026 */
[----:B------:R-:W-:Y:S01]  /*17690*/  FMUL R28, R39, R28 ;  /* 0x0000001c271c7220 */ /* 0x000fe20000400000 */
[----:B------:R-:W-:Y:S01]  /*176a0*/  FMUL R39, R15, R40 ;  /* 0x000000280f277220 */ /* 0x000fe20000400000 */
[----:B------:R-:W-:-:S02]  /*176b0*/  FFMA R38, R37, R37, R38 ;  /* 0x0000002525267223 */ /* 0x000fc40000000026 */
        /* <DEDUP_REMOVED lines=8> */
[C---:B-1----:R-:W-:Y:S01]  /*17740*/  FADD R27, R21.reuse, -R9 ;  /* 0x80000009151b7221 */ /* 0x042fe20000000000 */
[----:B------:R-:W-:Y:S01]  /*17750*/  FFMA R13, R36, R36, R13 ;  /* 0x00000024240d7223 */ /* 0x000fe2000000000d */
[----:B------:R-:W-:Y:S01]  /*17760*/  FSETP.GEU.AND P0, PT, |R16|, 1.175494350822287508e-38, PT ;  /* 0x008000001000780b */ /* 0x000fe20003f0e200 */
[----:B------:R-:W-:Y:S01]  /*17770*/  FFMA R34, R34, R39, R33 ;  /* 0x0000002722227223 */ /* 0x000fe20000000021 */
[----:B------:R-:W-:Y:S01]  /*17780*/  FADD R30, R20, -R8 ;  /* 0x80000008141e7221 */ /* 0x000fe20000000000 */
        /* <DEDUP_REMOVED lines=10> */
[----:B------:R-:W-:Y:S01]  /*17830*/  FSETP.GEU.AND P1, PT, |R18|, 1.175494350822287508e-38, PT ;  /* 0x008000001200780b */ /* 0x000fe20003f2e200 */
[----:B------:R-:W-:Y:S01]  /*17840*/  FMUL R13, R33, R33 ;  /* 0x00000021210d7220 */ /* 0x000fe20000400000 */
[----:B------:R-:W-:Y:S01]  /*17850*/  @!P0 FMUL R16, R16, 16777216 ;  /* 0x4b80000010108820 */ /* 0x000fe20000400000 */
[----:B------:R-:W-:Y:S01]  /*17860*/  FFMA R12, R21, R21, R12 ;  /* 0x00000015150c7223 */ /* 0x000fe2000000000c */
[----:B------:R-:W-:Y:S01]  /*17870*/  FFMA R43, R14, R15, R43 ;  /* 0x0000000f0e2b7223 */ /* 0x000fe2000000002b */
[----:B------:R-:W-:-:S02]  /*17880*/  FFMA R13, R20, R20, R13 ;  /* 0x00000014140d7223 */ /* 0x000fc4000000000d */
        /* <DEDUP_REMOVED lines=11> */
[----:B------:R-:W-:Y:S01]  /*17940*/  FMUL R45, R16, R16 ;  /* 0x00000010102d7220 */ /* 0x000fe20000400000 */
[----:B------:R-:W0:Y:S01]  /*17950*/  MUFU.RSQ R39, R39 ;  /* 0x0000002700277308 */ /* 0x000e220000001400 */
[----:B------:R-:W-:Y:S02]  /*17960*/  @!P3 FMUL R32, R32, 16777216 ;  /* 0x4b8000002020b820 */ /* 0x000fe40000400000 */
[----:B------:R-:W-:Y:S01]  /*17970*/  FMUL R16, R16, R45 ;  /* 0x0000002d10107220 */ /* 0x000fe20000400000 */
[----:B--2---:R-:W-:-:S03]  /*17980*/  @!P1 FMUL R41, R41, 4096 ;  /* 0x4580000029299820 */ /* 0x004fc60000400000 */
[----:B------:R-:W-:Y:S01]  /*17990*/  FMUL R16, R19, R16 ;  /* 0x0000001013107220 */ /* 0x000fe20000400000 */
[----:B------:R-:W2:Y:S01]  /*179a0*/  MUFU.RSQ R32, R32 ;  /* 0x0000002000207308 */ /* 0x000ea20000001400 */
[----:B------:R-:W-:Y:S02]  /*179b0*/  FMUL R42, R41, R41 ;  /* 0x00000029292a7220 */ /* 0x000fe40000400000 */
[-C--:B------:R-:W-:Y:S01]  /*179c0*/  FFMA R29, R29, R16.reuse, R40 ;  /* 0x000000101d1d7223 */ /* 0x080fe20000000028 */
[----:B------:R-:W-:Y:S01]  /*179d0*/  FFMA R26, R26, R16, R17 ;  /* 0x000000101a1a7223 */ /* 0x000fe20000000011 */
[----:B------:R-:W-:Y:S01]  /*179e0*/  FMUL R42, R41, R42 ;  /* 0x0000002a292a7220 */ /* 0x000fe20000400000 */
[----:B------:R-:W-:-:S03]  /*179f0*/  FFMA R34, R37, R16, R34 ;  /* 0x0000001025227223 */ /* 0x000fc60000000022 */
        /* <DEDUP_REMOVED lines=8> */
[----:B------:R-:W-:Y:S01]  /*17a80*/  FADD R37, R12, -R8 ;  /* 0x800000080c257221 */ /* 0x000fe20000000000 */
[----:B------:R-:W-:Y:S01]  /*17a90*/  FMUL R40, R39, R28 ;  /* 0x0000001c27287220 */ /* 0x000fe20000400000 */
[----:B------:R-:W-:Y:S01]  /*17aa0*/  FMUL R28, R31, R31 ;  /* 0x0000001f1f1c7220 */ /* 0x000fe20000400000 */
[----:B------:R-:W-:Y:S01]  /*17ab0*/  FMUL R39, R32, R32 ;  /* 0x0000002020277220 */ /* 0x000fe20000400000 */
[----:B------:R-:W-:Y:S01]  /*17ac0*/  FFMA R43, R38, R41, R43 ;  /* 0x00000029262b7223 */ /* 0x000fe2000000002b */
[----:B------:R-:W-:Y:S01]  /*17ad0*/  FADD R38, R12, -R4 ;  /* 0x800000040c267221 */ /* 0x000fe20000000000 */
        /* <DEDUP_REMOVED lines=13> */
[-C--:B------:R-:W-:Y:S01]  /*17bb0*/  FFMA R35, R20, R23.reuse, R35 ;  /* 0x0000001714237223 */ /* 0x080fe20000000023 */
[----:B------:R-:W-:Y:S01]  /*17bc0*/  FFMA R14, R38, R38, R13 ;  /* 0x00000026260e7223 */ /* 0x000fe2000000000d */
[-C--:B------:R-:W-:Y:S01]  /*17bd0*/  FFMA R33, R33, R23.reuse, R36 ;  /* 0x0000001721217223 */ /* 0x080fe20000000024 */
[----:B------:R-:W-:Y:S01]  /*17be0*/  FSETP.GEU.AND P0, PT, |R12|, 1.175494350822287508e-38, PT ;  /* 0x008000000c00780b */ /* 0x000fe20003f0e200 */
[----:B------:R-:W-:Y:S01]  /*17bf0*/  FFMA R42, R22, R23, R43 ;  /* 0x00000017162a7223 */ /* 0x000fe2000000002b */
[----:B------:R-:W-:-:S04]  /*17c00*/  FFMA R14, R39, R39, R14 ;  /* 0x00000027270e7223 */ /* 0x000fc8000000000e */
[----:B------:R-:W-:Y:S01]  /*17c10*/  FADD R13, R14, 9.9999997171806853657e-10 ;  /* 0x3089705f0e0d7421 */ /* 0x000fe20000000000 */
[C---:B0-----:R-:W-:Y:S01]  /*17c20*/  FADD R29, R17.reuse, -R9 ;  /* 0x80000009111d7221 */ /* 0x041fe20000000000 */
[----:B------:R-:W-:-:S05]  /*17c30*/  FADD R34, R17, -R5 ;  /* 0x8000000511227221 */ /* 0x000fca0000000000 */
[----:B------:R-:W-:Y:S01]  /*17c40*/  @!P0 FMUL R12, R12, 16777216 ;  /* 0x4b8000000c0c8820 */ /* 0x000fe20000400000 */
[C---:B------:R-:W-:Y:S01]  /*17c50*/  FADD R17, R16.reuse, -R8 ;  /* 0x8000000810117221 */ /* 0x040fe20000000000 */
[----:B------:R-:W-:Y:S01]  /*17c60*/  FMUL R14, R29, R29 ;  /* 0x0000001d1d0e7220 */ /* 0x000fe20000400000 */
[----:B------:R-:W-:Y:S01]  /*17c70*/  FSETP.GEU.AND P1, PT, |R13|, 1.175494350822287508e-38, PT ;  /* 0x008000000d00780b */ /* 0x000fe20003f2e200 */
        /* <DEDUP_REMOVED lines=12> */
[----:B------:R-:W1:Y:S02]  /*17d40*/  LDS.128 R20, [UR5+0xae0] ;  /* 0x000ae005ff147984 */ /* 0x000e640008000c00 */
[----:B------:R-:W-:Y:S01]  /*17d50*/  FSETP.GEU.AND P2, PT, |R41|, 1.175494350822287508e-38, PT ;  /* 0x008000002900780b */ /* 0x000fe20003f4e200 */
[----:B------:R-:W2:Y:S01]  /*17d60*/  MUFU.RSQ R14, R13 ;  /* 0x0000000d000e7308 */ /* 0x000ea20000001400 */
[----:B0-----:R-:W-:Y:S01]  /*17d70*/  @!P0 FMUL R12, R12, 4096 ;  /* 0x458000000c0c8820 */ /* 0x001fe20000400000 */
[----:B------:R-:W-:-:S03]  /*17d80*/  FSETP.GEU.AND P0, PT, |R45|, 1.175494350822287508e-38, PT ;  /* 0x008000002d00780b */ /* 0x000fc60003f0e200 */
[----:B------:R-:W-:-:S04]  /*17d90*/  FMUL R43, R12, R12 ;  /* 0x0000000c0c2b7220 */ /* 0x000fc80000400000 */
[----:B------:R-:W-:-:S03]  /*17da0*/  FMUL R12, R12, R43 ;  /* 0x0000002b0c0c7220 */ /* 0x000fc60000400000 */
[----:B------:R-:W-:Y:S01]  /*17db0*/  @!P2 FMUL R41, R41, 16777216 ;  /* 0x4b8000002929a820 */ /* 0x000fe20000400000 */
[----:B------:R-:W-:Y:S02]  /*17dc0*/  FMUL R43, R15, R12 ;  /* 0x0000000c0f2b7220 */ /* 0x000fe40000400000 */
[----:B------:R-:W-:Y:S01]  /*17dd0*/  @!P0 FMUL R45, R45, 16777216 ;  /* 0x4b8000002d2d8820 */ /* 0x000fe20000400000 */
[----:B--2---:R-:W-:Y:S02]  /*17de0*/  @!P1 FMUL R14, R14, 4096 ;  /* 0x458000000e0e9820 */ /* 0x004fe40000400000 */
[----:B------:R-:W0:Y:S01]  /*17df0*/  MUFU.RSQ R41, R41 ;  /* 0x0000002900297308 */ /* 0x000e220000001400 */
[-C--:B------:R-:W-:Y:S01]  /*17e00*/  FFMA R26, R31, R43.reuse, R26 ;  /* 0x0000002b1f1a7223 */ /* 0x080fe2000000001a */
[-C--:B------:R-:W-:Y:S01]  /*17e10*/  FFMA R27, R28, R43.reuse, R27 ;  /* 0x0000002b1c1b7223 */ /* 0x080fe2000000001b */
[----:B------:R-:W-:Y:S01]  /*17e20*/  FMUL R13, R14, R14 ;  /* 0x0000000e0e0d7220 */ /* 0x000fe20000400000 */
[----:B------:R-:W-:-:S03]  /*17e30*/  FFMA R30, R37, R43, R30 ;  /* 0x0000002b251e7223 */ /* 0x000fc6000000001e */
[----:B------:R-:W-:Y:S01]  /*17e40*/  FMUL R44, R14, R13 ;  /* 0x0000000d0e2c7220 */ /* 0x000fe20000400000 */
[----:B------:R-:W2:Y:S03]  /*17e50*/  MUFU.RSQ R36, R45 ;  /* 0x0000002d00247308 */ /* 0x000ea60000001400 */
[----:B------:R-:W-:Y:S02]  /*17e60*/  FMUL R44, R15, R44 ;  /* 0x0000002c0f2c7220 */ /* 0x000fe40000400000 */
[----:B------:R-:W3:Y:S02]  /*17e70*/  LDS.128 R12, [UR5+0xaf0] ;  /* 0x000af005ff0c7984 */ /* 0x000ee40008000c00 */
[-C--:B------:R-:W-:Y:S01]  /*17e80*/  FFMA R33, R32, R44.reuse, R33 ;  /* 0x0000002c20217223 */ /* 0x080fe20000000021 */
[-C--:B------:R-:W-:Y:S01]  /*17e90*/  FFMA R35, R38, R44.reuse, R35 ;  /* 0x0000002c26237223 */ /* 0x080fe20000000023 */
[----:B0-----:R-:W-:Y:S01]  /*17ea0*/  @!P2 FMUL R41, R41, 4096 ;  /* 0x458000002929a820 */ /* 0x001fe20000400000 */
[----:B------:R-:W-:Y:S01]  /*17eb0*/  FFMA R39, R39, R44, R42 ;  /* 0x0000002c27277223 */ /* 0x000fe2000000002a */
[----:B-1----:R-:W-:-:S02]  /*17ec0*/  FADD R28, R21, -R9 ;  /* 0x80000009151c7221 */ /* 0x002fc40000000000 */
[----:B------:R-:W-:Y:S01]  /*17ed0*/  FMUL R32, R41, R41 ;  /* 0x0000002929207220 */ /* 0x000fe20000400000 */
[----:B--2---:R-:W-:-:S03]  /*17ee0*/  @!P0 FMUL R36, R36, 4096 ;  /* 0x4580000024248820 */ /* 0x004fc60000400000 */
[----:B------:R-:W-:Y:S01]  /*17ef0*/  FMUL R38, R41, R32 ;  /* 0x0000002029267220 */ /* 0x000fe20000400000 */
[----:B------:R-:W-:Y:S01]  /*17f00*/  FADD R32, R20, -R8 ;  /* 0x8000000814207221 */ /* 0x000fe20000000000 */
[C---:B------:R-:W-:Y:S02]  /*17f10*/  FMUL R31, R36.reuse, R36 ;  /* 0x00000024241f7220 */ /* 0x040fe40000400000 */
[----:B------:R-:W-:Y:S02]  /*17f20*/  FMUL R41, R19, R38 ;  /* 0x0000002613297220 */ /* 0x000fe40000400000 */
[----:B------:R-:W-:Y:S01]  /*17f30*/  FMUL R36, R36, R31 ;  /* 0x0000001f24247220 */ /* 0x000fe20000400000 */
[----:B------:R-:W-:Y:S01]  /*17f40*/  FMUL R31, R28, R28 ;  /* 0x0000001c1c1f7220 */ /* 0x000fe20000400000 */
[-C--:B------:R-:W-:Y:S02]  /*17f50*/  FFMA R29, R29, R41.reuse, R26 ;  /* 0x000000291d1d7223 */ /* 0x080fe4000000001a */
        /* <DEDUP_REMOVED lines=44> */
[----:B------:R-:W-:Y:S02]  /*18220*/  FMUL R20, R20, R39 ;  /* 0x0000002714147220 */ /* 0x000fe40000400000 */
[----:B------:R0:W3:Y:S01]  /*18230*/  MUFU.RSQ R39, R22 ;  /* 0x0000001600277308 */ /* 0x0000e20000001400 */
[----:B--2---:R-:W-:Y:S01]  /*18240*/  @!P1 FMUL R43, R43, 4096 ;  /* 0x458000002b2b9820 */ /* 0x004fe20000400000 */
[----:B------:R-:W-:-:S03]  /*18250*/  FMUL R20, R23, R20 ;  /* 0x0000001417147220 */ /* 0x000fc60000400000 */
[C---:B------:R-:W-:Y:S01]  /*18260*/  FMUL R44, R43.reuse, R43 ;  /* 0x0000002b2b2c7220 */ /* 0x040fe20000400000 */
        /* <DEDUP_REMOVED lines=10> */
[-C--:B------:R-:W-:Y:S01]  /*18310*/  FFMA R43, R37, R42.reuse, R40 ;  /* 0x0000002a252b7223 */ /* 0x080fe20000000028 */
[----:B------:R-:W-:Y:S01]  /*18320*/  FMUL R28, R39, R39 ;  /* 0x00000027271c7220 */ /* 0x000fe20000400000 */
[----:B------:R-:W-:Y:S01]  /*18330*/  FFMA R41, R31, R42, R34 ;  /* 0x0000002a1f297223 */ /* 0x000fe20000000022 */
[----:B------:R-:W-:Y:S01]  /*18340*/  FADD R34, R16, -R8 ;  /* 0x8000000810227221 */ /* 0x000fe20000000000 */
[----:B------:R-:W-:Y:S01]  /*18350*/  FMUL R31, R30, R30 ;  /* 0x0000001e1e1f7220 */ /* 0x000fe20000400000 */
[----:B--2---:R-:W-:Y:S01]  /*18360*/  @!P3 FMUL R33, R33, 4096 ;  /* 0x458000002121b820 */ /* 0x004fe20000400000 */
[----:B------:R-:W-:-:S02]  /*18370*/  FMUL R40, R39, R28 ;  /* 0x0000001c27287220 */ /* 0x000fc40000400000 */
[----:B------:R-:W-:Y:S01]  /*18380*/  FFMA R31, R34, R34, R31 ;  /* 0x00000022221f7223 */ /* 0x000fe2000000001f */
[----:B------:R-:W-:Y:S01]  /*18390*/  FMUL R28, R33, R33 ;  /* 0x00000021211c7220 */ /* 0x000fe20000400000 */
[----:B------:R-:W-:-:S03]  /*183a0*/  FMUL R39, R15, R40 ;  /* 0x000000280f277220 */ /* 0x000fc60000400000 */
        /* <DEDUP_REMOVED lines=15> */
[----:B------:R-:W-:Y:S01]  /*184a0*/  FSETP.GEU.AND P0, PT, |R16|, 1.175494350822287508e-38, PT ;  /* 0x008000001000780b */ /* 0x000fe20003f0e200 */
[----:B------:R-:W-:-:S02]  /*184b0*/  FFMA R42, R14, R15, R43 ;  /* 0x0000000f0e2a7223 */ /* 0x000fc4000000002b */
[----:B------:R-:W-:-:S04]  /*184c0*/  FFMA R40, R37, R37, R40 ;  /* 0x0000002525287223 */ /* 0x000fc80000000028 */
        /* <DEDUP_REMOVED lines=8> */
[----:B------:R-:W-:Y:S01]  /*18550*/  FMUL R12, R32, R32 ;  /* 0x00000020200c7220 */ /* 0x000fe20000400000 */
[C---:B------:R-:W-:Y:S01]  /*18560*/  FADD R36, R22.reuse, -R10 ;  /* 0x8000000a16247221 */ /* 0x040fe20000000000 */
        /* <DEDUP_REMOVED lines=56> */
[C---:B-1----:R-:W-:Y:S01]  /*188f0*/  FADD R27, R17.reuse, -R9 ;  /* 0x80000009111b7221 */ /* 0x042fe20000000000 */
[----:B------:R-:W-:Y:S01]  /*18900*/  FADD R17, R17, -R5 ;  /* 0x8000000511117221 */ /* 0x000fe20000000000 */
[----:B------:R-:W-:Y:S01]  /*18910*/  FFMA R14, R39, R39, R14 ;  /* 0x00000027270e7223 */ /* 0x000fe2000000000e */
[----:B------:R-:W-:Y:S01]  /*18920*/  FADD R29, R16, -R8 ;  /* 0x80000008101d7221 */ /* 0x000fe20000000000 */
[----:B------:R-:W-:Y:S01]  /*18930*/  FSETP.GEU.AND P0, PT, |R12|, 1.175494350822287508e-38, PT ;  /* 0x008000000c00780b */ /* 0x000fe20003f0e200 */
        /* <DEDUP_REMOVED lines=12> */
[----:B------:R-:W-:Y:S01]  /*18a00*/  FFMA R43, R18, R18, R43 ;  /* 0x00000012122b7223 */ /* 0x000fe2000000002b */
[----:B------:R-:W-:-:S02]  /*18a10*/  @!P0 FMUL R12, R12, 16777216 ;  /* 0x4b8000000c0c8820 */ /* 0x000fc40000400000 */
[----:B------:R-:W-:Y:S01]  /*18a20*/  FADD R14, R21, 9.9999997171806853657e-10 ;  /* 0x3089705f150e7421 */ /* 0x000fe20000000000 */
[----:B------:R-:W-:Y:S01]  /*18a30*/  FADD R37, R43, 9.9999997171806853657e-10 ;  /* 0x3089705f2b257421 */ /* 0x000fe20000000000 */
[----:B------:R-:W0:Y:S02]  /*18a40*/  LDS.128 R20, [UR5+0xb40] ;  /* 0x000b4005ff147984 */ /* 0x000e240008000c00 */
[----:B------:R-:W1:Y:S01]  /*18a50*/  MUFU.RSQ R12, R12 ;  /* 0x0000000c000c7308 */ /* 0x000e620000001400 */
[----:B------:R-:W-:Y:S01]  /*18a60*/  @!P1 FMUL R42, R42, 16777216 ;  /* 0x4b8000002a2a9820 */ /* 0x000fe20000400000 */
[----:B------:R-:W-:Y:S02]  /*18a70*/  FSETP.GEU.AND P2, PT, |R14|, 1.175494350822287508e-38, PT ;  /* 0x008000000e00780b */ /* 0x000fe40003f4e200 */
[----:B------:R-:W-:-:S04]  /*18a80*/  FSETP.GEU.AND P3, PT, |R37|, 1.175494350822287508e-38, PT ;  /* 0x008000002500780b */ /* 0x000fc80003f6e200 */
[----:B------:R-:W2:Y:S07]  /*18a90*/  MUFU.RSQ R43, R42 ;  /* 0x0000002a002b7308 */ /* 0x000eae0000001400 */
[----:B------:R-:W-:Y:S02]  /*18aa0*/  @!P2 FMUL R14, R14, 16777216 ;  /* 0x4b8000000e0ea820 */ /* 0x000fe40000400000 */
[----:B------:R-:W-:Y:S01]  /*18ab0*/  @!P3 FMUL R37, R37, 16777216 ;  /* 0x4b8000002525b820 */ /* 0x000fe20000400000 */
[----:B-1----:R-:W-:Y:S01]  /*18ac0*/  @!P0 FMUL R12, R12, 4096 ;  /* 0x458000000c0c8820 */ /* 0x002fe20000400000 */
[----:B------:R-:W1:Y:S03]  /*18ad0*/  MUFU.RSQ R38, R14 ;  /* 0x0000000e00267308 */ /* 0x000e660000001400 */
        /* <DEDUP_REMOVED lines=16> */
[C---:B------:R-:W-:Y:S01]  /*18be0*/  FMUL R35, R38.reuse, R38 ;  /* 0x0000002626237220 */ /* 0x040fe20000400000 */
[----:B--2---:R-:W-:Y:S01]  /*18bf0*/  @!P3 FMUL R37, R37, 4096 ;  /* 0x458000002525b820 */ /* 0x004fe20000400000 */
        /* <DEDUP_REMOVED lines=21> */
[----:B------:R-:W-:Y:S01]  /*18d50*/  FFMA R21, R37, R37, R42 ;  /* 0x0000002525157223 */ /* 0x000fe2000000002a */
[----:B------:R-:W-:Y:S01]  /*18d60*/  FSETP.GEU.AND P0, PT, |R20|, 1.175494350822287508e-38, PT ;  /* 0x008000001400780b */ /* 0x000fe20003f0e200 */
[----:B------:R-:W-:-:S02]  /*18d70*/  FFMA R43, R18, R19, R39 ;  /* 0x00000013122b7223 */ /* 0x000fc40000000027 */
[----:B------:R-:W-:-:S04]  /*18d80*/  FFMA R21, R38, R38, R21 ;  /* 0x0000002626157223 */ /* 0x000fc80000000015 */
[----:B------:R-:W-:Y:S01]  /*18d90*/  FADD R21, R21, 9.9999997171806853657e-10 ;  /* 0x3089705f15157421 */ /* 0x000fe20000000000 */
[----:B-1----:R-:W-:-:S04]  /*18da0*/  FADD R30, R13, -R9 ;  /* 0x800000090d1e7221 */ /* 0x002fc80000000000 */
[----:B------:R-:W-:Y:S01]  /*18db0*/  FSETP.GEU.AND P1, PT, |R21|, 1.175494350822287508e-38, PT ;  /* 0x008000001500780b */ /* 0x000fe20003f2e200 */
        /* <DEDUP_REMOVED lines=45> */
[----:B------:R-:W-:Y:S01]  /*19090*/  FMUL R40, R40, R29 ;  /* 0x0000001d28287220 */ /* 0x000fe20000400000 */
[----:B------:R-:W-:Y:S01]  /*190a0*/  FADD R29, R17, -R5 ;  /* 0x80000005111d7221 */ /* 0x000fe20000000000 */
[----:B------:R-:W-:Y:S01]  /*190b0*/  FFMA R41, R31, R31, R38 ;  /* 0x0000001f1f297223 */ /* 0x000fe20000000026 */
[----:B------:R-:W-:Y:S01]  /*190c0*/  FMUL R34, R39, R39 ;  /* 0x0000002727227220 */ /* 0x000fe20000400000 */
[----:B------:R-:W-:-:S03]  /*190d0*/  FADD R38, R18, -R6 ;  /* 0x8000000612267221 */ /* 0x000fc60000000000 */
[----:B------:R-:W-:Y:S01]  /*190e0*/  FMUL R34, R39, R34 ;  /* 0x0000002227227220 */ /* 0x000fe20000400000 */
[----:B------:R-:W-:-:S03]  /*190f0*/  FMUL R39, R15, R40 ;  /* 0x000000280f277220 */ /* 0x000fc60000400000 */
[----:B------:R-:W-:Y:S01]  /*19100*/  FMUL R15, R15, R34 ;  /* 0x000000220f0f7220 */ /* 0x000fe20000400000 */
[----:B------:R-:W-:Y:S01]  /*19110*/  FADD R34, R18, -R10 ;  /* 0x8000000a12227221 */ /* 0x000fe20000000000 */
        /* <DEDUP_REMOVED lines=13> */
[----:B------:R-:W-:Y:S01]  /*191f0*/  FFMA R37, R12, R15, R37 ;  /* 0x0000000f0c257223 */ /* 0x000fe20000000025 */
[----:B------:R-:W-:Y:S01]  /*19200*/  FADD R18, R13, 9.9999997171806853657e-10 ;  /* 0x3089705f0d127421 */ /* 0x000fe20000000000 */
[----:B------:R-:W-:Y:S01]  /*19210*/  FMUL R13, R26, R26 ;  /* 0x0000001a1a0d7220 */ /* 0x000fe20000400000 */
[----:B------:R-:W-:Y:S01]  /*19220*/  FADD R21, R22, -R10 ;  /* 0x8000000a16157221 */ /* 0x000fe20000000000 */
[----:B------:R-:W-:Y:S01]  /*19230*/  FADD R20, R20, -R4 ;  /* 0x8000000414147221 */ /* 0x000fe20000000000 */
[----:B------:R-:W-:Y:S01]  /*19240*/  FADD R22, R22, -R6 ;  /* 0x8000000616167221 */ /* 0x000fe20000000000 */
[----:B------:R-:W-:Y:S01]  /*19250*/  FSETP.GEU.AND P1, PT, |R18|, 1.175494350822287508e-38, PT ;  /* 0x008000001200780b */ /* 0x000fe20003f2e200 */
[----:B------:R-:W-:Y:S01]  /*19260*/  FFMA R12, R30, R30, R13 ;  /* 0x0000001e1e0c7223 */ /* 0x000fe2000000000d */
[----:B------:R-:W-:Y:S01]  /*19270*/  FMUL R13, R33, R33 ;  /* 0x00000021210d7220 */ /* 0x000fe20000400000 */
[-C--:B------:R-:W-:Y:S01]  /*19280*/  FFMA R32, R32, R15.reuse, R35 ;  /* 0x0000000f20207223 */ /* 0x080fe20000000023 */
[----:B------:R-:W-:Y:S01]  /*19290*/  FFMA R43, R14, R15, R43 ;  /* 0x0000000f0e2b7223 */ /* 0x000fe2000000002b */
[----:B------:R-:W-:Y:S01]  /*192a0*/  FFMA R12, R21, R21, R12 ;  /* 0x00000015150c7223 */ /* 0x000fe2000000000c */
[----:B------:R-:W-:Y:S01]  /*192b0*/  @!P0 FMUL R16, R16, 16777216 ;  /* 0x4b80000010108820 */ /* 0x000fe20000400000 */
[----:B------:R-:W-:-:S02]  /*192c0*/  FFMA R13, R20, R20, R13 ;  /* 0x00000014140d7223 */ /* 0x000fc4000000000d */
[----:B------:R-:W-:Y:S02]  /*192d0*/  FADD R39, R12, 9.9999997171806853657e-10 ;  /* 0x3089705f0c277421 */ /* 0x000fe40000000000 */
[----:B------:R-:W-:Y:S01]  /*192e0*/  FFMA R13, R22, R22, R13 ;  /* 0x00000016160d7223 */ /* 0x000fe2000000000d */
[----:B------:R-:W0:Y:S01]  /*192f0*/  MUFU.RSQ R16, R16 ;  /* 0x0000001000107308 */ /* 0x000e220000001400 */
[----:B------:R-:W-:Y:S01]  /*19300*/  @!P1 FMUL R18, R18, 16777216 ;  /* 0x4b80000012129820 */ /* 0x000fe20000400000 */
[----:B------:R-:W-:Y:S01]  /*19310*/  FSETP.GEU.AND P2, PT, |R39|, 1.175494350822287508e-38, PT ;  /* 0x008000002700780b */ /* 0x000fe20003f4e200 */
[----:B------:R-:W-:Y:S02]  /*19320*/  FADD R35, R13, 9.9999997171806853657e-10 ;  /* 0x3089705f0d237421 */ /* 0x000fe40000000000 */
[----:B------:R-:W1:Y:S03]  /*19330*/  LDS.128 R12, [UR5+0xb80] ;  /* 0x000b8005ff0c7984 */ /* 0x000e660008000c00 */
[----:B------:R-:W2:Y:S01]  /*19340*/  MUFU.RSQ R41, R18 ;  /* 0x0000001200297308 */ /* 0x000ea20000001400 */
[----:B------:R-:W-:-:S06]  /*19350*/  FSETP.GEU.AND P3, PT, |R35|, 1.175494350822287508e-38, PT ;  /* 0x008000002300780b */ /* 0x000fcc0003f6e200 */
[----:B------:R-:W-:Y:S01]  /*19360*/  @!P2 FMUL R39, R39, 16777216 ;  /* 0x4b8000002727a820 */ /* 0x000fe20000400000 */
[----:B0-----:R-:W-:-:S04]  /*19370*/  @!P0 FMUL R16, R16, 4096 ;  /* 0x4580000010108820 */ /* 0x001fc80000400000 */
[C---:B------:R-:W-:Y:S02]  /*19380*/  FMUL R45, R16.reuse, R16 ;  /* 0x00000010102d7220 */ /* 0x040fe40000400000 */
        /* <DEDUP_REMOVED lines=20> */
[----:B--2---:R-:W-:Y:S01]  /*194d0*/  @!P3 FMUL R35, R35, 4096 ;  /* 0x458000002323b820 */ /* 0x004fe20000400000 */
[----:B------:R-:W-:Y:S01]  /*194e0*/  FMUL R32, R39, R28 ;  /* 0x0000001c27207220 */ /* 0x000fe20000400000 */
[----:B------:R-:W-:-:S02]  /*194f0*/  FMUL R39, R29, R29 ;  /* 0x0000001d1d277220 */ /* 0x000fc40000400000 */
[----:B------:R-:W-:-:S04]  /*19500*/  FMUL R28, R35, R35 ;  /* 0x00000023231c7220 */ /* 0x000fc80000400000 */
        /* <DEDUP_REMOVED lines=18> */
[-C--:B------:R-:W-:Y:S01]  /*19630*/  FFMA R33, R33, R23.reuse, R40 ;  /* 0x0000001721217223 */ /* 0x080fe20000000028 */
[----:B------:R-:W-:Y:S01]  /*19640*/  FFMA R43, R22, R23, R43 ;  /* 0x00000017162b7223 */ /* 0x000fe2000000002b */
[----:B------:R-:W-:Y:S01]  /*19650*/  FADD R13, R13, 9.9999997171806853657e-10 ;  /* 0x3089705f0d0d7421 */ /* 0x000fe20000000000 */
[C---:B---3--:R-:W-:Y:S01]  /*19660*/  FADD R34, R17.reuse, -R9 ;  /* 0x8000000911227221 */ /* 0x048fe20000000000 */
[----:B------:R-:W-:-:S03]  /*19670*/  FADD R37, R17, -R5 ;  /* 0x8000000511257221 */ /* 0x000fc60000000000 */
[----:B------:R-:W-:Y:S01]  /*19680*/  FSETP.GEU.AND P1, PT, |R13|, 1.175494350822287508e-38, PT ;  /* 0x008000000d00780b */ /* 0x000fe20003f2e200 */
[----:B------:R-:W-:Y:S01]  /*19690*/  FADD R17, R16, -R8 ;  /* 0x8000000810117221 */ /* 0x000fe20000000000 */
[----:B------:R-:W-:Y:S01]  /*196a0*/  FMUL R14, R34, R34 ;  /* 0x00000022220e7220 */ /* 0x000fe20000400000 */
[----:B------:R-:W-:Y:S01]  /*196b0*/  @!P0 FMUL R12, R12, 16777216 ;  /* 0x4b8000000c0c8820 */ /* 0x000fe20000400000 */
[----:B------:R-:W-:Y:S01]  /*196c0*/  FADD R39, R18, -R10 ;  /* 0x8000000a12277221 */ /* 0x000fe20000000000 */
[----:B------:R-:W-:Y:S01]  /*196d0*/  FADD R16, R16, -R4 ;  /* 0x8000000410107221 */ /* 0x000fe20000000000 */
[----:B------:R-:W-:Y:S01]  /*196e0*/  FFMA R14, R17, R17, R14 ;  /* 0x00000011110e7223 */ /* 0x000fe2000000000e */
[----:B------:R-:W-:Y:S01]  /*196f0*/  FMUL R21, R37, R37 ;  /* 0x0000002525157220 */ /* 0x000fe20000400000 */
[----:B------:R-:W-:Y:S01]  /*19700*/  FADD R18, R18, -R6 ;  /* 0x8000000612127221 */ /* 0x000fe20000000000 */
[----:B------:R-:W0:Y:S01]  /*19710*/  MUFU.RSQ R12, R12 ;  /* 0x0000000c000c7308 */ /* 0x000e220000001400 */
[----:B------:R-:W-:Y:S01]  /*19720*/  FFMA R14, R39, R39, R14 ;  /* 0x00000027270e7223 */ /* 0x000fe2000000000e */
[----:B------:R-:W-:-:S02]  /*19730*/  FFMA R21, R16, R16, R21 ;  /* 0x0000001010157223 */ /* 0x000fc40000000015 */
[----:B------:R-:W-:Y:S01]  /*19740*/  @!P1 FMUL R13, R13, 16777216 ;  /* 0x4b8000000d0d9820 */ /* 0x000fe20000400000 */
[----:B------:R-:W-:Y:S01]  /*19750*/  FADD R41, R14, 9.9999997171806853657e-10 ;  /* 0x3089705f0e297421 */ /* 0x000fe20000000000 */
[----:B------:R-:W-:Y:S02]  /*19760*/  FFMA R21, R18, R18, R21 ;  /* 0x0000001212157223 */ /* 0x000fe40000000015 */
[----:B------:R-:W1:Y:S02]  /*19770*/  MUFU.RSQ R14, R13 ;  /* 0x0000000d000e7308 */ /* 0x000e640000001400 */
[----:B------:R-:W-:Y:S01]  /*19780*/  FADD R45, R21, 9.9999997171806853657e-10 ;  /* 0x3089705f152d7421 */ /* 0x000fe20000000000 */
[----:B------:R-:W-:Y:S01]  /*19790*/  FSETP.GEU.AND P2, PT, |R41|, 1.175494350822287508e-38, PT ;  /* 0x008000002900780b */ /* 0x000fe20003f4e200 */
[----:B------:R-:W2:Y:S01]  /*197a0*/  LDS.128 R20, [UR5+0xba0] ;  /* 0x000ba005ff147984 */ /* 0x000ea20008000c00 */
[----:B0-----:R-:W-:Y:S02]  /*197b0*/  @!P0 FMUL R12, R12, 4096 ;  /* 0x458000000c0c8820 */ /* 0x001fe40000400000 */
[----:B------:R-:W-:-:S02]  /*197c0*/  FSETP.GEU.AND P0, PT, |R45|, 1.175494350822287508e-38, PT ;  /* 0x008000002d00780b */ /* 0x000fc40003f0e200 */
[----:B------:R-:W-:-:S07]  /*197d0*/  FMUL R40, R12, R12 ;  /* 0x0000000c0c287220 */ /* 0x000fce0000400000 */
[----:B------:R-:W-:Y:S01]  /*197e0*/  @!P2 FMUL R41, R41, 16777216 ;  /* 0x4b8000002929a820 */ /* 0x000fe20000400000 */
[----:B-1----:R-:W-:Y:S01]  /*197f0*/  @!P1 FMUL R14, R14, 4096 ;  /* 0x458000000e0e9820 */ /* 0x002fe20000400000 */
[----:B------:R-:W-:-:S03]  /*19800*/  FMUL R42, R12, R40 ;  /* 0x000000280c2a7220 */ /* 0x000fc60000400000 */
[C---:B------:R-:W-:Y:S01]  /*19810*/  FMUL R13, R14.reuse, R14 ;  /* 0x0000000e0e0d7220 */ /* 0x040fe20000400000 */
[----:B------:R-:W0:Y:S01]  /*19820*/  MUFU.RSQ R41, R41 ;  /* 0x0000002900297308 */ /* 0x000e220000001400 */
[----:B------:R-:W-:Y:S01]  /*19830*/  @!P0 FMUL R45, R45, 16777216 ;  /* 0x4b8000002d2d8820 */ /* 0x000fe20000400000 */
[----:B------:R-:W-:Y:S01]  /*19840*/  FMUL R42, R15, R42 ;  /* 0x0000002a0f2a7220 */ /* 0x000fe20000400000 */
[----:B------:R-:W-:-:S03]  /*19850*/  FMUL R44, R14, R13 ;  /* 0x0000000d0e2c7220 */ /* 0x000fc60000400000 */
[----:B------:R-:W-:Y:S01]  /*19860*/  FFMA R29, R29, R42, R26 ;  /* 0x0000002a1d1d7223 */ /* 0x000fe2000000001a */
[----:B------:R-:W-:Y:S01]  /*19870*/  FMUL R44, R15, R44 ;  /* 0x0000002c0f2c7220 */ /* 0x000fe20000400000 */
[----:B------:R-:W1:Y:S01]  /*19880*/  MUFU.RSQ R40, R45 ;  /* 0x0000002d00287308 */ /* 0x000e620000001400 */
[----:B------:R-:W3:Y:S01]  /*19890*/  LDS.128 R12, [UR5+0xbb0] ;  /* 0x000bb005ff0c7984 */ /* 0x000ee20008000c00 */
[-C--:B------:R-:W-:Y:S01]  /*198a0*/  FFMA R36, R36, R42.reuse, R31 ;  /* 0x0000002a24247223 */ /* 0x080fe2000000001f */
[----:B------:R-:W-:Y:S01]  /*198b0*/  FFMA R28, R28, R42, R27 ;  /* 0x0000002a1c1c7223 */ /* 0x000fe2000000001b */
        /* <DEDUP_REMOVED lines=10> */
[C---:B------:R-:W-:Y:S01]  /*19960*/  FMUL R31, R40.reuse, R40 ;  /* 0x00000028281f7220 */ /* 0x040fe20000400000 */
[----:B------:R-:W-:Y:S01]  /*19970*/  FMUL R38, R19, R26 ;  /* 0x0000001a13267220 */ /* 0x000fe20000400000 */
[----:B------:R-:W-:Y:S02]  /*19980*/  FADD R26, R21, -R5 ;  /* 0x80000005151a7221 */ /* 0x000fe40000000000 */
[----:B------:R-:W-:Y:S01]  /*19990*/  FMUL R40, R40, R31 ;  /* 0x0000001f28287220 */ /* 0x000fe20000400000 */
[----:B------:R-:W-:Y:S01]  /*199a0*/  FADD R31, R22, -R10 ;  /* 0x8000000a161f7221 */ /* 0x000fe20000000000 */
[----:B------:R-:W-:Y:S01]  /*199b0*/  FMUL R42, R26, R26 ;  /* 0x0000001a1a2a7220 */ /* 0x000fe20000400000 */
[----:B------:R-:W-:Y:S01]  /*199c0*/  FFMA R21, R17, R38, R36 ;  /* 0x0000002611157223 */ /* 0x000fe20000000024 */
[----:B------:R-:W-:Y:S01]  /*199d0*/  FMUL R19, R19, R40 ;  /* 0x0000002813137220 */ /* 0x000fe20000400000 */
[----:B------:R-:W-:Y:S01]  /*199e0*/  FFMA R40, R30, R30, R33 ;  /* 0x0000001e1e287223 */ /* 0x000fe20000000021 */
[----:B------:R-:W-:Y:S01]  /*199f0*/  FADD R33, R20, -R4 ;  /* 0x8000000414217221 */ /* 0x000fe20000000000 */
[----:B------:R-:W-:Y:S01]  /*19a00*/  FADD R36, R22, -R6 ;  /* 0x8000000616247221 */ /* 0x000fe20000000000 */
[-C--:B------:R-:W-:Y:S01]  /*19a10*/  FFMA R22, R39, R38.reuse, R28 ;  /* 0x0000002627167223 */ /* 0x080fe2000000001c */
[----:B------:R-:W-:Y:S01]  /*19a20*/  FFMA R40, R31, R31, R40 ;  /* 0x0000001f1f287223 */ /* 0x000fe20000000028 */
[----:B------:R-:W-:Y:S01]  /*19a30*/  FFMA R17, R33, R33, R42 ;  /* 0x0000002121117223 */ /* 0x000fe2000000002a */
[----:B------:R-:W-:Y:S01]  /*19a40*/  FFMA R34, R34, R38, R29 ;  /* 0x0000002622227223 */ /* 0x000fe2000000001d */
[-C--:B------:R-:W-:Y:S01]  /*19a50*/  FFMA R38, R16, R19.reuse, R35 ;  /* 0x0000001310267223 */ /* 0x080fe20000000023 */
[----:B------:R-:W-:Y:S01]  /*19a60*/  FADD R20, R40, 9.9999997171806853657e-10 ;  /* 0x3089705f28147421 */ /* 0x000fe20000000000 */
[----:B------:R-:W-:Y:S01]  /*19a70*/  FFMA R17, R36, R36, R17 ;  /* 0x0000002424117223 */ /* 0x000fe20000000011 */
[----:B------:R-:W-:Y:S01]  /*19a80*/  FFMA R37, R37, R19, R32 ;  /* 0x0000001325257223 */ /* 0x000fe20000000020 */
[C---:B---3--:R-:W-:Y:S01]  /*19a90*/  FADD R28, R13.reuse, -R9 ;  /* 0x800000090d1c7221 */ /* 0x048fe20000000000 */
[----:B------:R-:W-:Y:S01]  /*19aa0*/  FADD R13, R13, -R5 ;  /* 0x800000050d0d7221 */ /* 0x000fe20000000000 */
[----:B------:R-:W-:Y:S01]  /*19ab0*/  FADD R40, R17, 9.9999997171806853657e-10 ;  /* 0x3089705f11287421 */ /* 0x000fe20000000000 */
[----:B------:R-:W-:Y:S01]  /*19ac0*/  FADD R29, R12, -R8 ;  /* 0x800000080c1d7221 */ /* 0x000fe20000000000 */
[----:B------:R-:W-:Y:S01]  /*19ad0*/  FMUL R16, R28, R28 ;  /* 0x0000001c1c107220 */ /* 0x000fe20000400000 */
[----:B------:R-:W-:Y:S01]  /*19ae0*/  FSETP.GEU.AND P0, PT, |R20|, 1.175494350822287508e-38, PT ;  /* 0x008000001400780b */ /* 0x000fe20003f0e200 */
        /* <DEDUP_REMOVED lines=8> */
[----:B------:R-:W-:-:S02]  /*19b70*/  FFMA R43, R18, R19, R43 ;  /* 0x00000013122b7223 */ /* 0x000fc4000000002b */
[----:B------:R-:W-:Y:S01]  /*19b80*/  FFMA R17, R14, R14, R17 ;  /* 0x0000000e0e117223 */ /* 0x000fe20000000011 */
[----:B------:R-:W-:Y:S01]  /*19b90*/  FADD R39, R16, 9.9999997171806853657e-10 ;  /* 0x3089705f10277421 */ /* 0x000fe20000000000 */
[----:B------:R-:W-:Y:S02]  /*19ba0*/  @!P0 FMUL R20, R20, 16777216 ;  /* 0x4b80000014148820 */ /* 0x000fe40000400000 */
[----:B------:R-:W-:Y:S02]  /*19bb0*/  FADD R32, R17, 9.9999997171806853657e-10 ;  /* 0x3089705f11207421 */ /* 0x000fe40000000000 */
[----:B------:R-:W-:Y:S01]  /*19bc0*/  FSETP.GEU.AND P2, PT, |R39|, 1.175494350822287508e-38, PT ;  /* 0x008000002700780b */ /* 0x000fe20003f4e200 */
[----:B------:R-:W-:Y:S01]  /*19bd0*/  @!P1 FMUL R40, R40, 16777216 ;  /* 0x4b80000028289820 */ /* 0x000fe20000400000 */
[----:B------:R-:W0:Y:S01]  /*19be0*/  LDS.128 R16, [UR5+0xbc0] ;  /* 0x000bc005ff107984 */ /* 0x000e220008000c00 */
        /* <DEDUP_REMOVED lines=15> */
[----:B---3--:R-:W-:Y:S01]  /*19ce0*/  @!P2 FMUL R39, R39, 4096 ;  /* 0x458000002727a820 */ /* 0x008fe20000400000 */
[----:B------:R-:W-:Y:S01]  /*19cf0*/  FFMA R30, R30, R20, R21 ;  /* 0x000000141e1e7223 */ /* 0x000fe20000000015 */
[----:B------:R-:W-:Y:S01]  /*19d00*/  FMUL R40, R23, R40 ;  /* 0x0000002817287220 */ /* 0x000fe20000400000 */
[----:B------:R-:W-:Y:S01]  /*19d10*/  FFMA R34, R31, R20, R22 ;  /* 0x000000141f227223 */ /* 0x000fe20000000016 */
[----:B0-----:R-:W-:Y:S01]  /*19d20*/  FADD R31, R17, -R9 ;  /* 0x80000009111f7221 */ /* 0x001fe20000000000 */
[----:B------:R-:W0:Y:S01]  /*19d30*/  LDS.128 R20, [UR5+0xbd0] ;  /* 0x000bd005ff147984 */ /* 0x000e220008000c00 */
[-C--:B------:R-:W-:Y:S01]  /*19d40*/  FFMA R33, R33, R40.reuse, R38 ;  /* 0x0000002821217223 */ /* 0x080fe20000000026 */
[-C--:B------:R-:W-:Y:S01]  /*19d50*/  FFMA R38, R26, R40.reuse, R37 ;  /* 0x000000281a267223 */ /* 0x080fe20000000025 */
[----:B-1----:R-:W-:Y:S01]  /*19d60*/  @!P3 FMUL R32, R32, 4096 ;  /* 0x458000002020b820 */ /* 0x002fe20000400000 */
[C---:B------:R-:W-:Y:S01]  /*19d70*/  FMUL R26, R39.reuse, R39 ;  /* 0x00000027271a7220 */ /* 0x040fe20000400000 */
[----:B------:R-:W-:Y:S01]  /*19d80*/  FFMA R43, R36, R40, R43 ;  /* 0x00000028242b7223 */ /* 0x000fe2000000002b */
[----:B------:R-:W-:Y:S01]  /*19d90*/  FADD R36, R16, -R8 ;  /* 0x8000000810247221 */ /* 0x000fe20000000000 */
[----:B------:R-:W-:Y:S01]  /*19da0*/  FMUL R37, R32, R32 ;  /* 0x0000002020257220 */ /* 0x000fe20000400000 */
[----:B------:R-:W-:Y:S01]  /*19db0*/  FMUL R40, R39, R26 ;  /* 0x0000001a27287220 */ /* 0x000fe20000400000 */
[----:B------:R-:W-:Y:S01]  /*19dc0*/  FMUL R39, R31, R31 ;  /* 0x0000001f1f277220 */ /* 0x000fe20000400000 */
[----:B------:R-:W-:Y:S01]  /*19dd0*/  FADD R26, R18, -R10 ;  /* 0x8000000a121a7221 */ /* 0x000fe20000000000 */
[----:B------:R-:W-:Y:S01]  /*19de0*/  FMUL R32, R32, R37 ;  /* 0x0000002520207220 */ /* 0x000fe20000400000 */
[C---:B------:R-:W-:Y:S01]  /*19df0*/  FMUL R40, R15.reuse, R40 ;  /* 0x000000280f287220 */ /* 0x040fe20000400000 */
[----:B------:R-:W-:Y:S01]  /*19e00*/  FFMA R39, R36, R36, R39 ;  /* 0x0000002424277223 */ /* 0x000fe20000000027 */
        /* <DEDUP_REMOVED lines=14> */
[----:B------:R-:W-:-:S04]  /*19ef0*/  FFMA R42, R39, R39, R42 ;  /* 0x00000027272a7223 */ /* 0x000fc8000000002a */
[----:B------:R-:W-:-:S05]  /*19f00*/  FADD R17, R42, 9.9999997171806853657e-10 ;  /* 0x3089705f2a117421 */ /* 0x000fca0000000000 */
[----:B------:R-:W-:Y:S02]  /*19f10*/  FSETP.GEU.AND P1, PT, |R17|, 1.175494350822287508e-38, PT ;  /* 0x008000001100780b */ /* 0x000fe40003f2e200 */
[----:B------:R-:W-:Y:S01]  /*19f20*/  @!P0 FMUL R16, R16, 16777216 ;  /* 0x4b80000010108820 */ /* 0x000fe20000400000 */
[C---:B0-----:R-:W-:Y:S01]  /*19f30*/  FADD R30, R21.reuse, -R5 ;  /* 0x80000005151e7221 */ /* 0x041fe20000000000 */
        /* <DEDUP_REMOVED lines=9> */
[----:B------:R-:W-:Y:S01]  /*19fd0*/  @!P1 FMUL R17, R17, 16777216 ;  /* 0x4b80000011119820 */ /* 0x000fe20000400000 */
[----:B------:R-:W-:-:S02]  /*19fe0*/  FFMA R12, R21, R21, R12 ;  /* 0x00000015150c7223 */ /* 0x000fc4000000000c */
[----:B------:R-:W-:Y:S01]  /*19ff0*/  FFMA R42, R22, R22, R41 ;  /* 0x00000016162a7223 */ /* 0x000fe20000000029 */
[----:B------:R-:W1:Y:S01]  /*1a000*/  MUFU.RSQ R34, R17 ;  /* 0x0000001100227308 */ /* 0x000e620000001400 */
[----:B------:R-:W-:Y:S01]  /*1a010*/  FFMA R12, R33, R33, R12 ;  /* 0x00000021210c7223 */ /* 0x000fe2000000000c */
[----:B------:R-:W-:Y:S01]  /*1a020*/  FFMA R41, R13, R15, R38 ;  /* 0x0000000f0d297223 */ /* 0x000fe20000000026 */
[----:B------:R-:W-:Y:S02]  /*1a030*/  FADD R42, R42, 9.9999997171806853657e-10 ;  /* 0x3089705f2a2a7421 */ /* 0x000fe40000000000 */
[----:B------:R-:W-:Y:S02]  /*1a040*/  FADD R45, R12, 9.9999997171806853657e-10 ;  /* 0x3089705f0c2d7421 */ /* 0x000fe40000000000 */
[----:B------:R-:W2:Y:S01]  /*1a050*/  LDS.128 R12, [UR5+0xbe0] ;  /* 0x000be005ff0c7984 */ /* 0x000ea20008000c00 */
[----:B0-----:R-:W-:Y:S01]  /*1a060*/  @!P0 FMUL R16, R16, 4096 ;  /* 0x4580000010108820 */ /* 0x001fe20000400000 */
[----:B------:R-:W-:-:S02]  /*1a070*/  FSETP.GEU.AND P0, PT, |R42|, 1.175494350822287508e-38, PT ;  /* 0x008000002a00780b */ /* 0x000fc40003f0e200 */
[----:B------:R-:W-:Y:S01]  /*1a080*/  FSETP.GEU.AND P2, PT, |R45|, 1.175494350822287508e-38, PT ;  /* 0x008000002d00780b */ /* 0x000fe20003f4e200 */
[----:B------:R-:W-:-:S04]  /*1a090*/  FMUL R43, R16, R16 ;  /* 0x00000010102b7220 */ /* 0x000fc80000400000 */
[----:B------:R-:W-:Y:S01]  /*1a0a0*/  FMUL R16, R16, R43 ;  /* 0x0000002b10107220 */ /* 0x000fe20000400000 */
[----:B-1----:R-:W-:-:S04]  /*1a0b0*/  @!P1 FMUL R34, R34, 4096 ;  /* 0x4580000022229820 */ /* 0x002fc80000400000 */
[----:B------:R-:W-:Y:S01]  /*1a0c0*/  FMUL R17, R34, R34 ;  /* 0x0000002222117220 */ /* 0x000fe20000400000 */
[----:B------:R-:W-:Y:S02]  /*1a0d0*/  @!P0 FMUL R42, R42, 16777216 ;  /* 0x4b8000002a2a8820 */ /* 0x000fe40000400000 */
[----:B------:R-:W-:Y:S01]  /*1a0e0*/  @!P2 FMUL R45, R45, 16777216 ;  /* 0x4b8000002d2da820 */ /* 0x000fe20000400000 */
[----:B------:R-:W-:Y:S02]  /*1a0f0*/  FMUL R44, R34, R17 ;  /* 0x00000011222c7220 */ /* 0x000fe40000400000 */
[----:B------:R0:W1:Y:S02]  /*1a100*/  MUFU.RSQ R34, R42 ;  /* 0x0000002a00227308 */ /* 0x0000640000001400 */
[----:B------:R-:W-:-:S04]  /*1a110*/  FMUL R43, R19, R44 ;  /* 0x0000002c132b7220 */ /* 0x000fc80000400000 */
[-C--:B------:R-:W-:Y:S01]  /*1a120*/  FFMA R37, R37, R43.reuse, R28 ;  /* 0x0000002b25257223 */ /* 0x080fe2000000001c */
[-C--:B------:R-:W-:Y:S01]  /*1a130*/  FFMA R39, R39, R43.reuse, R40 ;  /* 0x0000002b27277223 */ /* 0x080fe20000000028 */
[----:B------:R-:W3:Y:S01]  /*1a140*/  MUFU.RSQ R38, R45 ;  /* 0x0000002d00267308 */ /* 0x000ee20000001400 */
[----:B0-----:R-:W-:Y:S01]  /*1a150*/  FMUL R42, R19, R16 ;  /* 0x00000010132a7220 */ /* 0x001fe20000400000 */
[----:B------:R-:W-:-:S03]  /*1a160*/  FFMA R41, R32, R43, R41 ;  /* 0x0000002b20297223 */ /* 0x000fc60000000029 */
[-C--:B------:R-:W-:Y:S01]  /*1a170*/  FFMA R44, R31, R42.reuse, R18 ;  /* 0x0000002a1f2c7223 */ /* 0x080fe20000000012 */
[-C--:B------:R-:W-:Y:S01]  /*1a180*/  FFMA R36, R36, R42.reuse, R29 ;  /* 0x0000002a24247223 */ /* 0x080fe2000000001d */
[----:B------:R-:W0:Y:S01]  /*1a190*/  LDS.128 R16, [UR5+0xbf0] ;  /* 0x000bf005ff107984 */ /* 0x000e220008000c00 */
[----:B------:R-:W-:Y:S01]  /*1a1a0*/  FFMA R26, R26, R42, R35 ;  /* 0x0000002a1a1a7223 */ /* 0x000fe20000000023 */
[----:B-1----:R-:W-:Y:S01]  /*1a1b0*/  @!P0 FMUL R34, R34, 4096 ;  /* 0x4580000022228820 */ /* 0x002fe20000400000 */
[----:B--2---:R-:W-:-:S03]  /*1a1c0*/  FADD R28, R13, -R9 ;  /* 0x800000090d1c7221 */ /* 0x004fc60000000000 */
[----:B------:R-:W-:Y:S01]  /*1a1d0*/  FMUL R31, R34, R34 ;  /* 0x00000022221f7220 */ /* 0x000fe20000400000 */
[----:B------:R-:W-:Y:S01]  /*1a1e0*/  FADD R32, R14, -R10 ;  /* 0x8000000a0e207221 */ /* 0x000fe20000000000 */
[----:B------:R-:W-:Y:S01]  /*1a1f0*/  FMUL R40, R28, R28 ;  /* 0x0000001c1c287220 */ /* 0x000fe20000400000 */
[----:B---3--:R-:W-:Y:S01]  /*1a200*/  @!P2 FMUL R38, R38, 4096 ;  /* 0x458000002626a820 */ /* 0x008fe20000400000 */
[----:B------:R-:W-:Y:S01]  /*1a210*/  FMUL R34, R34, R31 ;  /* 0x0000001f22227220 */ /* 0x000fe20000400000 */
[----:B------:R-:W-:Y:S02]  /*1a220*/  FADD R31, R12, -R8 ;  /* 0x800000080c1f7221 */ /* 0x000fe40000000000 */
[C---:B------:R-:W-:Y:S02]  /*1a230*/  FMUL R29, R38.reuse, R38 ;  /* 0x00000026261d7220 */ /* 0x040fe40000400000 */
[----:B------:R-:W-:Y:S02]  /*1a240*/  FFMA R35, R31, R31, R40 ;  /* 0x0000001f1f237223 */ /* 0x000fe40000000028 */
[----:B------:R-:W-:Y:S01]  /*1a250*/  FMUL R38, R38, R29 ;  /* 0x0000001d26267220 */ /* 0x000fe20000400000 */
[----:B------:R-:W-:Y:S01]  /*1a260*/  FADD R29, R13, -R5 ;  /* 0x800000050d1d7221 */ /* 0x000fe20000000000 */
[----:B------:R-:W-:-:S02]  /*1a270*/  FFMA R35, R32, R32, R35 ;  /* 0x0000002020237223 */ /* 0x000fc40000000023 */
[C---:B------:R-:W-:Y:S01]  /*1a280*/  FMUL R38, R23.reuse, R38 ;  /* 0x0000002617267220 */ /* 0x040fe20000400000 */
[----:B------:R-:W-:Y:S01]  /*1a290*/  FMUL R23, R23, R34 ;  /* 0x0000002217177220 */ /* 0x000fe20000400000 */
[----:B------:R-:W-:Y:S01]  /*1a2a0*/  FADD R34, R12, -R4 ;  /* 0x800000040c227221 */ /* 0x000fe20000000000 */
[----:B------:R-:W-:Y:S01]  /*1a2b0*/  FMUL R13, R29, R29 ;  /* 0x0000001d1d0d7220 */ /* 0x000fe20000400000 */
[----:B------:R-:W-:Y:S01]  /*1a2c0*/  FADD R12, R35, 9.9999997171806853657e-10 ;  /* 0x3089705f230c7421 */ /* 0x000fe20000000000 */
[----:B------:R-:W-:Y:S01]  /*1a2d0*/  FADD R35, R14, -R6 ;  /* 0x800000060e237221 */ /* 0x000fe20000000000 */
[----:B------:R-:W-:Y:S01]  /*1a2e0*/  FFMA R37, R20, R23, R37 ;  /* 0x0000001714257223 */ /* 0x000fe20000000025 */
[----:B------:R-:W-:Y:S01]  /*1a2f0*/  FFMA R14, R34, R34, R13 ;  /* 0x00000022220e7223 */ /* 0x000fe2000000000d */
[-C--:B------:R-:W-:Y:S01]  /*1a300*/  FFMA R13, R33, R38.reuse, R26 ;  /* 0x00000026210d7223 */ /* 0x080fe2000000001a */
[----:B------:R-:W-:Y:S01]  /*1a310*/  FSETP.GEU.AND P0, PT, |R12|, 1.175494350822287508e-38, PT ;  /* 0x008000000c00780b */ /* 0x000fe20003f0e200 */
[-C--:B------:R-:W-:Y:S01]  /*1a320*/  FFMA R36, R21, R38.reuse, R36 ;  /* 0x0000002615247223 */ /* 0x080fe20000000024 */
[----:B------:R-:W-:Y:S01]  /*1a330*/  FFMA R14, R35, R35, R14 ;  /* 0x00000023230e7223 */ /* 0x000fe2000000000e */
[----:B------:R-:W-:Y:S01]  /*1a340*/  FFMA R27, R27, R38, R44 ;  /* 0x000000261b1b7223 */ /* 0x000fe2000000002c */
[-C--:B------:R-:W-:Y:S01]  /*1a350*/  FFMA R42, R22, R23.reuse, R39 ;  /* 0x00000017162a7223 */ /* 0x080fe20000000027 */
[----:B------:R-:W-:Y:S01]  /*1a360*/  FFMA R30, R30, R23, R41 ;  /* 0x000000171e1e7223 */ /* 0x000fe20000000029 */
[----:B------:R-:W-:Y:S01]  /*1a370*/  FADD R14, R14, 9.9999997171806853657e-10 ;  /* 0x3089705f0e0e7421 */ /* 0x000fe20000000000 */
[C---:B0-----:R-:W-:Y:S01]  /*1a380*/  FADD R26, R17.reuse, -R9 ;  /* 0x80000009111a7221 */ /* 0x041fe20000000000 */
[----:B------:R-:W-:Y:S01]  /*1a390*/  FADD R17, R17, -R5 ;  /* 0x8000000511117221 */ /* 0x000fe20000000000 */
[C---:B------:R-:W-:Y:S01]  /*1a3a0*/  FADD R33, R16.reuse, -R8 ;  /* 0x8000000810217221 */ /* 0x040fe20000000000 */
[----:B------:R-:W-:Y:S01]  /*1a3b0*/  FADD R16, R16, -R4 ;  /* 0x8000000410107221 */ /* 0x000fe20000000000 */
[----:B------:R-:W-:Y:S01]  /*1a3c0*/  FMUL R20, R26, R26 ;  /* 0x0000001a1a147220 */ /* 0x000fe20000400000 */
[----:B------:R-:W-:Y:S01]  /*1a3d0*/  FMUL R43, R17, R17 ;  /* 0x00000011112b7220 */ /* 0x000fe20000400000 */
[----:B------:R-:W-:Y:S01]  /*1a3e0*/  FADD R38, R18, -R10 ;  /* 0x8000000a12267221 */ /* 0x000fe20000000000 */
[----:B------:R-:W-:Y:S01]  /*1a3f0*/  FSETP.GEU.AND P1, PT, |R14|, 1.175494350822287508e-38, PT ;  /* 0x008000000e00780b */ /* 0x000fe20003f2e200 */
[----:B------:R-:W-:Y:S01]  /*1a400*/  FFMA R21, R33, R33, R20 ;  /* 0x0000002121157223 */ /* 0x000fe20000000014 */
[----:B------:R-:W-:Y:S01]  /*1a410*/  FADD R18, R18, -R6 ;  /* 0x8000000612127221 */ /* 0x000fe20000000000 */
[----:B------:R-:W-:Y:S01]  /*1a420*/  FFMA R43, R16, R16, R43 ;  /* 0x00000010102b7223 */ /* 0x000fe2000000002b */
[----:B------:R-:W-:Y:S01]  /*1a430*/  @!P0 FMUL R12, R12, 16777216 ;  /* 0x4b8000000c0c8820 */ /* 0x000fe20000400000 */
[----:B------:R-:W-:-:S02]  /*1a440*/  FFMA R21, R38, R38, R21 ;  /* 0x0000002626157223 */ /* 0x000fc40000000015 */
[----:B------:R-:W-:Y:S02]  /*1a450*/  FFMA R43, R18, R18, R43 ;  /* 0x00000012122b7223 */ /* 0x000fe4000000002b */
[----:B------:R-:W-:Y:S01]  /*1a460*/  FADD R40, R21, 9.9999997171806853657e-10 ;  /* 0x3089705f15287421 */ /* 0x000fe20000000000 */
[----:B------:R-:W0:Y:S01]  /*1a470*/  MUFU.RSQ R12, R12 ;  /* 0x0000000c000c7308 */ /* 0x000e220000001400 */
[----:B------:R-:W-:Y:S01]  /*1a480*/  FADD R39, R43, 9.9999997171806853657e-10 ;  /* 0x3089705f2b277421 */ /* 0x000fe20000000000 */
[----:B------:R-:W1:Y:S01]  /*1a490*/  LDS.128 R20, [UR5+0xc00] ;  /* 0x000c0005ff147984 */ /* 0x000e620008000c00 */
[----:B------:R-:W-:Y:S01]  /*1a4a0*/  @!P1 FMUL R14, R14, 16777216 ;  /* 0x4b8000000e0e9820 */ /* 0x000fe20000400000 */
[C---:B------:R-:W-:Y:S02]  /*1a4b0*/  FSETP.GEU.AND P2, PT, |R40|.reuse, 1.175494350822287508e-38, PT ;  /* 0x008000002800780b */ /* 0x040fe40003f4e200 */
[C---:B------:R-:W-:Y:S02]  /*1a4c0*/  FSETP.GEU.AND P3, PT, |R39|.reuse, 1.175494350822287508e-38, PT ;  /* 0x008000002700780b */ /* 0x040fe40003f6e200 */
[----:B------:R-:W2:Y:S09]  /*1a4d0*/  MUFU.RSQ R41, R14 ;  /* 0x0000000e00297308 */ /* 0x000eb20000001400 */
[----:B------:R-:W-:Y:S01]  /*1a4e0*/  @!P2 FMUL R40, R40, 16777216 ;  /* 0x4b8000002828a820 */ /* 0x000fe20000400000 */
[----:B0-----:R-:W-:Y:S01]  /*1a4f0*/  @!P0 FMUL R12, R12, 4096 ;  /* 0x458000000c0c8820 */ /* 0x001fe20000400000 */
[----:B------:R-:W-:-:S03]  /*1a500*/  @!P3 FMUL R39, R39, 16777216 ;  /* 0x4b8000002727b820 */ /* 0x000fc60000400000 */
[C---:B------:R-:W-:Y:S01]  /*1a510*/  FMUL R43, R12.reuse, R12 ;  /* 0x0000000c0c2b7220 */ /* 0x040fe20000400000 */
[----:B------:R-:W0:Y:S01]  /*1a520*/  MUFU.RSQ R40, R40 ;  /* 0x0000002800287308 */ /* 0x000e220000001400 */
[----:B--2---:R-:W-:Y:S02]  /*1a530*/  @!P1 FMUL R41, R41, 4096 ;  /* 0x4580000029299820 */ /* 0x004fe40000400000 */
[----:B------:R-:W-:Y:S02]  /*1a540*/  FMUL R12, R12, R43 ;  /* 0x0000002b0c0c7220 */ /* 0x000fe40000400000 */
[----:B------:R-:W-:Y:S02]  /*1a550*/  FMUL R44, R41, R41 ;  /* 0x00000029292c7220 */ /* 0x000fe40000400000 */
        /* <DEDUP_REMOVED lines=11> */
[----:B-1----:R-:W-:Y:S01]  /*1a610*/  FADD R29, R21, -R9 ;  /* 0x80000009151d7221 */ /* 0x002fe20000000000 */
        /* <DEDUP_REMOVED lines=14> */
[----:B------:R-:W-:Y:S01]  /*1a700*/  FADD R30, R21, -R5 ;  /* 0x80000005151e7221 */ /* 0x000fe20000000000 */
[----:B------:R-:W-:Y:S01]  /*1a710*/  FFMA R39, R28, R28, R35 ;  /* 0x0000001c1c277223 */ /* 0x000fe20000000023 */
[----:B------:R-:W-:Y:S02]  /*1a720*/  FADD R35, R20, -R4 ;  /* 0x8000000414237221 */ /* 0x000fe40000000000 */
        /* <DEDUP_REMOVED lines=9> */
[----:B------:R-:W-:Y:S01]  /*1a7c0*/  FFMA R42, R18, R19, R41 ;  /* 0x00000013122a7223 */ /* 0x000fe20000000029 */
[C---:B---3--:R-:W-:Y:S01]  /*1a7d0*/  FADD R36, R13.reuse, -R5 ;  /* 0x800000050d247221 */ /* 0x048fe20000000000 */
[----:B------:R-:W-:Y:S01]  /*1a7e0*/  FADD R27, R13, -R9 ;  /* 0x800000090d1b7221 */ /* 0x000fe20000000000 */
[C---:B------:R-:W-:Y:S01]  /*1a7f0*/  FADD R13, R12.reuse, -R8 ;  /* 0x800000080c0d7221 */ /* 0x040fe20000000000 */
[----:B------:R-:W-:Y:S01]  /*1a800*/  FSETP.GEU.AND P1, PT, |R21|, 1.175494350822287508e-38, PT ;  /* 0x008000001500780b */ /* 0x000fe20003f2e200 */
[----:B------:R-:W-:Y:S01]  /*1a810*/  FADD R12, R12, -R4 ;  /* 0x800000040c0c7221 */ /* 0x000fe20000000000 */
        /* <DEDUP_REMOVED lines=8> */
[----:B------:R-:W-:Y:S01]  /*1a8a0*/  FFMA R45, R14, R14, R43 ;  /* 0x0000000e0e2d7223 */ /* 0x000fe2000000002b */
[----:B------:R-:W-:Y:S01]  /*1a8b0*/  FFMA R43, R17, R19, R34 ;  /* 0x00000013112b7223 */ /* 0x000fe20000000022 */
[----:B------:R-:W-:Y:S01]  /*1a8c0*/  @!P1 FMUL R21, R21, 16777216 ;  /* 0x4b80000015159820 */ /* 0x000fe20000400000 */
[----:B------:R-:W-:Y:S01]  /*1a8d0*/  FFMA R16, R37, R37, R16 ;  /* 0x0000002525107223 */ /* 0x000fe20000000010 */
[----:B------:R-:W-:Y:S02]  /*1a8e0*/  FADD R45, R45, 9.9999997171806853657e-10 ;  /* 0x3089705f2d2d7421 */ /* 0x000fe40000000000 */
[----:B------:R-:W1:Y:S01]  /*1a8f0*/  MUFU.RSQ R34, R21 ;  /* 0x0000001500227308 */ /* 0x000e620000001400 */
[----:B------:R-:W-:Y:S02]  /*1a900*/  FADD R38, R16, 9.9999997171806853657e-10 ;  /* 0x3089705f10267421 */ /* 0x000fe40000000000 */
        /* <DEDUP_REMOVED lines=24> */
[----:B------:R-:W-:Y:S01]  /*1aa90*/  FADD R30, R16, -R8 ;  /* 0x80000008101e7221 */ /* 0x000fe20000000000 */
[----:B------:R-:W-:Y:S01]  /*1aaa0*/  FADD R33, R18, -R6 ;  /* 0x8000000612217221 */ /* 0x000fe20000000000 */
[----:B------:R-:W-:Y:S01]  /*1aab0*/  FMUL R29, R38, R38 ;  /* 0x00000026261d7220 */ /* 0x000fe20000400000 */
[----:B---3--:R-:W-:-:S03]  /*1aac0*/  @!P0 FMUL R34, R34, 4096 ;  /* 0x4580000022228820 */ /* 0x008fc60000400000 */
[----:B------:R-:W-:Y:S01]  /*1aad0*/  FMUL R38, R38, R29 ;  /* 0x0000001d26267220 */ /* 0x000fe20000400000 */
[----:B------:R-:W-:Y:S01]  /*1aae0*/  FMUL R29, R26, R26 ;  /* 0x0000001a1a1d7220 */ /* 0x000fe20000400000 */
[----:B------:R-:W-:-:S04]  /*1aaf0*/  FMUL R31, R34, R34 ;  /* 0x00000022221f7220 */ /* 0x000fc80000400000 */
[----:B------:R-:W-:Y:S01]  /*1ab00*/  FMUL R40, R34, R31 ;  /* 0x0000001f22287220 */ /* 0x000fe20000400000 */
[----:B------:R-:W-:Y:S01]  /*1ab10*/  FMUL R34, R15, R38 ;  /* 0x000000260f227220 */ /* 0x000fe20000400000 */
[----:B------:R-:W-:Y:S01]  /*1ab20*/  FFMA R38, R30, R30, R29 ;  /* 0x0000001e1e267223 */ /* 0x000fe2000000001d */
[----:B------:R-:W-:Y:S01]  /*1ab30*/  FADD R29, R17, -R5 ;  /* 0x80000005111d7221 */ /* 0x000fe20000000000 */
[----:B------:R-:W-:Y:S01]  /*1ab40*/  FADD R31, R18, -R10 ;  /* 0x8000000a121f7221 */ /* 0x000fe20000000000 */
[-C--:B------:R-:W-:Y:S01]  /*1ab50*/  FFMA R17, R13, R34.reuse, R32 ;  /* 0x000000220d117223 */ /* 0x080fe20000000020 */
[----:B------:R-:W-:Y:S01]  /*1ab60*/  FADD R32, R16, -R4 ;  /* 0x8000000410207221 */ /* 0x000fe20000000000 */
[----:B------:R-:W-:Y:S01]  /*1ab70*/  FMUL R13, R29, R29 ;  /* 0x0000001d1d0d7220 */ /* 0x000fe20000400000 */
[----:B------:R-:W-:Y:S01]  /*1ab80*/  FFMA R38, R31, R31, R38 ;  /* 0x0000001f1f267223 */ /* 0x000fe20000000026 */
[----:B------:R-:W-:Y:S01]  /*1ab90*/  FFMA R41, R27, R34, R44 ;  /* 0x000000221b297223 */ /* 0x000fe2000000002c */
[----:B------:R-:W-:Y:S01]  /*1aba0*/  FMUL R15, R15, R40 ;  /* 0x000000280f0f7220 */ /* 0x000fe20000400000 */
[----:B------:R-:W-:Y:S01]  /*1abb0*/  FFMA R18, R32, R32, R13 ;  /* 0x0000002020127223 */ /* 0x000fe2000000000d */
[----:B-1----:R-:W-:Y:S01]  /*1abc0*/  FADD R27, R21, -R9 ;  /* 0x80000009151b7221 */ /* 0x002fe20000000000 */
[----:B------:R-:W-:Y:S01]  /*1abd0*/  FADD R16, R38, 9.9999997171806853657e-10 ;  /* 0x3089705f26107421 */ /* 0x000fe20000000000 */
[----:B------:R-:W-:Y:S01]  /*1abe0*/  FFMA R35, R12, R15, R35 ;  /* 0x0000000f0c237223 */ /* 0x000fe20000000023 */
[----:B------:R-:W-:Y:S01]  /*1abf0*/  FFMA R13, R33, R33, R18 ;  /* 0x00000021210d7223 */ /* 0x000fe20000000012 */
[----:B------:R-:W-:Y:S01]  /*1ac00*/  FFMA R18, R37, R34, R28 ;  /* 0x0000002225127223 */ /* 0x000fe2000000001c */
        /* <DEDUP_REMOVED lines=14> */
[----:B------:R-:W-:Y:S01]  /*1acf0*/  FFMA R40, R14, R15, R39 ;  /* 0x0000000f0e287223 */ /* 0x000fe20000000027 */
[----:B------:R-:W-:Y:S01]  /*1ad00*/  FADD R38, R12, 9.9999997171806853657e-10 ;  /* 0x3089705f0c267421 */ /* 0x000fe20000000000 */
[----:B------:R-:W-:Y:S01]  /*1ad10*/  FFMA R13, R22, R22, R13 ;  /* 0x00000016160d7223 */ /* 0x000fe2000000000d */
[----:B------:R-:W-:-:S03]  /*1ad20*/  @!P0 FMUL R16, R16, 16777216 ;  /* 0x4b80000010108820 */ /* 0x000fc60000400000 */
[----:B------:R-:W-:Y:S01]  /*1ad30*/  FADD R42, R13, 9.9999997171806853657e-10 ;  /* 0x3089705f0d2a7421 */ /* 0x000fe20000000000 */
[----:B------:R-:W-:Y:S01]  /*1ad40*/  FSETP.GEU.AND P2, PT, |R38|, 1.175494350822287508e-38, PT ;  /* 0x008000002600780b */ /* 0x000fe20003f4e200 */
[----:B------:R-:W0:Y:S01]  /*1ad50*/  LDS.128 R12, [UR5+0xc40] ;  /* 0x000c4005ff0c7984 */ /* 0x000e220008000c00 */
[----:B------:R-:W1:Y:S01]  /*1ad60*/  MUFU.RSQ R16, R16 ;  /* 0x0000001000107308 */ /* 0x000e620000001400 */
[----:B------:R-:W-:Y:S01]  /*1ad70*/  @!P1 FMUL R37, R37, 16777216 ;  /* 0x4b80000025259820 */ /* 0x000fe20000400000 */
[----:B------:R-:W-:-:S06]  /*1ad80*/  FSETP.GEU.AND P3, PT, |R42|, 1.175494350822287508e-38, PT ;  /* 0x008000002a00780b */ /* 0x000fcc0003f6e200 */
[----:B------:R-:W2:Y:S03]  /*1ad90*/  MUFU.RSQ R39, R37 ;  /* 0x0000002500277308 */ /* 0x000ea60000001400 */
[----:B------:R-:W-:-:S04]  /*1ada0*/  @!P2 FMUL R38, R38, 16777216 ;  /* 0x4b8000002626a820 */ /* 0x000fc80000400000 */
[----:B------:R-:W-:Y:S01]  /*1adb0*/  @!P3 FMUL R42, R42, 16777216 ;  /* 0x4b8000002a2ab820 */ /* 0x000fe20000400000 */
[----:B-1----:R-:W-:Y:S01]  /*1adc0*/  @!P0 FMUL R16, R16, 4096 ;  /* 0x4580000010108820 */ /* 0x002fe20000400000 */
[----:B------:R-:W1:Y:S03]  /*1add0*/  MUFU.RSQ R38, R38 ;  /* 0x0000002600267308 */ /* 0x000e660000001400 */
[----:B------:R-:W-:Y:S01]  /*1ade0*/  FMUL R43, R16, R16 ;  /* 0x00000010102b7220 */ /* 0x000fe20000400000 */
[----:B--2---:R-:W-:-:S04]  /*1adf0*/  @!P1 FMUL R39, R39, 4096 ;  /* 0x4580000027279820 */ /* 0x004fc80000400000 */
        /* <DEDUP_REMOVED lines=12> */
[-C--:B------:R-:W-:Y:S01]  /*1aec0*/  FFMA R35, R32, R39.reuse, R35 ;  /* 0x0000002720237223 */ /* 0x080fe20000000023 */
[----:B--2---:R-:W-:Y:S01]  /*1aed0*/  @!P3 FMUL R37, R37, 4096 ;  /* 0x458000002525b820 */ /* 0x004fe20000400000 */
[C---:B------:R-:W-:Y:S01]  /*1aee0*/  FMUL R29, R38.reuse, R38 ;  /* 0x00000026261d7220 */ /* 0x040fe20000400000 */
[----:B0-----:R-:W-:Y:S01]  /*1aef0*/  FADD R31, R13, -R9 ;  /* 0x800000090d1f7221 */ /* 0x001fe20000000000 */
[----:B------:R-:W-:Y:S01]  /*1af00*/  FFMA R39, R33, R39, R40 ;  /* 0x0000002721277223 */ /* 0x000fe20000000028 */
[----:B------:R-:W-:Y:S01]  /*1af10*/  FMUL R32, R37, R37 ;  /* 0x0000002525207220 */ /* 0x000fe20000400000 */
        /* <DEDUP_REMOVED lines=35> */
[----:B------:R-:W-:Y:S01]  /*1b150*/  @!P1 FMUL R13, R13, 16777216 ;  /* 0x4b8000000d0d9820 */ /* 0x000fe20000400000 */
[----:B------:R-:W-:Y:S01]  /*1b160*/  FFMA R43, R16, R16, R43 ;  /* 0x00000010102b7223 */ /* 0x000fe2000000002b */
[----:B------:R-:W-:-:S02]  /*1b170*/  FFMA R21, R17, R17, R14 ;  /* 0x0000001111157223 */ /* 0x000fc4000000000e */
[----:B------:R-:W1:Y:S01]  /*1b180*/  MUFU.RSQ R14, R13 ;  /* 0x0000000d000e7308 */ /* 0x000e620000001400 */
[----:B------:R-:W-:Y:S01]  /*1b190*/  FFMA R43, R18, R18, R43 ;  /* 0x00000012122b7223 */ /* 0x000fe2000000002b */
[----:B------:R-:W-:-:S03]  /*1b1a0*/  FFMA R21, R40, R40, R21 ;  /* 0x0000002828157223 */ /* 0x000fc60000000015 */
[----:B------:R-:W-:Y:S01]  /*1b1b0*/  FADD R34, R43, 9.9999997171806853657e-10 ;  /* 0x3089705f2b227421 */ /* 0x000fe20000000000 */
[----:B------:R-:W-:Y:S02]  /*1b1c0*/  FADD R45, R21, 9.9999997171806853657e-10 ;  /* 0x3089705f152d7421 */ /* 0x000fe40000000000 */
[----:B------:R-:W2:Y:S01]  /*1b1d0*/  LDS.128 R20, [UR5+0xc60] ;  /* 0x000c6005ff147984 */ /* 0x000ea20008000c00 */
[----:B0-----:R-:W-:Y:S01]  /*1b1e0*/  @!P0 FMUL R12, R12, 4096 ;  /* 0x458000000c0c8820 */ /* 0x001fe20000400000 */
[----:B------:R-:W-:Y:S02]  /*1b1f0*/  FSETP.GEU.AND P0, PT, |R34|, 1.175494350822287508e-38, PT ;  /* 0x008000002200780b */ /* 0x000fe40003f0e200 */
[----:B------:R-:W-:Y:S01]  /*1b200*/  FSETP.GEU.AND P2, PT, |R45|, 1.175494350822287508e-38, PT ;  /* 0x008000002d00780b */ /* 0x000fe20003f4e200 */
[----:B------:R-:W-:Y:S01]  /*1b210*/  FMUL R39, R12, R12 ;  /* 0x0000000c0c277220 */ /* 0x000fe20000400000 */
[----:B-1----:R-:W-:-:S03]  /*1b220*/  @!P1 FMUL R14, R14, 4096 ;  /* 0x458000000e0e9820 */ /* 0x002fc60000400000 */
[----:B------:R-:W-:Y:S01]  /*1b230*/  FMUL R42, R12, R39 ;  /* 0x000000270c2a7220 */ /* 0x000fe20000400000 */
[----:B------:R-:W-:-:S03]  /*1b240*/  FMUL R13, R14, R14 ;  /* 0x0000000e0e0d7220 */ /* 0x000fc60000400000 */
[----:B------:R-:W-:Y:S02]  /*1b250*/  FMUL R42, R15, R42 ;  /* 0x0000002a0f2a7220 */ /* 0x000fe40000400000 */
[----:B------:R-:W-:Y:S02]  /*1b260*/  @!P0 FMUL R34, R34, 16777216 ;  /* 0x4b80000022228820 */ /* 0x000fe40000400000 */
[----:B------:R-:W-:Y:S01]  /*1b270*/  @!P2 FMUL R45, R45, 16777216 ;  /* 0x4b8000002d2da820 */ /* 0x000fe20000400000 */
[----:B------:R-:W-:Y:S01]  /*1b280*/  FMUL R14, R14, R13 ;  /* 0x0000000d0e0e7220 */ /* 0x000fe20000400000 */
[-C--:B------:R-:W-:Y:S01]  /*1b290*/  FFMA R26, R31, R42.reuse, R26 ;  /* 0x0000002a1f1a7223 */ /* 0x080fe2000000001a */
[----:B------:R-:W-:Y:S01]  /*1b2a0*/  FFMA R29, R29, R42, R30 ;  /* 0x0000002a1d1d7223 */ /* 0x000fe2000000001e */
[----:B------:R-:W0:Y:S01]  /*1b2b0*/  MUFU.RSQ R39, R45 ;  /* 0x0000002d00277308 */ /* 0x000e220000001400 */
[----:B------:R-:W-:Y:S01]  /*1b2c0*/  FMUL R43, R15, R14 ;  /* 0x0000000e0f2b7220 */ /* 0x000fe20000400000 */
[----:B------:R-:W-:Y:S01]  /*1b2d0*/  FFMA R28, R33, R42, R28 ;  /* 0x0000002a211c7223 */ /* 0x000fe2000000001c */
[----:B------:R-:W1:Y:S02]  /*1b2e0*/  LDS.128 R12, [UR5+0xc70] ;  /* 0x000c7005ff0c7984 */ /* 0x000e640008000c00 */
[-C--:B------:R-:W-:Y:S01]  /*1b2f0*/  FFMA R41, R32, R43.reuse, R41 ;  /* 0x0000002b20297223 */ /* 0x080fe20000000029 */
[-C--:B------:R-:W-:Y:S01]  /*1b300*/  FFMA R35, R36, R43.reuse, R35 ;  /* 0x0000002b24237223 */ /* 0x080fe20000000023 */
[----:B------:R-:W-:Y:S01]  /*1b310*/  FFMA R37, R37, R43, R44 ;  /* 0x0000002b25257223 */ /* 0x000fe2000000002c */
[----:B------:R-:W3:Y:S01]  /*1b320*/  MUFU.RSQ R34, R34 ;  /* 0x0000002200227308 */ /* 0x000ee20000001400 */
[----:B0-----:R-:W-:Y:S01]  /*1b330*/  @!P2 FMUL R39, R39, 4096 ;  /* 0x458000002727a820 */ /* 0x001fe20000400000 */
[----:B--2---:R-:W-:Y:S01]  /*1b340*/  FADD R30, R21, -R9 ;  /* 0x80000009151e7221 */ /* 0x004fe20000000000 */
[----:B------:R-:W-:-:S02]  /*1b350*/  FADD R33, R22, -R10 ;  /* 0x8000000a16217221 */ /* 0x000fc40000000000 */
[----:B------:R-:W-:Y:S01]  /*1b360*/  FMUL R32, R39, R39 ;  /* 0x0000002727207220 */ /* 0x000fe20000400000 */
[----:B---3--:R-:W-:-:S03]  /*1b370*/  @!P0 FMUL R34, R34, 4096 ;  /* 0x4580000022228820 */ /* 0x008fc60000400000 */
[----:B------:R-:W-:Y:S01]  /*1b380*/  FMUL R36, R39, R32 ;  /* 0x0000002027247220 */ /* 0x000fe20000400000 */
[----:B------:R-:W-:Y:S01]  /*1b390*/  FADD R32, R20, -R8 ;  /* 0x8000000814207221 */ /* 0x000fe20000000000 */
[C---:B------:R-:W-:Y:S02]  /*1b3a0*/  FMUL R31, R34.reuse, R34 ;  /* 0x00000022221f7220 */ /* 0x040fe40000400000 */
[----:B------:R-:W-:Y:S02]  /*1b3b0*/  FMUL R36, R19, R36 ;  /* 0x0000002413247220 */ /* 0x000fe40000400000 */
[----:B------:R-:W-:Y:S01]  /*1b3c0*/  FMUL R34, R34, R31 ;  /* 0x0000001f22227220 */ /* 0x000fe20000400000 */
[----:B------:R-:W-:Y:S01]  /*1b3d0*/  FMUL R31, R30, R30 ;  /* 0x0000001e1e1f7220 */ /* 0x000fe20000400000 */
        /* <DEDUP_REMOVED lines=9> */
[C---:B-1----:R-:W-:Y:S01]  /*1b470*/  FADD R26, R13.reuse, -R9 ;  /* 0x800000090d1a7221 */ /* 0x042fe20000000000 */
[----:B------:R-:W-:Y:S01]  /*1b480*/  FFMA R35, R16, R19, R35 ;  /* 0x0000001310237223 */ /* 0x000fe20000000023 */
        /* <DEDUP_REMOVED lines=8> */
[----:B------:R-:W-:Y:S01]  /*1b510*/  FADD R36, R14, -R10 ;  /* 0x8000000a0e247221 */ /* 0x000fe20000000000 */
[----:B------:R-:W-:Y:S01]  /*1b520*/  FADD R12, R12, -R4 ;  /* 0x800000040c0c7221 */ /* 0x000fe20000000000 */
[----:B------:R-:W-:Y:S01]  /*1b530*/  FADD R22, R17, 9.9999997171806853657e-10 ;  /* 0x3089705f11167421 */ /* 0x000fe20000000000 */
[----:B------:R-:W-:Y:S01]  /*1b540*/  FFMA R17, R29, R29, R16 ;  /* 0x0000001d1d117223 */ /* 0x000fe20000000010 */
[----:B------:R-:W-:Y:S01]  /*1b550*/  FMUL R39, R13, R13 ;  /* 0x0000000d0d277220 */ /* 0x000fe20000400000 */
[----:B------:R-:W-:Y:S01]  /*1b560*/  FADD R14, R14, -R6 ;  /* 0x800000060e0e7221 */ /* 0x000fe20000000000 */
[-C--:B------:R-:W-:Y:S01]  /*1b570*/  FFMA R38, R38, R19.reuse, R41 ;  /* 0x0000001326267223 */ /* 0x080fe20000000029 */
[----:B------:R-:W-:Y:S01]  /*1b580*/  FSETP.GEU.AND P1, PT, |R22|, 1.175494350822287508e-38, PT ;  /* 0x008000001600780b */ /* 0x000fe20003f2e200 */
[----:B------:R-:W-:Y:S01]  /*1b590*/  FFMA R17, R36, R36, R17 ;  /* 0x0000002424117223 */ /* 0x000fe20000000011 */
[----:B------:R-:W-:Y:S01]  /*1b5a0*/  FFMA R43, R12, R12, R39 ;  /* 0x0000000c0c2b7223 */ /* 0x000fe20000000027 */
[----:B------:R-:W-:Y:S01]  /*1b5b0*/  @!P0 FMUL R20, R20, 16777216 ;  /* 0x4b80000014148820 */ /* 0x000fe20000400000 */
[----:B------:R-:W-:Y:S01]  /*1b5c0*/  FFMA R41, R18, R19, R37 ;  /* 0x0000001312297223 */ /* 0x000fe20000000025 */
[----:B------:R-:W-:Y:S01]  /*1b5d0*/  FADD R39, R17, 9.9999997171806853657e-10 ;  /* 0x3089705f11277421 */ /* 0x000fe20000000000 */
[----:B------:R-:W-:Y:S01]  /*1b5e0*/  FFMA R43, R14, R14, R43 ;  /* 0x0000000e0e2b7223 */ /* 0x000fe2000000002b */
[----:B------:R-:W0:Y:S02]  /*1b5f0*/  LDS.128 R16, [UR5+0xc80] ;  /* 0x000c8005ff107984 */ /* 0x000e240008000c00 */
[----:B------:R-:W1:Y:S01]  /*1b600*/  MUFU.RSQ R20, R20 ;  /* 0x0000001400147308 */ /* 0x000e620000001400 */
[----:B------:R-:W-:Y:S01]  /*1b610*/  FSETP.GEU.AND P2, PT, |R39|, 1.175494350822287508e-38, PT ;  /* 0x008000002700780b */ /* 0x000fe20003f4e200 */
[----:B------:R-:W-:-:S02]  /*1b620*/  FADD R37, R43, 9.9999997171806853657e-10 ;  /* 0x3089705f2b257421 */ /* 0x000fc40000000000 */
[----:B------:R-:W-:-:S03]  /*1b630*/  @!P1 FMUL R22, R22, 16777216 ;  /* 0x4b80000016169820 */ /* 0x000fc60000400000 */
        /* <DEDUP_REMOVED lines=21> */
[----:B------:R-:W-:Y:S01]  /*1b790*/  FMUL R28, R39, R39 ;  /* 0x00000027271c7220 */ /* 0x000fe20000400000 */
[-C--:B------:R-:W-:Y:S01]  /*1b7a0*/  FFMA R38, R31, R42.reuse, R38 ;  /* 0x0000002a1f267223 */ /* 0x080fe20000000026 */
[----:B------:R-:W-:Y:S01]  /*1b7b0*/  FFMA R41, R34, R42, R41 ;  /* 0x0000002a22297223 */ /* 0x000fe20000000029 */
[----:B--2---:R-:W-:Y:S01]  /*1b7c0*/  @!P3 FMUL R37, R37, 4096 ;  /* 0x458000002525b820 */ /* 0x004fe20000400000 */
[----:B------:R-:W-:Y:S01]  /*1b7d0*/  FMUL R40, R39, R28 ;  /* 0x0000001c27287220 */ /* 0x000fe20000400000 */
[----:B------:R-:W-:Y:S01]  /*1b7e0*/  FADD R34, R16, -R8 ;  /* 0x8000000810227221 */ /* 0x000fe20000000000 */
[----:B------:R-:W-:Y:S01]  /*1b7f0*/  FMUL R31, R30, R30 ;  /* 0x0000001e1e1f7220 */ /* 0x000fe20000400000 */
[----:B------:R-:W-:Y:S01]  /*1b800*/  FMUL R28, R37, R37 ;  /* 0x00000025251c7220 */ /* 0x000fe20000400000 */
[----:B------:R-:W-:-:S02]  /*1b810*/  FMUL R40, R15, R40 ;  /* 0x000000280f287220 */ /* 0x000fc40000400000 */
        /* <DEDUP_REMOVED lines=19> */
[----:B------:R-:W-:Y:S01]  /*1b950*/  FFMA R42, R14, R15, R41 ;  /* 0x0000000f0e2a7223 */ /* 0x000fe20000000029 */
[----:B-1----:R-:W-:Y:S02]  /*1b960*/  FADD R35, R21, -R5 ;  /* 0x8000000515237221 */ /* 0x002fe40000000000 */
[----:B------:R-:W-:Y:S01]  /*1b970*/  @!P0 FMUL R16, R16, 16777216 ;  /* 0x4b80000010108820 */ /* 0x000fe20000400000 */
[----:B------:R-:W-:Y:S01]  /*1b980*/  FSETP.GEU.AND P1, PT, |R17|, 1.175494350822287508e-38, PT ;  /* 0x008000001100780b */ /* 0x000fe20003f2e200 */
        /* <DEDUP_REMOVED lines=9> */
[----:B------:R-:W-:-:S02]  /*1ba20*/  FFMA R43, R21, R21, R12 ;  /* 0x00000015152b7223 */ /* 0x000fc4000000000c */
[----:B------:R-:W1:Y:S01]  /*1ba30*/  LDS.128 R12, [UR5+0xca0] ;  /* 0x000ca005ff0c7984 */ /* 0x000e620008000c00 */
[----:B------:R-:W-:Y:S01]  /*1ba40*/  FFMA R40, R22, R22, R45 ;  /* 0x0000001616287223 */ /* 0x000fe2000000002d */
[----:B------:R-:W-:Y:S01]  /*1ba50*/  @!P1 FMUL R17, R17, 16777216 ;  /* 0x4b80000011119820 */ /* 0x000fe20000400000 */
[----:B------:R-:W-:Y:S02]  /*1ba60*/  FFMA R43, R36, R36, R43 ;  /* 0x00000024242b7223 */ /* 0x000fe4000000002b */
[----:B------:R-:W-:Y:S01]  /*1ba70*/  FADD R40, R40, 9.9999997171806853657e-10 ;  /* 0x3089705f28287421 */ /* 0x000fe20000000000 */
[----:B------:R-:W2:Y:S01]  /*1ba80*/  MUFU.RSQ R18, R17 ;  /* 0x0000001100127308 */ /* 0x000ea20000001400 */
[----:B------:R-:W-:Y:S01]  /*1ba90*/  FADD R45, R43, 9.9999997171806853657e-10 ;  /* 0x3089705f2b2d7421 */ /* 0x000fe20000000000 */
[----:B0-----:R-:W-:Y:S02]  /*1baa0*/  @!P0 FMUL R16, R16, 4096 ;  /* 0x4580000010108820 */ /* 0x001fe40000400000 */
[----:B------:R-:W-:-:S02]  /*1bab0*/  FSETP.GEU.AND P0, PT, |R40|, 1.175494350822287508e-38, PT ;  /* 0x008000002800780b */ /* 0x000fc40003f0e200 */
        /* <DEDUP_REMOVED lines=17> */
[----:B-1----:R-:W-:Y:S01]  /*1bbd0*/  FADD R26, R13, -R9 ;  /* 0x800000090d1a7221 */ /* 0x002fe20000000000 */
[-C--:B------:R-:W-:Y:S01]  /*1bbe0*/  FFMA R39, R39, R44.reuse, R42 ;  /* 0x0000002c27277223 */ /* 0x080fe2000000002a */
[----:B------:R-:W-:Y:S01]  /*1bbf0*/  FFMA R38, R31, R44, R38 ;  /* 0x0000002c1f267223 */ /* 0x000fe20000000026 */
[----:B------:R-:W-:Y:S01]  /*1bc00*/  FADD R30, R14, -R10 ;  /* 0x8000000a0e1e7221 */ /* 0x000fe20000000000 */
[----:B------:R-:W-:Y:S01]  /*1bc10*/  FMUL R42, R26, R26 ;  /* 0x0000001a1a2a7220 */ /* 0x000fe20000400000 */
[----:B0-----:R-:W-:-:S04]  /*1bc20*/  @!P0 FMUL R40, R40, 4096 ;  /* 0x4580000028288820 */ /* 0x001fc80000400000 */
[----:B------:R-:W-:Y:S01]  /*1bc30*/  FMUL R29, R40, R40 ;  /* 0x00000028281d7220 */ /* 0x000fe20000400000 */
[----:B---3--:R-:W-:-:S03]  /*1bc40*/  @!P2 FMUL R41, R41, 4096 ;  /* 0x458000002929a820 */ /* 0x008fc60000400000 */
[----:B------:R-:W-:Y:S01]  /*1bc50*/  FMUL R40, R40, R29 ;  /* 0x0000001d28287220 */ /* 0x000fe20000400000 */
[----:B------:R-:W-:Y:S01]  /*1bc60*/  FADD R29, R12, -R8 ;  /* 0x800000080c1d7221 */ /* 0x000fe20000000000 */
[----:B------:R-:W-:-:S03]  /*1bc70*/  FMUL R28, R41, R41 ;  /* 0x00000029291c7220 */ /* 0x000fc60000400000 */
[----:B------:R-:W-:Y:S01]  /*1bc80*/  FFMA R31, R29, R29, R42 ;  /* 0x0000001d1d1f7223 */ /* 0x000fe2000000002a */
[----:B------:R-:W-:-:S04]  /*1bc90*/  FMUL R28, R41, R28 ;  /* 0x0000001c291c7220 */ /* 0x000fc80000400000 */
[----:B------:R-:W-:Y:S01]  /*1bca0*/  FMUL R41, R23, R28 ;  /* 0x0000001c17297220 */ /* 0x000fe20000400000 */
[----:B------:R-:W-:Y:S01]  /*1bcb0*/  FADD R28, R13, -R5 ;  /* 0x800000050d1c7221 */ /* 0x000fe20000000000 */
[----:B------:R-:W-:Y:S01]  /*1bcc0*/  FFMA R13, R30, R30, R31 ;  /* 0x0000001e1e0d7223 */ /* 0x000fe2000000001f */
[----:B------:R-:W-:Y:S01]  /*1bcd0*/  FADD R31, R12, -R4 ;  /* 0x800000040c1f7221 */ /* 0x000fe20000000000 */
[----:B------:R-:W-:Y:S01]  /*1bce0*/  FMUL R23, R23, R40 ;  /* 0x0000002817177220 */ /* 0x000fe20000400000 */
[----:B------:R-:W-:Y:S01]  /*1bcf0*/  FMUL R42, R28, R28 ;  /* 0x0000001c1c2a7220 */ /* 0x000fe20000400000 */
[----:B------:R-:W-:Y:S01]  /*1bd00*/  FFMA R40, R21, R41, R34 ;  /* 0x0000002915287223 */ /* 0x000fe20000000022 */
[----:B------:R-:W-:Y:S01]  /*1bd10*/  FADD R34, R14, -R6 ;  /* 0x800000060e227221 */ /* 0x000fe20000000000 */
[----:B------:R-:W-:Y:S01]  /*1bd20*/  FADD R12, R13, 9.9999997171806853657e-10 ;  /* 0x3089705f0d0c7421 */ /* 0x000fe20000000000 */
[----:B------:R-:W-:Y:S01]  /*1bd30*/  FFMA R21, R31, R31, R42 ;  /* 0x0000001f1f157223 */ /* 0x000fe2000000002a */
[----:B------:R-:W-:Y:S01]  /*1bd40*/  FFMA R13, R32, R41, R27 ;  /* 0x00000029200d7223 */ /* 0x000fe2000000001b */
[----:B------:R-:W-:Y:S01]  /*1bd50*/  FFMA R32, R20, R23, R37 ;  /* 0x0000001714207223 */ /* 0x000fe20000000025 */
[C---:B--2---:R-:W-:Y:S01]  /*1bd60*/  FADD R27, R17.reuse, -R9 ;  /* 0x80000009111b7221 */ /* 0x044fe20000000000 */
[----:B------:R-:W-:Y:S01]  /*1bd70*/  FFMA R21, R34, R34, R21 ;  /* 0x0000002222157223 */ /* 0x000fe20000000015 */
[----:B------:R-:W-:Y:S01]  /*1bd80*/  FSETP.GEU.AND P0, PT, |R12|, 1.175494350822287508e-38, PT ;  /* 0x008000000c00780b */ /* 0x000fe20003f0e200 */
[----:B------:R-:W-:Y:S01]  /*1bd90*/  FFMA R41, R36, R41, R33 ;  /* 0x0000002924297223 */ /* 0x000fe20000000021 */
[----:B------:R-:W-:Y:S01]  /*1bda0*/  FADD R17, R17, -R5 ;  /* 0x8000000511117221 */ /* 0x000fe20000000000 */
[----:B------:R-:W-:Y:S01]  /*1bdb0*/  FADD R37, R21, 9.9999997171806853657e-10 ;  /* 0x3089705f15257421 */ /* 0x000fe20000000000 */
[C---:B------:R-:W-:Y:S01]  /*1bdc0*/  FADD R33, R16.reuse, -R8 ;  /* 0x8000000810217221 */ /* 0x040fe20000000000 */
[----:B------:R-:W-:Y:S01]  /*1bdd0*/  FMUL R14, R27, R27 ;  /* 0x0000001b1b0e7220 */ /* 0x000fe20000400000 */
[----:B------:R-:W-:Y:S01]  /*1bde0*/  FADD R16, R16, -R4 ;  /* 0x8000000410107221 */ /* 0x000fe20000000000 */
[----:B------:R-:W-:Y:S01]  /*1bdf0*/  FMUL R43, R17, R17 ;  /* 0x00000011112b7220 */ /* 0x000fe20000400000 */
[----:B------:R-:W-:Y:S01]  /*1be00*/  FSETP.GEU.AND P1, PT, |R37|, 1.175494350822287508e-38, PT ;  /* 0x008000002500780b */ /* 0x000fe20003f2e200 */
[C---:B------:R-:W-:Y:S01]  /*1be10*/  FADD R36, R18.reuse, -R10 ;  /* 0x8000000a12247221 */ /* 0x040fe20000000000 */
        /* <DEDUP_REMOVED lines=11> */
[----:B------:R-:W-:Y:S01]  /*1bed0*/  @!P1 FMUL R37, R37, 16777216 ;  /* 0x4b80000025259820 */ /* 0x000fe20000400000 */
[----:B------:R-:W1:Y:S01]  /*1bee0*/  LDS.128 R20, [UR5+0xcc0] ;  /* 0x000cc005ff147984 */ /* 0x000e620008000c00 */
[----:B------:R-:W-:-:S02]  /*1bef0*/  FSETP.GEU.AND P2, PT, |R14|, 1.175494350822287508e-38, PT ;  /* 0x008000000e00780b */ /* 0x000fc40003f4e200 */
[----:B------:R-:W-:Y:S02]  /*1bf00*/  FSETP.GEU.AND P3, PT, |R43|, 1.175494350822287508e-38, PT ;  /* 0x008000002b00780b */ /* 0x000fe40003f6e200 */
[----:B------:R-:W2:Y:S01]  /*1bf10*/  MUFU.RSQ R42, R37 ;  /* 0x00000025002a7308 */ /* 0x000ea20000001400 */
[----:B0-----:R-:W-:-:S08]  /*1bf20*/  @!P0 FMUL R12, R12, 4096 ;  /* 0x458000000c0c8820 */ /* 0x001fd00000400000 */
        /* <DEDUP_REMOVED lines=46> */
[----:B0-----:R-:W-:-:S04]  /*1c210*/  FADD R27, R13, -R9 ;  /* 0x800000090d1b7221 */ /* 0x001fc80000000000 */
[----:B------:R-:W-:Y:S01]  /*1c220*/  FSETP.GEU.AND P1, PT, |R21|, 1.175494350822287508e-38, PT ;  /* 0x008000001500780b */ /* 0x000fe20003f2e200 */
        /* <DEDUP_REMOVED lines=11> */
[----:B------:R-:W-:Y:S01]  /*1c2e0*/  FFMA R43, R36, R36, R43 ;  /* 0x00000024242b7223 */ /* 0x000fe2000000002b */
[----:B------:R-:W-:-:S02]  /*1c2f0*/  @!P1 FMUL R21, R21, 16777216 ;  /* 0x4b80000015159820 */ /* 0x000fc40000400000 */
[----:B------:R-:W-:Y:S01]  /*1c300*/  FFMA R45, R14, R14, R45 ;  /* 0x0000000e0e2d7223 */ /* 0x000fe2000000002d */
[----:B------:R-:W-:Y:S01]  /*1c310*/  FADD R38, R43, 9.9999997171806853657e-10 ;  /* 0x3089705f2b267421 */ /* 0x000fe20000000000 */
[----:B------:R-:W-:Y:S02]  /*1c320*/  FFMA R43, R17, R19, R32 ;  /* 0x00000013112b7223 */ /* 0x000fe40000000020 */
[----:B------:R-:W1:Y:S01]  /*1c330*/  MUFU.RSQ R32, R21 ;  /* 0x0000001500207308 */ /* 0x000e620000001400 */
[----:B------:R-:W-:Y:S01]  /*1c340*/  FADD R45, R45, 9.9999997171806853657e-10 ;  /* 0x3089705f2d2d7421 */ /* 0x000fe20000000000 */
[----:B------:R-:W-:Y:S01]  /*1c350*/  FSETP.GEU.AND P2, PT, |R38|, 1.175494350822287508e-38, PT ;  /* 0x008000002600780b */ /* 0x000fe20003f4e200 */
[----:B------:R-:W2:Y:S01]  /*1c360*/  LDS.128 R16, [UR5+0xce0] ;  /* 0x000ce005ff107984 */ /* 0x000ea20008000c00 */
[----:B0-----:R-:W-:Y:S02]  /*1c370*/  @!P0 FMUL R20, R20, 4096 ;  /* 0x4580000014148820 */ /* 0x001fe40000400000 */
[----:B------:R-:W-:-:S02]  /*1c380*/  FSETP.GEU.AND P0, PT, |R45|, 1.175494350822287508e-38, PT ;  /* 0x008000002d00780b */ /* 0x000fc40003f0e200 */
[----:B------:R-:W-:-:S07]  /*1c390*/  FMUL R39, R20, R20 ;  /* 0x0000001414277220 */ /* 0x000fce0000400000 */
[----:B------:R-:W-:Y:S01]  /*1c3a0*/  @!P2 FMUL R38, R38, 16777216 ;  /* 0x4b8000002626a820 */ /* 0x000fe20000400000 */
[----:B------:R-:W-:Y:S01]  /*1c3b0*/  FMUL R20, R20, R39 ;  /* 0x0000002714147220 */ /* 0x000fe20000400000 */
[----:B-1----:R-:W-:-:S03]  /*1c3c0*/  @!P1 FMUL R32, R32, 4096 ;  /* 0x4580000020209820 */ /* 0x002fc60000400000 */
[----:B------:R-:W-:Y:S01]  /*1c3d0*/  FMUL R39, R23, R20 ;  /* 0x0000001417277220 */ /* 0x000fe20000400000 */
[C---:B------:R-:W-:Y:S01]  /*1c3e0*/  FMUL R21, R32.reuse, R32 ;  /* 0x0000002020157220 */ /* 0x040fe20000400000 */
[----:B------:R-:W-:Y:S01]  /*1c3f0*/  @!P0 FMUL R45, R45, 16777216 ;  /* 0x4b8000002d2d8820 */ /* 0x000fe20000400000 */
[----:B------:R-:W0:Y:S01]  /*1c400*/  MUFU.RSQ R38, R38 ;  /* 0x0000002600267308 */ /* 0x000e220000001400 */
[----:B------:R-:W-:Y:S01]  /*1c410*/  FFMA R44, R29, R39, R22 ;  /* 0x000000271d2c7223 */ /* 0x000fe20000000016 */
        /* <DEDUP_REMOVED lines=10> */
[----:B--2---:R-:W-:-:S03]  /*1c4c0*/  FADD R26, R17, -R9 ;  /* 0x80000009111a7221 */ /* 0x004fc60000000000 */
[----:B------:R-:W-:Y:S01]  /*1c4d0*/  FMUL R29, R38, R38 ;  /* 0x00000026261d7220 */ /* 0x000fe20000400000 */
[----:B------:R-:W-:Y:S01]  /*1c4e0*/  FMUL R28, R26, R26 ;  /* 0x0000001a1a1c7220 */ /* 0x000fe20000400000 */
[----:B-1----:R-:W-:Y:S02]  /*1c4f0*/  @!P0 FMUL R32, R32, 4096 ;  /* 0x4580000020208820 */ /* 0x002fe40000400000 */
[----:B------:R-:W-:Y:S01]  /*1c500*/  FMUL R38, R38, R29 ;  /* 0x0000001d26267220 */ /* 0x000fe20000400000 */
[----:B------:R-:W-:Y:S01]  /*1c510*/  FADD R29, R16, -R8 ;  /* 0x80000008101d7221 */ /* 0x000fe20000000000 */
[C---:B------:R-:W-:Y:S02]  /*1c520*/  FMUL R33, R32.reuse, R32 ;  /* 0x0000002020217220 */ /* 0x040fe40000400000 */
[----:B------:R-:W-:Y:S02]  /*1c530*/  FMUL R39, R15, R38 ;  /* 0x000000260f277220 */ /* 0x000fe40000400000 */
[----:B------:R-:W-:Y:S01]  /*1c540*/  FMUL R32, R32, R33 ;  /* 0x0000002120207220 */ /* 0x000fe20000400000 */
[----:B------:R-:W-:Y:S01]  /*1c550*/  FFMA R33, R29, R29, R28 ;  /* 0x0000001d1d217223 */ /* 0x000fe2000000001c */
[-C--:B------:R-:W-:Y:S01]  /*1c560*/  FFMA R38, R13, R39.reuse, R34 ;  /* 0x000000270d267223 */ /* 0x080fe20000000022 */
[----:B------:R-:W-:Y:S01]  /*1c570*/  FADD R28, R17, -R5 ;  /* 0x80000005111c7221 */ /* 0x000fe20000000000 */
[----:B------:R-:W-:Y:S01]  /*1c580*/  FMUL R15, R15, R32 ;  /* 0x000000200f0f7220 */ /* 0x000fe20000400000 */
[C---:B------:R-:W-:Y:S01]  /*1c590*/  FADD R32, R18.reuse, -R10 ;  /* 0x8000000a12207221 */ /* 0x040fe20000000000 */
[----:B------:R-:W-:Y:S01]  /*1c5a0*/  FADD R34, R18, -R6 ;  /* 0x8000000612227221 */ /* 0x000fe20000000000 */
[----:B------:R-:W-:Y:S01]  /*1c5b0*/  FMUL R40, R28, R28 ;  /* 0x0000001c1c287220 */ /* 0x000fe20000400000 */
[-C--:B------:R-:W-:Y:S01]  /*1c5c0*/  FFMA R17, R27, R39.reuse, R44 ;  /* 0x000000271b117223 */ /* 0x080fe2000000002c */
[----:B------:R-:W-:Y:S01]  /*1c5d0*/  FFMA R13, R32, R32, R33 ;  /* 0x00000020200d7223 */ /* 0x000fe20000000021 */
[----:B------:R-:W-:Y:S01]  /*1c5e0*/  FADD R33, R16, -R4 ;  /* 0x8000000410217221 */ /* 0x000fe20000000000 */
[----:B------:R-:W-:Y:S01]  /*1c5f0*/  FFMA R41, R36, R39, R41 ;  /* 0x0000002724297223 */ /* 0x000fe20000000029 */
        /* <DEDUP_REMOVED lines=19> */
[----:B------:R-:W-:Y:S01]  /*1c730*/  @!P0 FMUL R16, R16, 16777216 ;  /* 0x4b80000010108820 */ /* 0x000fe20000400000 */
[----:B------:R-:W-:Y:S01]  /*1c740*/  FFMA R43, R14, R15, R37 ;  /* 0x0000000f0e2b7223 */ /* 0x000fe20000000025 */
        /* <DEDUP_REMOVED lines=28> */
[----:B------:R-:W-:Y:S01]  /*1c910*/  FFMA R43, R34, R40, R43 ;  /* 0x00000028222b7223 */ /* 0x000fe2000000002b */
[----:B-1----:R-:W-:Y:S01]  /*1c920*/  FADD R29, R13, -R9 ;  /* 0x800000090d1d7221 */ /* 0x002fe20000000000 */
[C---:B------:R-:W-:Y:S01]  /*1c930*/  FADD R31, R12.reuse, -R8 ;  /* 0x800000080c1f7221 */ /* 0x040fe20000000000 */
[----:B------:R-:W-:Y:S01]  /*1c940*/  FMUL R28, R37, R37 ;  /* 0x00000025251c7220 */ /* 0x000fe20000400000 */
[----:B------:R-:W-:Y:S01]  /*1c950*/  FADD R34, R12, -R4 ;  /* 0x800000040c227221 */ /* 0x000fe20000000000 */
[----:B---3--:R-:W-:-:S02]  /*1c960*/  @!P3 FMUL R30, R30, 4096 ;  /* 0x458000001e1eb820 */ /* 0x008fc40000400000 */
[----:B------:R-:W-:Y:S01]  /*1c970*/  FMUL R40, R37, R28 ;  /* 0x0000001c25287220 */ /* 0x000fe20000400000 */
[----:B------:R-:W-:Y:S01]  /*1c980*/  FMUL R28, R29, R29 ;  /* 0x0000001d1d1c7220 */ /* 0x000fe20000400000 */
        /* <DEDUP_REMOVED lines=19> */
[----:B------:R-:W-:Y:S01]  /*1cac0*/  FFMA R14, R37, R37, R14 ;  /* 0x00000025250e7223 */ /* 0x000fe2000000000e */
[----:B0-----:R-:W-:-:S03]  /*1cad0*/  FADD R32, R17, -R9 ;  /* 0x8000000911207221 */ /* 0x001fc60000000000 */
[----:B------:R-:W-:Y:S01]  /*1cae0*/  FADD R13, R14, 9.9999997171806853657e-10 ;  /* 0x3089705f0e0d7421 */ /* 0x000fe20000000000 */
[----:B------:R-:W-:Y:S01]  /*1caf0*/  FADD R35, R17, -R5 ;  /* 0x8000000511237221 */ /* 0x000fe20000000000 */
[----:B------:R-:W-:Y:S01]  /*1cb00*/  FADD R17, R16, -R8 ;  /* 0x8000000810117221 */ /* 0x000fe20000000000 */
[----:B------:R-:W-:Y:S01]  /*1cb10*/  FMUL R14, R32, R32 ;  /* 0x00000020200e7220 */ /* 0x000fe20000400000 */
[----:B------:R-:W-:Y:S01]  /*1cb20*/  FADD R16, R16, -R4 ;  /* 0x8000000410107221 */ /* 0x000fe20000000000 */
[----:B------:R-:W-:Y:S01]  /*1cb30*/  FSETP.GEU.AND P1, PT, |R13|, 1.175494350822287508e-38, PT ;  /* 0x008000000d00780b */ /* 0x000fe20003f2e200 */
[----:B------:R-:W-:Y:S01]  /*1cb40*/  FMUL R41, R35, R35 ;  /* 0x0000002323297220 */ /* 0x000fe20000400000 */
[----:B------:R-:W-:Y:S01]  /*1cb50*/  @!P0 FMUL R12, R12, 16777216 ;  /* 0x4b8000000c0c8820 */ /* 0x000fe20000400000 */
[C---:B------:R-:W-:Y:S01]  /*1cb60*/  FADD R40, R18.reuse, -R10 ;  /* 0x8000000a12287221 */ /* 0x040fe20000000000 */
[----:B------:R-:W-:Y:S01]  /*1cb70*/  FFMA R21, R17, R17, R14 ;  /* 0x0000001111157223 */ /* 0x000fe2000000000e */
[----:B------:R-:W-:Y:S01]  /*1cb80*/  FADD R18, R18, -R6 ;  /* 0x8000000612127221 */ /* 0x000fe20000000000 */
[----:B------:R-:W-:-:S02]  /*1cb90*/  FFMA R41, R16, R16, R41 ;  /* 0x0000001010297223 */ /* 0x000fc40000000029 */
[----:B------:R-:W0:Y:S01]  /*1cba0*/  MUFU.RSQ R12, R12 ;  /* 0x0000000c000c7308 */ /* 0x000e220000001400 */
[----:B------:R-:W-:Y:S01]  /*1cbb0*/  FFMA R21, R40, R40, R21 ;  /* 0x0000002828157223 */ /* 0x000fe20000000015 */
[----:B------:R-:W-:-:S03]  /*1cbc0*/  FFMA R45, R18, R18, R41 ;  /* 0x00000012122d7223 */ /* 0x000fc60000000029 */
[----:B------:R-:W-:Y:S01]  /*1cbd0*/  @!P1 FMUL R13, R13, 16777216 ;  /* 0x4b8000000d0d9820 */ /* 0x000fe20000400000 */
[----:B------:R-:W-:Y:S01]  /*1cbe0*/  FADD R41, R21, 9.9999997171806853657e-10 ;  /* 0x3089705f15297421 */ /* 0x000fe20000000000 */
[----:B------:R-:W-:Y:S01]  /*1cbf0*/  FADD R45, R45, 9.9999997171806853657e-10 ;  /* 0x3089705f2d2d7421 */ /* 0x000fe20000000000 */
[----:B------:R-:W1:Y:S01]  /*1cc00*/  LDS.128 R20, [UR5+0xd20] ;  /* 0x000d2005ff147984 */ /* 0x000e620008000c00 */
        /* <DEDUP_REMOVED lines=17> */
[----:B------:R-:W2:Y:S01]  /*1cd20*/  MUFU.RSQ R36, R45 ;  /* 0x0000002d00247308 */ /* 0x000ea20000001400 */
[----:B------:R-:W3:Y:S01]  /*1cd30*/  LDS.128 R12, [UR5+0xd30] ;  /* 0x000d3005ff0c7984 */ /* 0x000ee20008000c00 */
[-C--:B------:R-:W-:Y:S01]  /*1cd40*/  FFMA R33, R34, R43.reuse, R33 ;  /* 0x0000002b22217223 */ /* 0x080fe20000000021 */
[-C--:B------:R-:W-:Y:S01]  /*1cd50*/  FFMA R30, R30, R43.reuse, R39 ;  /* 0x0000002b1e1e7223 */ /* 0x080fe20000000027 */
[----:B------:R-:W-:Y:S01]  /*1cd60*/  FFMA R43, R37, R43, R44 ;  /* 0x0000002b252b7223 */ /* 0x000fe2000000002c */
[----:B-1----:R-:W-:Y:S01]  /*1cd70*/  FADD R26, R21, -R9 ;  /* 0x80000009151a7221 */ /* 0x002fe20000000000 */
[----:B0-----:R-:W-:Y:S01]  /*1cd80*/  @!P2 FMUL R41, R41, 4096 ;  /* 0x458000002929a820 */ /* 0x001fe20000400000 */
[----:B------:R-:W-:-:S02]  /*1cd90*/  FADD R34, R22, -R10 ;  /* 0x8000000a16227221 */ /* 0x000fc40000000000 */
[----:B------:R-:W-:Y:S01]  /*1cda0*/  FMUL R42, R26, R26 ;  /* 0x0000001a1a2a7220 */ /* 0x000fe20000400000 */
[----:B------:R-:W-:Y:S01]  /*1cdb0*/  FMUL R28, R41, R41 ;  /* 0x00000029291c7220 */ /* 0x000fe20000400000 */
[----:B--2---:R-:W-:-:S03]  /*1cdc0*/  @!P0 FMUL R36, R36, 4096 ;  /* 0x4580000024248820 */ /* 0x004fc60000400000 */
[----:B------:R-:W-:Y:S01]  /*1cdd0*/  FMUL R28, R41, R28 ;  /* 0x0000001c291c7220 */ /* 0x000fe20000400000 */
[----:B------:R-:W-:-:S03]  /*1cde0*/  FMUL R31, R36, R36 ;  /* 0x00000024241f7220 */ /* 0x000fc60000400000 */
[----:B------:R-:W-:Y:S01]  /*1cdf0*/  FMUL R39, R19, R28 ;  /* 0x0000001c13277220 */ /* 0x000fe20000400000 */
[----:B------:R-:W-:Y:S01]  /*1ce00*/  FADD R28, R21, -R5 ;  /* 0x80000005151c7221 */ /* 0x000fe20000000000 */
[----:B------:R-:W-:Y:S01]  /*1ce10*/  FMUL R36, R36, R31 ;  /* 0x0000001f24247220 */ /* 0x000fe20000400000 */
[----:B------:R-:W-:Y:S01]  /*1ce20*/  FADD R31, R20, -R8 ;  /* 0x80000008141f7221 */ /* 0x000fe20000000000 */
[----:B------:R-:W-:Y:S01]  /*1ce30*/  FFMA R38, R17, R39, R38 ;  /* 0x0000002711267223 */ /* 0x000fe20000000026 */
[----:B------:R-:W-:Y:S01]  /*1ce40*/  FMUL R17, R28, R28 ;  /* 0x0000001c1c117220 */ /* 0x000fe20000400000 */
[----:B------:R-:W-:Y:S01]  /*1ce50*/  FMUL R19, R19, R36 ;  /* 0x0000002413137220 */ /* 0x000fe20000400000 */
        /* <DEDUP_REMOVED lines=11> */
[C---:B---3--:R-:W-:Y:S01]  /*1cf10*/  FADD R27, R13.reuse, -R9 ;  /* 0x800000090d1b7221 */ /* 0x048fe20000000000 */
[----:B------:R-:W-:Y:S01]  /*1cf20*/  FADD R32, R12, -R8 ;  /* 0x800000080c207221 */ /* 0x000fe20000000000 */
[----:B------:R-:W-:Y:S01]  /*1cf30*/  FADD R13, R13, -R5 ;  /* 0x800000050d0d7221 */ /* 0x000fe20000000000 */
[----:B------:R-:W-:Y:S01]  /*1cf40*/  FFMA R22, R37, R37, R22 ;  /* 0x0000002525167223 */ /* 0x000fe20000000016 */
[----:B------:R-:W-:Y:S01]  /*1cf50*/  FMUL R17, R27, R27 ;  /* 0x0000001b1b117220 */ /* 0x000fe20000400000 */
[----:B------:R-:W-:Y:S01]  /*1cf60*/  FSETP.GEU.AND P0, PT, |R20|, 1.175494350822287508e-38, PT ;  /* 0x008000001400780b */ /* 0x000fe20003f0e200 */
        /* <DEDUP_REMOVED lines=42> */
[----:B------:R-:W-:Y:S01]  /*1d210*/  FMUL R28, R29, R29 ;  /* 0x0000001d1d1c7220 */ /* 0x000fe20000400000 */
[----:B------:R-:W-:Y:S01]  /*1d220*/  FMUL R40, R40, R35 ;  /* 0x0000002328287220 */ /* 0x000fe20000400000 */
[----:B------:R-:W-:Y:S01]  /*1d230*/  FMUL R37, R30, R30 ;  /* 0x0000001e1e257220 */ /* 0x000fe20000400000 */
[----:B------:R-:W-:-:S02]  /*1d240*/  FADD R35, R16, -R8 ;  /* 0x8000000810237221 */ /* 0x000fc40000000000 */
        /* <DEDUP_REMOVED lines=54> */
[----:B------:R-:W-:Y:S01]  /*1d5b0*/  FFMA R41, R38, R42, R41 ;  /* 0x0000002a26297223 */ /* 0x000fe20000000029 */
        /* <DEDUP_REMOVED lines=10> */
[----:B---3--:R-:W-:-:S03]  /*1d660*/  @!P2 FMUL R36, R36, 4096 ;  /* 0x458000002424a820 */ /* 0x008fc60000400000 */
[----:B------:R-:W-:Y:S01]  /*1d670*/  FMUL R26, R34, R39 ;  /* 0x00000027221a7220 */ /* 0x000fe20000400000 */
[----:B------:R-:W-:Y:S01]  /*1d680*/  FADD R34, R12, -R8 ;  /* 0x800000080c227221 */ /* 0x000fe20000000000 */
[----:B------:R-:W-:Y:S01]  /*1d690*/  FMUL R39, R29, R29 ;  /* 0x0000001d1d277220 */ /* 0x000fe20000400000 */
[----:B------:R-:W-:-:S04]  /*1d6a0*/  FMUL R35, R36, R36 ;  /* 0x0000002424237220 */ /* 0x000fc80000400000 */
[----:B------:R-:W-:Y:S01]  /*1d6b0*/  FMUL R38, R36, R35 ;  /* 0x0000002324267220 */ /* 0x000fe20000400000 */
[----:B------:R-:W-:Y:S01]  /*1d6c0*/  FADD R35, R14, -R10 ;  /* 0x8000000a0e237221 */ /* 0x000fe20000000000 */
[----:B------:R-:W-:Y:S02]  /*1d6d0*/  FFMA R36, R34, R34, R39 ;  /* 0x0000002222247223 */ /* 0x000fe40000000027 */
        /* <DEDUP_REMOVED lines=16> */
[----:B------:R-:W-:Y:S01]  /*1d7e0*/  FFMA R41, R22, R23, R41 ;  /* 0x0000001716297223 */ /* 0x000fe20000000029 */
[----:B0-----:R-:W-:Y:S01]  /*1d7f0*/  FADD R27, R17, -R9 ;  /* 0x80000009111b7221 */ /* 0x001fe20000000000 */
[----:B------:R-:W-:Y:S01]  /*1d800*/  FADD R39, R21, 9.9999997171806853657e-10 ;  /* 0x3089705f15277421 */ /* 0x000fe20000000000 */
[C---:B------:R-:W-:Y:S01]  /*1d810*/  FADD R28, R16.reuse, -R8 ;  /* 0x80000008101c7221 */ /* 0x040fe20000000000 */
[----:B------:R-:W-:Y:S01]  /*1d820*/  FADD R17, R17, -R5 ;  /* 0x8000000511117221 */ /* 0x000fe20000000000 */
[----:B------:R-:W-:Y:S01]  /*1d830*/  FMUL R21, R27, R27 ;  /* 0x0000001b1b157220 */ /* 0x000fe20000400000 */
[----:B------:R-:W-:Y:S01]  /*1d840*/  FADD R16, R16, -R4 ;  /* 0x8000000410107221 */ /* 0x000fe20000000000 */
[----:B------:R-:W-:Y:S01]  /*1d850*/  FADD R33, R18, -R10 ;  /* 0x8000000a12217221 */ /* 0x000fe20000000000 */
[----:B------:R-:W-:Y:S01]  /*1d860*/  FSETP.GEU.AND P1, PT, |R39|, 1.175494350822287508e-38, PT ;  /* 0x008000002700780b */ /* 0x000fe20003f2e200 */
[----:B------:R-:W-:Y:S01]  /*1d870*/  FFMA R20, R28, R28, R21 ;  /* 0x0000001c1c147223 */ /* 0x000fe20000000015 */
[----:B------:R-:W-:Y:S01]  /*1d880*/  FMUL R21, R17, R17 ;  /* 0x0000001111157220 */ /* 0x000fe20000400000 */
[----:B------:R-:W-:Y:S01]  /*1d890*/  FADD R18, R18, -R6 ;  /* 0x8000000612127221 */ /* 0x000fe20000000000 */
[----:B------:R-:W-:Y:S01]  /*1d8a0*/  @!P0 FMUL R12, R12, 16777216 ;  /* 0x4b8000000c0c8820 */ /* 0x000fe20000400000 */
[----:B------:R-:W-:Y:S01]  /*1d8b0*/  FFMA R20, R33, R33, R20 ;  /* 0x0000002121147223 */ /* 0x000fe20000000014 */
[----:B------:R-:W-:-:S03]  /*1d8c0*/  FFMA R21, R16, R16, R21 ;  /* 0x0000001010157223 */ /* 0x000fc60000000015 */
[----:B------:R-:W-:Y:S01]  /*1d8d0*/  FADD R38, R20, 9.9999997171806853657e-10 ;  /* 0x3089705f14267421 */ /* 0x000fe20000000000 */
[----:B------:R-:W-:Y:S01]  /*1d8e0*/  FFMA R21, R18, R18, R21 ;  /* 0x0000001212157223 */ /* 0x000fe20000000015 */
[----:B------:R-:W0:Y:S02]  /*1d8f0*/  MUFU.RSQ R12, R12 ;  /* 0x0000000c000c7308 */ /* 0x000e240000001400 */
[----:B------:R-:W-:Y:S01]  /*1d900*/  @!P1 FMUL R39, R39, 16777216 ;  /* 0x4b80000027279820 */ /* 0x000fe20000400000 */
[----:B------:R-:W-:Y:S01]  /*1d910*/  FADD R30, R21, 9.9999997171806853657e-10 ;  /* 0x3089705f151e7421 */ /* 0x000fe20000000000 */
[----:B------:R-:W-:Y:S01]  /*1d920*/  FSETP.GEU.AND P2, PT, |R38|, 1.175494350822287508e-38, PT ;  /* 0x008000002600780b */ /* 0x000fe20003f4e200 */
[----:B------:R-:W1:Y:S03]  /*1d930*/  LDS.128 R20, [UR5+0xd80] ;  /* 0x000d8005ff147984 */ /* 0x000e660008000c00 */
[----:B------:R-:W-:Y:S01]  /*1d940*/  FSETP.GEU.AND P3, PT, |R30|, 1.175494350822287508e-38, PT ;  /* 0x008000001e00780b */ /* 0x000fe20003f6e200 */
[----:B------:R-:W2:Y:S08]  /*1d950*/  MUFU.RSQ R40, R39 ;  /* 0x0000002700287308 */ /* 0x000eb00000001400 */
[----:B------:R-:W-:Y:S01]  /*1d960*/  @!P2 FMUL R38, R38, 16777216 ;  /* 0x4b8000002626a820 */ /* 0x000fe20000400000 */
[----:B0-----:R-:W-:-:S03]  /*1d970*/  @!P0 FMUL R12, R12, 4096 ;  /* 0x458000000c0c8820 */ /* 0x001fc60000400000 */
        /* <DEDUP_REMOVED lines=25> */
[----:B------:R-:W-:-:S03]  /*1db10*/  FMUL R38, R19, R38 ;  /* 0x0000002613267220 */ /* 0x000fc60000400000 */
        /* <DEDUP_REMOVED lines=22> */
[C---:B------:R-:W-:Y:S01]  /*1dc80*/  FADD R13, R12.reuse, -R8 ;  /* 0x800000080c0d7221 */ /* 0x040fe20000000000 */
        /* <DEDUP_REMOVED lines=14> */
[-C--:B------:R-:W-:Y:S01]  /*1dd70*/  FFMA R39, R17, R19.reuse, R32 ;  /* 0x0000001311277223 */ /* 0x080fe20000000020 */
[----:B------:R-:W-:Y:S02]  /*1dd80*/  FFMA R43, R18, R19, R41 ;  /* 0x00000013122b7223 */ /* 0x000fe40000000029 */
        /* <DEDUP_REMOVED lines=9> */
[C---:B------:R-:W-:Y:S01]  /*1de20*/  FMUL R21, R22.reuse, R22 ;  /* 0x0000001616157220 */ /* 0x040fe20000400000 */
[----:B------:R-:W-:Y:S02]  /*1de30*/  @!P0 FMUL R45, R45, 16777216 ;  /* 0x4b8000002d2d8820 */ /* 0x000fe40000400000 */
[----:B------:R-:W-:Y:S01]  /*1de40*/  FFMA R44, R29, R41, R44 ;  /* 0x000000291d2c7223 */ /* 0x000fe2000000002c */
        /* <DEDUP_REMOVED lines=10> */
[----:B0-----:R-:W-:-:S04]  /*1def0*/  @!P2 FMUL R40, R40, 4096 ;  /* 0x458000002828a820 */ /* 0x001fc80000400000 */
[----:B------:R-:W-:Y:S01]  /*1df00*/  FMUL R29, R40, R40 ;  /* 0x00000028281d7220 */ /* 0x000fe20000400000 */
[C---:B--2---:R-:W-:Y:S01]  /*1df10*/  FADD R26, R17.reuse, -R9 ;  /* 0x80000009111a7221 */ /* 0x044fe20000000000 */
[----:B---3--:R-:W-:Y:S02]  /*1df20*/  @!P0 FMUL R32, R32, 4096 ;  /* 0x4580000020208820 */ /* 0x008fe40000400000 */
[----:B------:R-:W-:Y:S01]  /*1df30*/  FMUL R40, R40, R29 ;  /* 0x0000001d28287220 */ /* 0x000fe20000400000 */
[----:B------:R-:W-:Y:S01]  /*1df40*/  FMUL R34, R26, R26 ;  /* 0x0000001a1a227220 */ /* 0x000fe20000400000 */
[----:B------:R-:W-:Y:S01]  /*1df50*/  FADD R29, R17, -R5 ;  /* 0x80000005111d7221 */ /* 0x000fe20000000000 */
[----:B------:R-:W-:Y:S01]  /*1df60*/  FMUL R31, R32, R32 ;  /* 0x00000020201f7220 */ /* 0x000fe20000400000 */
[----:B------:R-:W-:-:S03]  /*1df70*/  FMUL R39, R15, R40 ;  /* 0x000000280f277220 */ /* 0x000fc60000400000 */
[----:B------:R-:W-:Y:S01]  /*1df80*/  FMUL R32, R32, R31 ;  /* 0x0000001f20207220 */ /* 0x000fe20000400000 */
[C---:B------:R-:W-:Y:S01]  /*1df90*/  FADD R31, R16.reuse, -R8 ;  /* 0x80000008101f7221 */ /* 0x040fe20000000000 */
[----:B------:R-:W-:Y:S01]  /*1dfa0*/  FFMA R36, R13, R39, R28 ;  /* 0x000000270d247223 */ /* 0x000fe2000000001c */
[----:B------:R-:W-:Y:S01]  /*1dfb0*/  FADD R28, R16, -R4 ;  /* 0x80000004101c7221 */ /* 0x000fe20000000000 */
[----:B------:R-:W-:Y:S01]  /*1dfc0*/  FMUL R15, R15, R32 ;  /* 0x000000200f0f7220 */ /* 0x000fe20000400000 */
[C---:B------:R-:W-:Y:S01]  /*1dfd0*/  FADD R32, R18.reuse, -R10 ;  /* 0x8000000a12207221 */ /* 0x040fe20000000000 */
[----:B------:R-:W-:Y:S01]  /*1dfe0*/  FFMA R41, R31, R31, R34 ;  /* 0x0000001f1f297223 */ /* 0x000fe20000000022 */
[----:B------:R-:W-:Y:S01]  /*1dff0*/  FMUL R13, R29, R29 ;  /* 0x0000001d1d0d7220 */ /* 0x000fe20000400000 */
[----:B------:R-:W-:Y:S01]  /*1e000*/  FADD R34, R18, -R6 ;  /* 0x8000000612227221 */ /* 0x000fe20000000000 */
[-C--:B------:R-:W-:Y:S01]  /*1e010*/  FFMA R17, R27, R39.reuse, R44 ;  /* 0x000000271b117223 */ /* 0x080fe2000000002c */
[----:B------:R-:W-:Y:S01]  /*1e020*/  FFMA R41, R32, R32, R41 ;  /* 0x0000002020297223 */ /* 0x000fe20000000029 */
[----:B------:R-:W-:Y:S01]  /*1e030*/  FFMA R13, R28, R28, R13 ;  /* 0x0000001c1c0d7223 */ /* 0x000fe2000000000d */
[----:B-1----:R-:W-:Y:S01]  /*1e040*/  FADD R27, R21, -R9 ;  /* 0x80000009151b7221 */ /* 0x002fe20000000000 */
[----:B------:R-:W-:Y:S01]  /*1e050*/  FFMA R39, R38, R39, R33 ;  /* 0x0000002726277223 */ /* 0x000fe20000000021 */
[----:B------:R-:W-:Y:S01]  /*1e060*/  FADD R16, R41, 9.9999997171806853657e-10 ;  /* 0x3089705f29107421 */ /* 0x000fe20000000000 */
        /* <DEDUP_REMOVED lines=29> */
[----:B0-----:R-:W-:Y:S01]  /*1e240*/  @!P0 FMUL R16, R16, 4096 ;  /* 0x4580000010108820 */ /* 0x001fe20000400000 */
[----:B------:R-:W0:Y:S03]  /*1e250*/  MUFU.RSQ R40, R40 ;  /* 0x0000002800287308 */ /* 0x000e260000001400 */
        /* <DEDUP_REMOVED lines=17> */
[-C--:B------:R-:W-:Y:S01]  /*1e370*/  FFMA R35, R28, R41.reuse, R35 ;  /* 0x000000291c237223 */ /* 0x080fe20000000023 */
        /* <DEDUP_REMOVED lines=31> */
[----:B------:R-:W-:Y:S01]  /*1e570*/  FADD R16, R16, -R4 ;  /* 0x8000000410107221 */ /* 0x000fe20000000000 */
[----:B------:R-:W-:Y:S01]  /*1e580*/  FMUL R21, R35, R35 ;  /* 0x0000002323157220 */ /* 0x000fe20000400000 */
[----:B------:R-:W-:Y:S01]  /*1e590*/  FMUL R41, R17, R17 ;  /* 0x0000001111297220 */ /* 0x000fe20000400000 */
[----:B------:R-:W0:Y:S01]  /*1e5a0*/  MUFU.RSQ R12, R12 ;  /* 0x0000000c000c7308 */ /* 0x000e220000001400 */
        /* <DEDUP_REMOVED lines=17> */
[----:B------:R-:W-:Y:S01]  /*1e6c0*/  FMUL R43, R15, R12 ;  /* 0x0000000c0f2b7220 */ /* 0x000fe20000400000 */
[C---:B------:R-:W-:Y:S01]  /*1e6d0*/  FMUL R13, R14.reuse, R14 ;  /* 0x0000000e0e0d7220 */ /* 0x040fe20000400000 */
[----:B------:R-:W-:Y:S02]  /*1e6e0*/  @!P0 FMUL R45, R45, 16777216 ;  /* 0x4b8000002d2d8820 */ /* 0x000fe40000400000 */
[----:B------:R-:W-:Y:S01]  /*1e6f0*/  @!P2 FMUL R41, R41, 16777216 ;  /* 0x4b8000002929a820 */ /* 0x000fe20000400000 */
        /* <DEDUP_REMOVED lines=12> */
[C---:B--2---:R-:W-:Y:S01]  /*1e7c0*/  FADD R28, R21.reuse, -R9 ;  /* 0x80000009151c7221 */ /* 0x044fe20000000000 */
[----:B------:R-:W-:-:S02]  /*1e7d0*/  FADD R31, R21, -R5 ;  /* 0x80000005151f7221 */ /* 0x000fc40000000000 */
[----:B------:R-:W-:Y:S01]  /*1e7e0*/  FMUL R29, R38, R38 ;  /* 0x00000026261d7220 */ /* 0x000fe20000400000 */
[----:B------:R-:W-:Y:S01]  /*1e7f0*/  FADD R21, R22, -R10 ;  /* 0x8000000a16157221 */ /* 0x000fe20000000000 */
[----:B------:R-:W-:Y:S01]  /*1e800*/  FMUL R34, R28, R28 ;  /* 0x0000001c1c227220 */ /* 0x000fe20000400000 */
[----:B------:R-:W-:Y:S01]  /*1e810*/  FADD R22, R22, -R6 ;  /* 0x8000000616167221 */ /* 0x000fe20000000000 */
[----:B------:R-:W-:Y:S01]  /*1e820*/  FMUL R38, R38, R29 ;  /* 0x0000001d26267220 */ /* 0x000fe20000400000 */
[C---:B------:R-:W-:Y:S01]  /*1e830*/  FADD R29, R20.reuse, -R8 ;  /* 0x80000008141d7221 */ /* 0x040fe20000000000 */
[----:B---3--:R-:W-:Y:S01]  /*1e840*/  @!P2 FMUL R41, R41, 4096 ;  /* 0x458000002929a820 */ /* 0x008fe20000400000 */
[----:B------:R-:W-:Y:S02]  /*1e850*/  FADD R20, R20, -R4 ;  /* 0x8000000414147221 */ /* 0x000fe40000000000 */
[----:B------:R-:W-:Y:S01]  /*1e860*/  FFMA R34, R29, R29, R34 ;  /* 0x0000001d1d227223 */ /* 0x000fe20000000022 */
[----:B------:R-:W-:-:S03]  /*1e870*/  FMUL R32, R41, R41 ;  /* 0x0000002929207220 */ /* 0x000fc60000400000 */
[----:B------:R-:W-:Y:S01]  /*1e880*/  FFMA R34, R21, R21, R34 ;  /* 0x0000001515227223 */ /* 0x000fe20000000022 */
[----:B------:R-:W-:Y:S01]  /*1e890*/  FMUL R32, R41, R32 ;  /* 0x0000002029207220 */ /* 0x000fe20000400000 */
[----:B------:R-:W-:Y:S02]  /*1e8a0*/  FMUL R41, R31, R31 ;  /* 0x0000001f1f297220 */ /* 0x000fe40000400000 */
[----:B------:R-:W-:Y:S01]  /*1e8b0*/  FADD R34, R34, 9.9999997171806853657e-10 ;  /* 0x3089705f22227421 */ /* 0x000fe20000000000 */
[C---:B------:R-:W-:Y:S01]  /*1e8c0*/  FMUL R32, R19.reuse, R32 ;  /* 0x0000002013207220 */ /* 0x040fe20000400000 */
[----:B------:R-:W-:Y:S01]  /*1e8d0*/  FFMA R41, R20, R20, R41 ;  /* 0x0000001414297223 */ /* 0x000fe20000000029 */
[----:B------:R-:W-:Y:S02]  /*1e8e0*/  FMUL R19, R19, R38 ;  /* 0x0000002613137220 */ /* 0x000fe40000400000 */
[----:B------:R-:W-:Y:S01]  /*1e8f0*/  FSETP.GEU.AND P0, PT, |R34|, 1.175494350822287508e-38, PT ;  /* 0x008000002200780b */ /* 0x000fe20003f0e200 */
[----:B------:R-:W-:Y:S01]  /*1e900*/  FFMA R41, R22, R22, R41 ;  /* 0x0000001616297223 */ /* 0x000fe20000000029 */
[-C--:B------:R-:W-:Y:S01]  /*1e910*/  FFMA R35, R35, R32.reuse, R26 ;  /* 0x0000002023237223 */ /* 0x080fe2000000001a */
[----:B-1----:R-:W-:Y:S01]  /*1e920*/  FADD R26, R13, -R9 ;  /* 0x800000090d1a7221 */ /* 0x002fe20000000000 */
[-C--:B------:R-:W-:Y:S01]  /*1e930*/  FFMA R36, R36, R32.reuse, R33 ;  /* 0x0000002024247223 */ /* 0x080fe20000000021 */
[----:B------:R-:W-:Y:S01]  /*1e940*/  FADD R33, R41, 9.9999997171806853657e-10 ;  /* 0x3089705f29217421 */ /* 0x000fe20000000000 */
[----:B------:R-:W-:Y:S01]  /*1e950*/  FFMA R32, R40, R32, R27 ;  /* 0x0000002028207223 */ /* 0x000fe2000000001b */
[-C--:B------:R-:W-:Y:S01]  /*1e960*/  FFMA R41, R16, R19.reuse, R37 ;  /* 0x0000001310297223 */ /* 0x080fe20000000025 */
        /* <DEDUP_REMOVED lines=8> */
[----:B------:R-:W-:Y:S01]  /*1e9f0*/  FADD R12, R12, -R4 ;  /* 0x800000040c0c7221 */ /* 0x000fe20000000000 */
[----:B------:R-:W-:Y:S01]  /*1ea00*/  FMUL R17, R13, R13 ;  /* 0x0000000d0d117220 */ /* 0x000fe20000400000 */
[----:B------:R-:W-:Y:S01]  /*1ea10*/  FFMA R16, R37, R37, R16 ;  /* 0x0000002525107223 */ /* 0x000fe20000000010 */
[----:B------:R-:W-:Y:S01]  /*1ea20*/  FADD R14, R14, -R6 ;  /* 0x800000060e0e7221 */ /* 0x000fe20000000000 */
[----:B------:R-:W-:Y:S01]  /*1ea30*/  FFMA R39, R18, R19, R39 ;  /* 0x0000001312277223 */ /* 0x000fe20000000027 */
[----:B------:R-:W-:Y:S01]  /*1ea40*/  FFMA R17, R12, R12, R17 ;  /* 0x0000000c0c117223 */ /* 0x000fe20000000011 */
[----:B------:R-:W0:Y:S01]  /*1ea50*/  MUFU.RSQ R34, R34 ;  /* 0x0000002200227308 */ /* 0x000e220000001400 */
[----:B------:R-:W-:Y:S01]  /*1ea60*/  FADD R38, R16, 9.9999997171806853657e-10 ;  /* 0x3089705f10267421 */ /* 0x000fe20000000000 */
[----:B------:R-:W-:Y:S01]  /*1ea70*/  @!P1 FMUL R33, R33, 16777216 ;  /* 0x4b80000021219820 */ /* 0x000fe20000400000 */
[----:B------:R-:W-:-:S02]  /*1ea80*/  FFMA R40, R14, R14, R17 ;  /* 0x0000000e0e287223 */ /* 0x000fc40000000011 */
[----:B------:R-:W1:Y:S01]  /*1ea90*/  LDS.128 R16, [UR5+0xe00] ;  /* 0x000e0005ff107984 */ /* 0x000e620008000c00 */
[----:B------:R-:W-:Y:S01]  /*1eaa0*/  FSETP.GEU.AND P2, PT, |R38|, 1.175494350822287508e-38, PT ;  /* 0x008000002600780b */ /* 0x000fe20003f4e200 */
[----:B------:R-:W-:Y:S01]  /*1eab0*/  FADD R40, R40, 9.9999997171806853657e-10 ;  /* 0x3089705f28287421 */ /* 0x000fe20000000000 */
[----:B------:R-:W2:Y:S01]  /*1eac0*/  MUFU.RSQ R42, R33 ;  /* 0x00000021002a7308 */ /* 0x000ea20000001400 */
[----:B0-----:R-:W-:-:S03]  /*1ead0*/  @!P0 FMUL R34, R34, 4096 ;  /* 0x4580000022228820 */ /* 0x001fc60000400000 */
[----:B------:R-:W-:-:S07]  /*1eae0*/  FSETP.GEU.AND P0, PT, |R40|, 1.175494350822287508e-38, PT ;  /* 0x008000002800780b */ /* 0x000fce0003f0e200 */
[----:B------:R-:W-:Y:S01]  /*1eaf0*/  @!P2 FMUL R38, R38, 16777216 ;  /* 0x4b8000002626a820 */ /* 0x000fe20000400000 */
[----:B------:R-:W-:-:S04]  /*1eb00*/  FMUL R43, R34, R34 ;  /* 0x00000022222b7220 */ /* 0x000fc80000400000 */
[----:B------:R-:W-:Y:S01]  /*1eb10*/  FMUL R44, R34, R43 ;  /* 0x0000002b222c7220 */ /* 0x000fe20000400000 */
[----:B--2---:R-:W-:Y:S01]  /*1eb20*/  @!P1 FMUL R42, R42, 4096 ;  /* 0x458000002a2a9820 */ /* 0x004fe20000400000 */
[----:B------:R0:W2:Y:S02]  /*1eb30*/  MUFU.RSQ R34, R38 ;  /* 0x0000002600227308 */ /* 0x0000a40000001400 */
[----:B------:R-:W-:Y:S01]  /*1eb40*/  FMUL R44, R23, R44 ;  /* 0x0000002c172c7220 */ /* 0x000fe20000400000 */
[----:B------:R-:W-:Y:S01]  /*1eb50*/  FMUL R33, R42, R42 ;  /* 0x0000002a2a217220 */ /* 0x000fe20000400000 */
[----:B------:R-:W-:Y:S02]  /*1eb60*/  @!P0 FMUL R40, R40, 16777216 ;  /* 0x4b80000028288820 */ /* 0x000fe40000400000 */
[-C--:B------:R-:W-:Y:S01]  /*1eb70*/  FFMA R32, R21, R44.reuse, R32 ;  /* 0x0000002c15207223 */ /* 0x080fe20000000020 */
[----:B------:R-:W-:Y:S01]  /*1eb80*/  FMUL R42, R42, R33 ;  /* 0x000000212a2a7220 */ /* 0x000fe20000400000 */
[-C--:B------:R-:W-:Y:S01]  /*1eb90*/  FFMA R36, R29, R44.reuse, R36 ;  /* 0x0000002c1d247223 */ /* 0x080fe20000000024 */
[----:B------:R3:W4:Y:S01]  /*1eba0*/  MUFU.RSQ R33, R40 ;  /* 0x0000002800217308 */ /* 0x0007220000001400 */
[----:B------:R-:W-:Y:S01]  /*1ebb0*/  FFMA R35, R28, R44, R35 ;  /* 0x0000002c1c237223 */ /* 0x000fe20000000023 */
[----:B------:R-:W-:-:S04]  /*1ebc0*/  FMUL R23, R23, R42 ;  /* 0x0000002a17177220 */ /* 0x000fc80000400000 */
[-C--:B------:R-:W-:Y:S01]  /*1ebd0*/  FFMA R41, R20, R23.reuse, R41 ;  /* 0x0000001714297223 */ /* 0x080fe20000000029 */
[-C--:B0-----:R-:W-:Y:S01]  /*1ebe0*/  FFMA R38, R31, R23.reuse, R30 ;  /* 0x000000171f267223 */ /* 0x081fe2000000001e */
[----:B--2---:R-:W-:Y:S01]  /*1ebf0*/  @!P2 FMUL R34, R34, 4096 ;  /* 0x458000002222a820 */ /* 0x004fe20000400000 */
[C---:B-1----:R-:W-:Y:S01]  /*1ec00*/  FADD R20, R17.reuse, -R9 ;  /* 0x8000000911147221 */ /* 0x042fe20000000000 */
[----:B------:R-:W-:Y:S01]  /*1ec10*/  FFMA R39, R22, R23, R39 ;  /* 0x0000001716277223 */ /* 0x000fe20000000027 */
[----:B------:R-:W-:Y:S01]  /*1ec20*/  FADD R21, R16, -R8 ;  /* 0x8000000810157221 */ /* 0x000fe20000000000 */
[----:B------:R-:W-:Y:S01]  /*1ec30*/  FMUL R23, R34, R34 ;  /* 0x0000002222177220 */ /* 0x000fe20000400000 */
[----:B------:R-:W-:Y:S01]  /*1ec40*/  FMUL R22, R20, R20 ;  /* 0x0000001414167220 */ /* 0x000fe20000400000 */
[----:B------:R-:W0:Y:S01]  /*1ec50*/  LDS.128 R28, [UR5+0xe10] ;  /* 0x000e1005ff1c7984 */ /* 0x000e220008000c00 */
[----:B------:R-:W-:Y:S01]  /*1ec60*/  FADD R17, R17, -R5 ;  /* 0x8000000511117221 */ /* 0x000fe20000000000 */
[----:B---3--:R-:W-:Y:S01]  /*1ec70*/  FMUL R40, R34, R23 ;  /* 0x0000001722287220 */ /* 0x008fe20000400000 */
[----:B------:R-:W-:Y:S01]  /*1ec80*/  FFMA R23, R21, R21, R22 ;  /* 0x0000001515177223 */ /* 0x000fe20000000016 */
[----:B------:R-:W-:Y:S01]  /*1ec90*/  FADD R22, R18, -R10 ;  /* 0x8000000a12167221 */ /* 0x000fe20000000000 */
[----:B------:R-:W-:Y:S01]  /*1eca0*/  FADD R16, R16, -R4 ;  /* 0x8000000410107221 */ /* 0x000fe20000000000 */
[----:B------:R-:W-:Y:S01]  /*1ecb0*/  FMUL R43, R17, R17 ;  /* 0x00000011112b7220 */ /* 0x000fe20000400000 */
[----:B------:R-:W-:Y:S01]  /*1ecc0*/  FADD R18, R18, -R6 ;  /* 0x8000000612127221 */ /* 0x000fe20000000000 */
[----:B------:R-:W-:Y:S01]  /*1ecd0*/  FFMA R23, R22, R22, R23 ;  /* 0x0000001616177223 */ /* 0x000fe20000000017 */
[----:B----4-:R-:W-:Y:S01]  /*1ece0*/  @!P0 FMUL R33, R33, 4096 ;  /* 0x4580000021218820 */ /* 0x010fe20000400000 */
[----:B------:R-:W-:Y:S01]  /*1ecf0*/  FFMA R43, R16, R16, R43 ;  /* 0x00000010102b7223 */ /* 0x000fe2000000002b */
[----:B------:R-:W-:Y:S01]  /*1ed00*/  FMUL R40, R15, R40 ;  /* 0x000000280f287220 */ /* 0x000fe20000400000 */
[----:B------:R-:W-:Y:S01]  /*1ed10*/  FADD R34, R23, 9.9999997171806853657e-10 ;  /* 0x3089705f17227421 */ /* 0x000fe20000000000 */
[----:B------:R-:W-:Y:S01]  /*1ed20*/  FMUL R42, R33, R33 ;  /* 0x00000021212a7220 */ /* 0x000fe20000400000 */
[----:B------:R-:W-:Y:S01]  /*1ed30*/  FFMA R43, R18, R18, R43 ;  /* 0x00000012122b7223 */ /* 0x000fe2000000002b */
[-C--:B------:R-:W-:Y:S01]  /*1ed40*/  FFMA R36, R27, R40.reuse, R36 ;  /* 0x000000281b247223 */ /* 0x080fe20000000024 */
[----:B------:R-:W-:Y:S01]  /*1ed50*/  FFMA R35, R26, R40, R35 ;  /* 0x000000281a237223 */ /* 0x000fe20000000023 */
[----:B------:R-:W-:Y:S01]  /*1ed60*/  FSETP.GEU.AND P0, PT, |R34|, 1.175494350822287508e-38, PT ;  /* 0x008000002200780b */ /* 0x000fe20003f0e200 */
[----:B------:R-:W-:Y:S01]  /*1ed70*/  FADD R23, R43, 9.9999997171806853657e-10 ;  /* 0x3089705f2b177421 */ /* 0x000fe20000000000 */
[----:B------:R-:W-:Y:S01]  /*1ed80*/  FMUL R42, R33, R42 ;  /* 0x0000002a212a7220 */ /* 0x000fe20000400000 */
[----:B------:R-:W-:-:S03]  /*1ed90*/  FFMA R37, R37, R40, R32 ;  /* 0x0000002825257223 */ /* 0x000fc60000000020 */
[----:B------:R-:W-:Y:S01]  /*1eda0*/  FSETP.GEU.AND P1, PT, |R23|, 1.175494350822287508e-38, PT ;  /* 0x008000001700780b */ /* 0x000fe20003f2e200 */
[----:B------:R-:W-:-:S04]  /*1edb0*/  FMUL R15, R15, R42 ;  /* 0x0000002a0f0f7220 */ /* 0x000fc80000400000 */
[-C--:B------:R-:W-:Y:S01]  /*1edc0*/  FFMA R41, R12, R15.reuse, R41 ;  /* 0x0000000f0c297223 */ /* 0x080fe20000000029 */
[-C--:B------:R-:W-:Y:S01]  /*1edd0*/  FFMA R38, R13, R15.reuse, R38 ;  /* 0x0000000f0d267223 */ /* 0x080fe20000000026 */
[----:B------:R-:W-:Y:S01]  /*1ede0*/  @!P0 FMUL R34, R34, 16777216 ;  /* 0x4b80000022228820 */ /* 0x000fe20000400000 */
[----:B------:R-:W-:Y:S02]  /*1edf0*/  FFMA R39, R14, R15, R39 ;  /* 0x0000000f0e277223 */ /* 0x000fe40000000027 */
[----:B------:R-:W1:Y:S03]  /*1ee00*/  LDS.128 R12, [UR5+0xe20] ;  /* 0x000e2005ff0c7984 */ /* 0x000e660008000c00 */
[----:B------:R-:W2:Y:S01]  /*1ee10*/  MUFU.RSQ R34, R34 ;  /* 0x0000002200227308 */ /* 0x000ea20000001400 */
[----:B------:R-:W-:Y:S01]  /*1ee20*/  @!P1 FMUL R23, R23, 16777216 ;  /* 0x4b80000017179820 */ /* 0x000fe20000400000 */
[C---:B0-----:R-:W-:Y:S01]  /*1ee30*/  FADD R26, R29.reuse, -R9 ;  /* 0x800000091d1a7221 */ /* 0x041fe20000000000 */
[----:B------:R-:W-:Y:S01]  /*1ee40*/  FADD R29, R29, -R5 ;  /* 0x800000051d1d7221 */ /* 0x000fe20000000000 */
[C---:B------:R-:W-:Y:S01]  /*1ee50*/  FADD R27, R28.reuse, -R8 ;  /* 0x800000081c1b7221 */ /* 0x040fe20000000000 */
[----:B------:R-:W-:-:S03]  /*1ee60*/  FADD R28, R28, -R4 ;  /* 0x800000041c1c7221 */ /* 0x000fc60000000000 */
[----:B------:R0:W3:Y:S01]  /*1ee70*/  MUFU.RSQ R40, R23 ;  /* 0x0000001700287308 */ /* 0x0000e20000001400 */
[----:B------:R-:W-:Y:S01]  /*1ee80*/  FMUL R32, R26, R26 ;  /* 0x0000001a1a207220 */ /* 0x000fe20000400000 */
[----:B------:R-:W-:-:S03]  /*1ee90*/  FMUL R43, R29, R29 ;  /* 0x0000001d1d2b7220 */ /* 0x000fc60000400000 */
[----:B------:R-:W-:Y:S01]  /*1eea0*/  FFMA R33, R27, R27, R32 ;  /* 0x0000001b1b217223 */ /* 0x000fe20000000020 */
[C---:B------:R-:W-:Y:S01]  /*1eeb0*/  FADD R32, R30.reuse, -R10 ;  /* 0x8000000a1e207221 */ /* 0x040fe20000000000 */
[----:B------:R-:W-:Y:S01]  /*1eec0*/  FADD R30, R30, -R6 ;  /* 0x800000061e1e7221 */ /* 0x000fe20000000000 */
[----:B------:R-:W-:Y:S01]  /*1eed0*/  FFMA R43, R28, R28, R43 ;  /* 0x0000001c1c2b7223 */ /* 0x000fe2000000002b */
[----:B--2---:R-:W-:Y:S01]  /*1eee0*/  @!P0 FMUL R34, R34, 4096 ;  /* 0x4580000022228820 */ /* 0x004fe20000400000 */
[----:B------:R-:W-:Y:S02]  /*1eef0*/  FFMA R33, R32, R32, R33 ;  /* 0x0000002020217223 */ /* 0x000fe40000000021 */
[----:B------:R-:W-:Y:S01]  /*1ef00*/  FFMA R42, R30, R30, R43 ;  /* 0x0000001e1e2a7223 */ /* 0x000fe2000000002b */
[----:B------:R-:W-:Y:S01]  /*1ef10*/  FMUL R43, R34, R34 ;  /* 0x00000022222b7220 */ /* 0x000fe20000400000 */
[----:B------:R-:W-:Y:S02]  /*1ef20*/  FADD R33, R33, 9.9999997171806853657e-10 ;  /* 0x3089705f21217421 */ /* 0x000fe40000000000 */
[----:B0-----:R-:W-:Y:S01]  /*1ef30*/  FADD R23, R42, 9.9999997171806853657e-10 ;  /* 0x3089705f2a177421 */ /* 0x001fe20000000000 */
[----:B---3--:R-:W-:Y:S01]  /*1ef40*/  @!P1 FMUL R40, R40, 4096 ;  /* 0x4580000028289820 */ /* 0x008fe20000400000 */
[----:B------:R-:W-:Y:S01]  /*1ef50*/  FMUL R34, R34, R43 ;  /* 0x0000002b22227220 */ /* 0x000fe20000400000 */
[----:B------:R-:W-:-:S02]  /*1ef60*/  FSETP.GEU.AND P0, PT, |R33|, 1.175494350822287508e-38, PT ;  /* 0x008000002100780b */ /* 0x000fc40003f0e200 */
[C---:B------:R-:W-:Y:S01]  /*1ef70*/  FMUL R43, R40.reuse, R40 ;  /* 0x00000028282b7220 */ /* 0x040fe20000400000 */
[----:B------:R-:W-:Y:S01]  /*1ef80*/  FSETP.GEU.AND P1, PT, |R23|, 1.175494350822287508e-38, PT ;  /* 0x008000001700780b */ /* 0x000fe20003f2e200 */
[----:B------:R-:W-:Y:S02]  /*1ef90*/  FMUL R34, R19, R34 ;  /* 0x0000002213227220 */ /* 0x000fe40000400000 */
[----:B------:R-:W-:Y:S02]  /*1efa0*/  FMUL R40, R40, R43 ;  /* 0x0000002b28287220 */ /* 0x000fe40000400000 */
[-C--:B------:R-:W-:Y:S01]  /*1efb0*/  FFMA R36, R21, R34.reuse, R36 ;  /* 0x0000002215247223 */ /* 0x080fe20000000024 */
[----:B------:R-:W-:Y:S01]  /*1efc0*/  FFMA R35, R20, R34, R35 ;  /* 0x0000002214237223 */ /* 0x000fe20000000023 */
[----:B------:R-:W-:Y:S01]  /*1efd0*/  FMUL R19, R19, R40 ;  /* 0x0000002813137220 */ /* 0x000fe20000400000 */
[----:B-1----:R-:W-:Y:S01]  /*1efe0*/  FADD R40, R12, -R8 ;  /* 0x800000080c287221 */ /* 0x002fe20000000000 */
[----:B------:R-:W-:Y:S01]  /*1eff0*/  FFMA R37, R22, R34, R37 ;  /* 0x0000002216257223 */ /* 0x000fe20000000025 */
[----:B------:R-:W-:Y:S01]  /*1f000*/  @!P0 FMUL R33, R33, 16777216 ;  /* 0x4b80000021218820 */ /* 0x000fe20000400000 */
[-C--:B------:R-:W-:Y:S01]  /*1f010*/  FFMA R41, R16, R19.reuse, R41 ;  /* 0x0000001310297223 */ /* 0x080fe20000000029 */
[-C--:B------:R-:W-:Y:S01]  /*1f020*/  FFMA R20, R17, R19.reuse, R38 ;  /* 0x0000001311147223 */ /* 0x080fe20000000026 */
[----:B------:R-:W-:Y:S01]  /*1f030*/  FFMA R21, R18, R19, R39 ;  /* 0x0000001312157223 */ /* 0x000fe20000000027 */
[----:B------:R-:W-:Y:S01]  /*1f040*/  FADD R39, R13, -R9 ;  /* 0x800000090d277221 */ /* 0x000fe20000000000 */
[----:B------:R-:W0:Y:S01]  /*1f050*/  LDS.128 R16, [UR5+0xe30] ;  /* 0x000e3005ff107984 */ /* 0x000e220008000c00 */
[----:B------:R-:W-:Y:S01]  /*1f060*/  @!P1 FMUL R23, R23, 16777216 ;  /* 0x4b80000017179820 */ /* 0x000fe20000400000 */
[----:B------:R-:W1:Y:S01]  /*1f070*/  MUFU.RSQ R33, R33 ;  /* 0x0000002100217308 */ /* 0x000e620000001400 */
[----:B------:R-:W-:Y:S01]  /*1f080*/  FMUL R43, R39, R39 ;  /* 0x00000027272b7220 */ /* 0x000fe20000400000 */
[----:B------:R-:W-:Y:S01]  /*1f090*/  FADD R34, R12, -R4 ;  /* 0x800000040c227221 */ /* 0x000fe20000000000 */
[----:B------:R-:W-:Y:S01]  /*1f0a0*/  FADD R38, R13, -R5 ;  /* 0x800000050d267221 */ /* 0x000fe20000000000 */
[----:B------:R-:W-:Y:S01]  /*1f0b0*/  FADD R12, R14, -R10 ;  /* 0x8000000a0e0c7221 */ /* 0x000fe20000000000 */
[----:B------:R-:W-:Y:S01]  /*1f0c0*/  FFMA R43, R40, R40, R43 ;  /* 0x00000028282b7223 */ /* 0x000fe2000000002b */
[----:B------:R-:W-:Y:S01]  /*1f0d0*/  FADD R42, R14, -R6 ;  /* 0x800000060e2a7221 */ /* 0x000fe20000000000 */
[----:B------:R-:W-:Y:S01]  /*1f0e0*/  FMUL R13, R38, R38 ;  /* 0x00000026260d7220 */ /* 0x000fe20000400000 */
[----:B------:R-:W2:Y:S01]  /*1f0f0*/  MUFU.RSQ R23, R23 ;  /* 0x0000001700177308 */ /* 0x000ea20000001400 */
[----:B------:R-:W-:-:S02]  /*1f100*/  FFMA R43, R12, R12, R43 ;  /* 0x0000000c0c2b7223 */ /* 0x000fc4000000002b */
[----:B------:R-:W-:Y:S02]  /*1f110*/  FFMA R45, R34, R34, R13 ;  /* 0x00000022222d7223 */ /* 0x000fe4000000000d */
[----:B------:R-:W-:Y:S02]  /*1f120*/  FADD R13, R43, 9.9999997171806853657e-10 ;  /* 0x3089705f2b0d7421 */ /* 0x000fe40000000000 */
[----:B------:R-:W-:Y:S01]  /*1f130*/  FFMA R45, R42, R42, R45 ;  /* 0x0000002a2a2d7223 */ /* 0x000fe2000000002d */
[----:B-1----:R-:W-:Y:S02]  /*1f140*/  @!P0 FMUL R33, R33, 4096 ;  /* 0x4580000021218820 */ /* 0x002fe40000400000 */
[----:B------:R-:W-:Y:S02]  /*1f150*/  FSETP.GEU.AND P0, PT, |R13|, 1.175494350822287508e-38, PT ;  /* 0x008000000d00780b */ /* 0x000fe40003f0e200 */
[----:B------:R-:W-:Y:S01]  /*1f160*/  FMUL R14, R33, R33 ;  /* 0x00000021210e7220 */ /* 0x000fe20000400000 */
[----:B--2---:R-:W-:-:S03]  /*1f170*/  @!P1 FMUL R23, R23, 4096 ;  /* 0x4580000017179820 */ /* 0x004fc60000400000 */
[----:B------:R-:W-:Y:S01]  /*1f180*/  FMUL R14, R33, R14 ;  /* 0x0000000e210e7220 */ /* 0x000fe20000400000 */
[----:B------:R-:W-:Y:S01]  /*1f190*/  FADD R33, R45, 9.9999997171806853657e-10 ;  /* 0x3089705f2d217421 */ /* 0x000fe20000000000 */
[----:B------:R-:W-:-:S05]  /*1f1a0*/  FMUL R22, R23, R23 ;  /* 0x0000001717167220 */ /* 0x000fca0000400000 */
[----:B------:R-:W-:Y:S01]  /*1f1b0*/  @!P0 FMUL R13, R13, 16777216 ;  /* 0x4b8000000d0d8820 */ /* 0x000fe20000400000 */
[----:B------:R-:W-:Y:S01]  /*1f1c0*/  FSETP.GEU.AND P1, PT, |R33|, 1.175494350822287508e-38, PT ;  /* 0x008000002100780b */ /* 0x000fe20003f2e200 */
[----:B------:R-:W-:Y:S01]  /*1f1d0*/  FMUL R22, R23, R22 ;  /* 0x0000001617167220 */ /* 0x000fe20000400000 */
[----:B------:R-:W-:-:S03]  /*1f1e0*/  FMUL R23, R31, R14 ;  /* 0x0000000e1f177220 */ /* 0x000fc60000400000 */
[----:B------:R-:W-:Y:S01]  /*1f1f0*/  FMUL R22, R31, R22 ;  /* 0x000000161f167220 */ /* 0x000fe20000400000 */
[-C--:B------:R-:W-:Y:S01]  /*1f200*/  FFMA R14, R26, R23.reuse, R35 ;  /* 0x000000171a0e7223 */ /* 0x080fe20000000023 */
[----:B0-----:R-:W-:Y:S01]  /*1f210*/  FADD R26, R17, -R9 ;  /* 0x80000009111a7221 */ /* 0x001fe20000000000 */
[-C--:B------:R-:W-:Y:S01]  /*1f220*/  FFMA R31, R27, R23.reuse, R36 ;  /* 0x000000171b1f7223 */ /* 0x080fe20000000024 */
[----:B------:R-:W0:Y:S01]  /*1f230*/  MUFU.RSQ R13, R13 ;  /* 0x0000000d000d7308 */ /* 0x000e220000001400 */
[----:B------:R-:W-:Y:S01]  /*1f240*/  FFMA R37, R32, R23, R37 ;  /* 0x0000001720257223 */ /* 0x000fe20000000025 */
[----:B------:R-:W-:Y:S01]  /*1f250*/  FADD R32, R16, -R8 ;  /* 0x8000000810207221 */ /* 0x000fe20000000000 */
[----:B------:R-:W-:Y:S01]  /*1f260*/  FMUL R23, R26, R26 ;  /* 0x0000001a1a177220 */ /* 0x000fe20000400000 */
[----:B------:R-:W-:Y:S01]  /*1f270*/  FADD R27, R18, -R10 ;  /* 0x8000000a121b7221 */ /* 0x000fe20000000000 */
[----:B------:R-:W-:Y:S01]  /*1f280*/  @!P1 FMUL R33, R33, 16777216 ;  /* 0x4b80000021219820 */ /* 0x000fe20000400000 */
[----:B------:R-:W-:Y:S01]  /*1f290*/  FFMA R35, R30, R22, R21 ;  /* 0x000000161e237223 */ /* 0x000fe20000000015 */
[----:B------:R-:W-:Y:S01]  /*1f2a0*/  FFMA R36, R32, R32, R23 ;  /* 0x0000002020247223 */ /* 0x000fe20000000017 */
[-C--:B------:R-:W-:Y:S01]  /*1f2b0*/  FFMA R41, R28, R22.reuse, R41 ;  /* 0x000000161c297223 */ /* 0x080fe20000000029 */
[----:B------:R-:W-:Y:S01]  /*1f2c0*/  FFMA R29, R29, R22, R20 ;  /* 0x000000161d1d7223 */ /* 0x000fe20000000014 */
[----:B------:R-:W-:Y:S01]  /*1f2d0*/  FADD R17, R17, -R5 ;  /* 0x8000000511117221 */ /* 0x000fe20000000000 */
[----:B------:R-:W-:Y:S01]  /*1f2e0*/  FFMA R36, R27, R27, R36 ;  /* 0x0000001b1b247223 */ /* 0x000fe20000000024 */
[----:B------:R-:W1:Y:S01]  /*1f2f0*/  MUFU.RSQ R33, R33 ;  /* 0x0000002100217308 */ /* 0x000e620000001400 */
[----:B------:R-:W2:Y:S01]  /*1f300*/  LDS.128 R20, [UR5+0xe40] ;  /* 0x000e4005ff147984 */ /* 0x000ea20008000c00 */
[----:B------:R-:W-:Y:S01]  /*1f310*/  FADD R16, R16, -R4 ;  /* 0x8000000410107221 */ /* 0x000fe20000000000 */
[----:B------:R-:W-:Y:S01]  /*1f320*/  FADD R30, R36, 9.9999997171806853657e-10 ;  /* 0x3089705f241e7421 */ /* 0x000fe20000000000 */
[----:B------:R-:W-:Y:S01]  /*1f330*/  FADD R18, R18, -R6 ;  /* 0x8000000612127221 */ /* 0x000fe20000000000 */
[----:B0-----:R-:W-:-:S03]  /*1f340*/  @!P0 FMUL R13, R13, 4096 ;  /* 0x458000000d0d8820 */ /* 0x001fc60000400000 */
[----:B------:R-:W-:Y:S01]  /*1f350*/  FSETP.GEU.AND P0, PT, |R30|, 1.175494350822287508e-38, PT ;  /* 0x008000001e00780b */ /* 0x000fe20003f0e200 */
[----:B------:R-:W-:-:S04]  /*1f360*/  FMUL R28, R13, R13 ;  /* 0x0000000d0d1c7220 */ /* 0x000fc80000400000 */
[----:B------:R-:W-:Y:S01]  /*1f370*/  FMUL R28, R13, R28 ;  /* 0x0000001c0d1c7220 */ /* 0x000fe20000400000 */
[----:B-1----:R-:W-:-:S07]  /*1f380*/  @!P1 FMUL R33, R33, 4096 ;  /* 0x4580000021219820 */ /* 0x002fce0000400000 */
[----:B------:R-:W-:Y:S01]  /*1f390*/  @!P0 FMUL R30, R30, 16777216 ;  /* 0x4b8000001e1e8820 */ /* 0x000fe20000400000 */
[----:B------:R-:W-:-:S04]  /*1f3a0*/  FMUL R36, R33, R33 ;  /* 0x0000002121247220 */ /* 0x000fc80000400000 */
[----:B------:R-:W-:Y:S01]  /*1f3b0*/  FMUL R44, R33, R36 ;  /* 0x00000024212c7220 */ /* 0x000fe20000400000 */
[----:B------:R-:W0:Y:S01]  /*1f3c0*/  MUFU.RSQ R30, R30 ;  /* 0x0000001e001e7308 */ /* 0x000e220000001400 */
[----:B------:R-:W-:Y:S01]  /*1f3d0*/  FMUL R36, R15, R28 ;  /* 0x0000001c0f247220 */ /* 0x000fe20000400000 */
[----:B------:R-:W-:Y:S01]  /*1f3e0*/  FMUL R33, R17, R17 ;  /* 0x0000001111217220 */ /* 0x000fe20000400000 */
[----:B------:R-:W-:Y:S02]  /*1f3f0*/  FMUL R28, R15, R44 ;  /* 0x0000002c0f1c7220 */ /* 0x000fe40000400000 */
[-C--:B------:R-:W-:Y:S01]  /*1f400*/  FFMA R31, R40, R36.reuse, R31 ;  /* 0x00000024281f7223 */ /* 0x080fe2000000001f */
[-C--:B------:R-:W-:Y:S01]  /*1f410*/  FFMA R39, R39, R36.reuse, R14 ;  /* 0x0000002427277223 */ /* 0x080fe2000000000e */
[----:B------:R-:W-:Y:S01]  /*1f420*/  FFMA R36, R12, R36, R37 ;  /* 0x000000240c247223 */ /* 0x000fe20000000025 */
[----:B------:R-:W-:Y:S01]  /*1f430*/  FFMA R33, R16, R16, R33 ;  /* 0x0000001010217223 */ /* 0x000fe20000000021 */
[----:B------:R-:W1:Y:S01]  /*1f440*/  LDS.128 R12, [UR5+0xe50] ;  /* 0x000e5005ff0c7984 */ /* 0x000e620008000c00 */
[-C--:B------:R-:W-:Y:S01]  /*1f450*/  FFMA R41, R34, R28.reuse, R41 ;  /* 0x0000001c22297223 */ /* 0x080fe20000000029 */
[----:B------:R-:W-:Y:S01]  /*1f460*/  FFMA R38, R38, R28, R29 ;  /* 0x0000001c26267223 */ /* 0x000fe2000000001d */
[----:B------:R-:W-:Y:S01]  /*1f470*/  FFMA R34, R18, R18, R33 ;  /* 0x0000001212227223 */ /* 0x000fe20000000021 */
[----:B------:R-:W-:Y:S01]  /*1f480*/  FFMA R43, R42, R28, R35 ;  /* 0x0000001c2a2b7223 */ /* 0x000fe20000000023 */
[C---:B--2---:R-:W-:Y:S01]  /*1f490*/  FADD R33, R21.reuse, -R9 ;  /* 0x8000000915217221 */ /* 0x044fe20000000000 */
[----:B------:R-:W-:Y:S01]  /*1f4a0*/  FADD R21, R21, -R5 ;  /* 0x8000000515157221 */ /* 0x000fe20000000000 */
[----:B------:R-:W-:Y:S01]  /*1f4b0*/  FADD R29, R34, 9.9999997171806853657e-10 ;  /* 0x3089705f221d7421 */ /* 0x000fe20000000000 */
[----:B0-----:R-:W-:Y:S01]  /*1f4c0*/  @!P0 FMUL R30, R30, 4096 ;  /* 0x458000001e1e8820 */ /* 0x001fe20000400000 */
[C---:B------:R-:W-:Y:S01]  /*1f4d0*/  FADD R34, R20.reuse, -R8 ;  /* 0x8000000814227221 */ /* 0x040fe20000000000 */
[----:B------:R-:W-:Y:S01]  /*1f4e0*/  FMUL R37, R33, R33 ;  /* 0x0000002121257220 */ /* 0x000fe20000400000 */
[----:B------:R-:W-:Y:S01]  /*1f4f0*/  FADD R20, R20, -R4 ;  /* 0x8000000414147221 */ /* 0x000fe20000000000 */
[----:B------:R-:W-:Y:S01]  /*1f500*/  FMUL R35, R30, R30 ;  /* 0x0000001e1e237220 */ /* 0x000fe20000400000 */
[----:B------:R-:W-:Y:S01]  /*1f510*/  FSETP.GEU.AND P0, PT, |R29|, 1.175494350822287508e-38, PT ;  /* 0x008000001d00780b */ /* 0x000fe20003f0e200 */
[----:B------:R-:W-:-:S02]  /*1f520*/  FFMA R28, R34, R34, R37 ;  /* 0x00000022221c7223 */ /* 0x000fc40000000025 */
[----:B------:R-:W-:Y:S01]  /*1f530*/  FMUL R40, R30, R35 ;  /* 0x000000231e287220 */ /* 0x000fe20000400000 */
[----:B------:R-:W-:-:S03]  /*1f540*/  FADD R35, R22, -R10 ;  /* 0x8000000a16237221 */ /* 0x000fc60000000000 */
[----:B------:R-:W-:Y:S01]  /*1f550*/  FMUL R40, R19, R40 ;  /* 0x0000002813287220 */ /* 0x000fe20000400000 */
[----:B------:R-:W-:-:S03]  /*1f560*/  FFMA R28, R35, R35, R28 ;  /* 0x00000023231c7223 */ /* 0x000fc6000000001c */
[-C--:B------:R-:W-:Y:S01]  /*1f570*/  FFMA R37, R32, R40.reuse, R31 ;  /* 0x0000002820257223 */ /* 0x080fe2000000001f */
[----:B------:R-:W-:Y:S01]  /*1f580*/  FADD R28, R28, 9.9999997171806853657e-10 ;  /* 0x3089705f1c1c7421 */ /* 0x000fe20000000000 */
[----:B------:R-:W-:Y:S01]  /*1f590*/  @!P0 FMUL R29, R29, 16777216 ;  /* 0x4b8000001d1d8820 */ /* 0x000fe20000400000 */
[-C--:B------:R-:W-:Y:S01]  /*1f5a0*/  FFMA R26, R26, R40.reuse, R39 ;  /* 0x000000281a1a7223 */ /* 0x080fe20000000027 */
[----:B------:R-:W-:Y:S01]  /*1f5b0*/  FFMA R40, R27, R40, R36 ;  /* 0x000000281b287223 */ /* 0x000fe20000000024 */
[----:B------:R-:W-:Y:S01]  /*1f5c0*/  FMUL R31, R21, R21 ;  /* 0x00000015151f7220 */ /* 0x000fe20000400000 */
[----:B------:R-:W-:Y:S01]  /*1f5d0*/  FSETP.GEU.AND P1, PT, |R28|, 1.175494350822287508e-38, PT ;  /* 0x008000001c00780b */ /* 0x000fe20003f2e200 */
[----:B------:R-:W0:Y:S01]  /*1f5e0*/  MUFU.RSQ R30, R29 ;  /* 0x0000001d001e7308 */ /* 0x000e220000001400 */
[----:B------:R-:W-:Y:S01]  /*1f5f0*/  FADD R32, R22, -R6 ;  /* 0x8000000616207221 */ /* 0x000fe20000000000 */
[----:B------:R-:W-:-:S04]  /*1f600*/  FFMA R31, R20, R20, R31 ;  /* 0x00000014141f7223 */ /* 0x000fc8000000001f */
[----:B------:R-:W-:Y:S01]  /*1f610*/  FFMA R31, R32, R32, R31 ;  /* 0x00000020201f7223 */ /* 0x000fe2000000001f */
[----:B-1----:R-:W-:Y:S01]  /*1f620*/  FADD R27, R13, -R9 ;  /* 0x800000090d1b7221 */ /* 0x002fe20000000000 */
[----:B------:R-:W-:Y:S01]  /*1f630*/  FADD R36, R12, -R8 ;  /* 0x800000080c247221 */ /* 0x000fe20000000000 */
[----:B------:R-:W-:-:S03]  /*1f640*/  FADD R22, R14, -R10 ;  /* 0x8000000a0e167221 */ /* 0x000fc60000000000 */
[----:B------:R-:W-:Y:S01]  /*1f650*/  @!P1 FMUL R28, R28, 16777216 ;  /* 0x4b8000001c1c9820 */ /* 0x000fe20000400000 */
[----:B------:R-:W-:Y:S01]  /*1f660*/  FMUL R39, R27, R27 ;  /* 0x0000001b1b277220 */ /* 0x000fe20000400000 */
[----:B------:R-:W-:Y:S01]  /*1f670*/  FADD R45, R31, 9.9999997171806853657e-10 ;  /* 0x3089705f1f2d7421 */ /* 0x000fe20000000000 */
[----:B------:R-:W-:Y:S01]  /*1f680*/  FADD R13, R13, -R5 ;  /* 0x800000050d0d7221 */ /* 0x000fe20000000000 */
[----:B------:R-:W1:Y:S01]  /*1f690*/  MUFU.RSQ R29, R28 ;  /* 0x0000001c001d7308 */ /* 0x000e620000001400 */
[----:B------:R-:W-:Y:S01]  /*1f6a0*/  FFMA R39, R36, R36, R39 ;  /* 0x0000002424277223 */ /* 0x000fe20000000027 */
[----:B0-----:R-:W-:Y:S01]  /*1f6b0*/  @!P0 FMUL R30, R30, 4096 ;  /* 0x458000001e1e8820 */ /* 0x001fe20000400000 */
[----:B------:R-:W-:Y:S01]  /*1f6c0*/  FSETP.GEU.AND P0, PT, |R45|, 1.175494350822287508e-38, PT ;  /* 0x008000002d00780b */ /* 0x000fe20003f0e200 */
[----:B------:R-:W-:Y:S01]  /*1f6d0*/  FADD R12, R12, -R4 ;  /* 0x800000040c0c7221 */ /* 0x000fe20000000000 */
[----:B------:R-:W-:Y:S01]  /*1f6e0*/  FFMA R39, R22, R22, R39 ;  /* 0x0000001616277223 */ /* 0x000fe20000000027 */
[----:B------:R-:W-:Y:S01]  /*1f6f0*/  FMUL R31, R30, R30 ;  /* 0x0000001e1e1f7220 */ /* 0x000fe20000400000 */
[----:B------:R-:W-:-:S02]  /*1f700*/  FADD R14, R14, -R6 ;  /* 0x800000060e0e7221 */ /* 0x000fc40000000000 */
[----:B------:R-:W-:Y:S01]  /*1f710*/  FADD R42, R39, 9.9999997171806853657e-10 ;  /* 0x3089705f272a7421 */ /* 0x000fe20000000000 */
[----:B------:R-:W-:-:S04]  /*1f720*/  FMUL R30, R30, R31 ;  /* 0x0000001f1e1e7220 */ /* 0x000fc80000400000 */
[----:B------:R-:W-:Y:S01]  /*1f730*/  FSETP.GEU.AND P2, PT, |R42|, 1.175494350822287508e-38, PT ;  /* 0x008000002a00780b */ /* 0x000fe20003f4e200 */
[----:B------:R-:W-:Y:S01]  /*1f740*/  FMUL R30, R19, R30 ;  /* 0x0000001e131e7220 */ /* 0x000fe20000400000 */
[----:B------:R-:W-:Y:S01]  /*1f750*/  @!P0 FMUL R45, R45, 16777216 ;  /* 0x4b8000002d2d8820 */ /* 0x000fe20000400000 */
[----:B-1----:R-:W-:Y:S02]  /*1f760*/  @!P1 FMUL R29, R29, 4096 ;  /* 0x458000001d1d9820 */ /* 0x002fe40000400000 */
[-C--:B------:R-:W-:Y:S01]  /*1f770*/  FFMA R41, R16, R30.reuse, R41 ;  /* 0x0000001e10297223 */ /* 0x080fe20000000029 */
[-C--:B------:R-:W-:Y:S01]  /*1f780*/  FFMA R38, R17, R30.reuse, R38 ;  /* 0x0000001e11267223 */ /* 0x080fe20000000026 */
[C---:B------:R-:W-:Y:S01]  /*1f790*/  FMUL R16, R29.reuse, R29 ;  /* 0x0000001d1d107220 */ /* 0x040fe20000400000 */
[----:B------:R-:W-:Y:S01]  /*1f7a0*/  FFMA R43, R18, R30, R43 ;  /* 0x0000001e122b7223 */ /* 0x000fe2000000002b */
[----:B------:R-:W0:Y:S02]  /*1f7b0*/  MUFU.RSQ R39, R45 ;  /* 0x0000002d00277308 */ /* 0x000e240000001400 */
[----:B------:R-:W-:-:S02]  /*1f7c0*/  FMUL R16, R29, R16 ;  /* 0x000000101d107220 */ /* 0x000fc40000400000 */
[----:B------:R-:W1:Y:S01]  /*1f7d0*/  LDS.128 R28, [UR5+0xe60] ;  /* 0x000e6005ff1c7984 */ /* 0x000e620008000c00 */
[----:B------:R-:W-:Y:S01]  /*1f7e0*/  @!P2 FMUL R42, R42, 16777216 ;  /* 0x4b8000002a2aa820 */ /* 0x000fe20000400000 */
[----:B------:R-:W-:-:S03]  /*1f7f0*/  FMUL R16, R23, R16 ;  /* 0x0000001017107220 */ /* 0x000fc60000400000 */
[----:B------:R-:W2:Y:S01]  /*1f800*/  MUFU.RSQ R44, R42 ;  /* 0x0000002a002c7308 */ /* 0x000ea20000001400 */
[-C--:B------:R-:W-:Y:S01]  /*1f810*/  FFMA R37, R34, R16.reuse, R37 ;  /* 0x0000001022257223 */ /* 0x080fe20000000025 */
[-C--:B------:R-:W-:Y:S01]  /*1f820*/  FFMA R26, R33, R16.reuse, R26 ;  /* 0x00000010211a7223 */ /* 0x080fe2000000001a */
[----:B------:R-:W-:Y:S02]  /*1f830*/  FFMA R35, R35, R16, R40 ;  /* 0x0000001023237223 */ /* 0x000fe40000000028 */
[----:B------:R-:W3:Y:S01]  /*1f840*/  LDS.128 R16, [UR5+0xe70] ;  /* 0x000e7005ff107984 */ /* 0x000ee20008000c00 */
[----:B0-----:R-:W-:-:S04]  /*1f850*/  @!P0 FMUL R39, R39, 4096 ;  /* 0x4580000027278820 */ /* 0x001fc80000400000 */
[----:B------:R-:W-:-:S04]  /*1f860*/  FMUL R34, R39, R39 ;  /* 0x0000002727227220 */ /* 0x000fc80000400000 */
[----:B------:R-:W-:Y:S01]  /*1f870*/  FMUL R34, R39, R34 ;  /* 0x0000002227227220 */ /* 0x000fe20000400000 */
[----:B--2---:R-:W-:-:S03]  /*1f880*/  @!P2 FMUL R44, R44, 4096 ;  /* 0x458000002c2ca820 */ /* 0x004fc60000400000 */
[----:B------:R-:W-:Y:S01]  /*1f890*/  FMUL R23, R23, R34 ;  /* 0x0000002217177220 */ /* 0x000fe20000400000 */
[----:B------:R-:W-:-:S03]  /*1f8a0*/  FMUL R33, R44, R44 ;  /* 0x0000002c2c217220 */ /* 0x000fc60000400000 */
[----:B------:R-:W-:Y:S01]  /*1f8b0*/  FFMA R43, R32, R23, R43 ;  /* 0x00000017202b7223 */ /* 0x000fe2000000002b */
[----:B------:R-:W-:Y:S01]  /*1f8c0*/  FMUL R44, R44, R33 ;  /* 0x000000212c2c7220 */ /* 0x000fe20000400000 */
[----:B------:R-:W-:Y:S01]  /*1f8d0*/  FMUL R33, R13, R13 ;  /* 0x0000000d0d217220 */ /* 0x000fe20000400000 */
[-C--:B------:R-:W-:Y:S01]  /*1f8e0*/  FFMA R41, R20, R23.reuse, R41 ;  /* 0x0000001714297223 */ /* 0x080fe20000000029 */
[----:B------:R-:W-:Y:S01]  /*1f8f0*/  FFMA R38, R21, R23, R38 ;  /* 0x0000001715267223 */ /* 0x000fe20000000026 */
[----:B------:R-:W-:Y:S01]  /*1f900*/  FMUL R20, R15, R44 ;  /* 0x0000002c0f147220 */ /* 0x000fe20000400000 */
[----:B------:R-:W-:-:S03]  /*1f910*/  FFMA R33, R12, R12, R33 ;  /* 0x0000000c0c217223 */ /* 0x000fc60000000021 */
        /* <DEDUP_REMOVED lines=9> */
[-C--:B------:R-:W-:Y:S01]  /*1f9b0*/  FFMA R27, R27, R20.reuse, R26 ;  /* 0x000000141b1b7223 */ /* 0x080fe2000000001a */
[----:B------:R-:W-:Y:S01]  /*1f9c0*/  FFMA R35, R22, R20, R35 ;  /* 0x0000001416237223 */ /* 0x000fe20000000023 */
[----:B------:R-:W-:Y:S01]  /*1f9d0*/  FADD R26, R30, -R10 ;  /* 0x8000000a1e1a7221 */ /* 0x000fe20000000000 */
[----:B------:R-:W-:Y:S01]  /*1f9e0*/  FFMA R21, R34, R34, R21 ;  /* 0x0000002222157223 */ /* 0x000fe20000000015 */
[----:B------:R-:W-:Y:S01]  /*1f9f0*/  FFMA R20, R28, R28, R33 ;  /* 0x0000001c1c147223 */ /* 0x000fe20000000021 */
[----:B---3--:R-:W-:Y:S01]  /*1fa00*/  FADD R33, R17, -R9 ;  /* 0x8000000911217221 */ /* 0x008fe20000000000 */
[----:B------:R-:W-:Y:S01]  /*1fa10*/  FSETP.GEU.AND P0, PT, |R23|, 1.175494350822287508e-38, PT ;  /* 0x008000001700780b */ /* 0x000fe20003f0e200 */
[----:B------:R-:W-:Y:S01]  /*1fa20*/  FADD R39, R30, -R6 ;  /* 0x800000061e277221 */ /* 0x000fe20000000000 */
[----:B------:R-:W-:Y:S01]  /*1fa30*/  FFMA R21, R26, R26, R21 ;  /* 0x0000001a1a157223 */ /* 0x000fe20000000015 */
[----:B------:R-:W-:Y:S01]  /*1fa40*/  FADD R36, R16, -R8 ;  /* 0x8000000810247221 */ /* 0x000fe20000000000 */
[----:B------:R-:W-:Y:S01]  /*1fa50*/  FMUL R45, R33, R33 ;  /* 0x00000021212d7220 */ /* 0x000fe20000400000 */
[----:B------:R-:W-:Y:S01]  /*1fa60*/  FFMA R20, R39, R39, R20 ;  /* 0x0000002727147223 */ /* 0x000fe20000000014 */
[----:B------:R-:W-:Y:S01]  /*1fa70*/  FADD R21, R21, 9.9999997171806853657e-10 ;  /* 0x3089705f15157421 */ /* 0x000fe20000000000 */
[----:B------:R-:W-:Y:S01]  /*1fa80*/  FADD R30, R18, -R10 ;  /* 0x8000000a121e7221 */ /* 0x000fe20000000000 */
[----:B------:R-:W-:Y:S01]  /*1fa90*/  FFMA R45, R36, R36, R45 ;  /* 0x00000024242d7223 */ /* 0x000fe2000000002d */
[----:B------:R-:W-:Y:S01]  /*1faa0*/  FADD R42, R20, 9.9999997171806853657e-10 ;  /* 0x3089705f142a7421 */ /* 0x000fe20000000000 */
[----:B------:R-:W-:Y:S01]  /*1fab0*/  FADD R17, R17, -R5 ;  /* 0x8000000511117221 */ /* 0x000fe20000000000 */
[----:B------:R-:W-:Y:S01]  /*1fac0*/  FSETP.GEU.AND P1, PT, |R21|, 1.175494350822287508e-38, PT ;  /* 0x008000001500780b */ /* 0x000fe20003f2e200 */
[----:B------:R-:W-:Y:S01]  /*1fad0*/  FFMA R45, R30, R30, R45 ;  /* 0x0000001e1e2d7223 */ /* 0x000fe2000000002d */
[----:B------:R-:W-:Y:S01]  /*1fae0*/  @!P0 FMUL R23, R23, 16777216 ;  /* 0x4b80000017178820 */ /* 0x000fe20000400000 */
[----:B------:R-:W-:-:S02]  /*1faf0*/  FSETP.GEU.AND P2, PT, |R42|, 1.175494350822287508e-38, PT ;  /* 0x008000002a00780b */ /* 0x000fc40003f4e200 */
[----:B------:R-:W-:Y:S01]  /*1fb00*/  FADD R20, R45, 9.9999997171806853657e-10 ;  /* 0x3089705f2d147421 */ /* 0x000fe20000000000 */
[----:B------:R-:W0:Y:S04]  /*1fb10*/  MUFU.RSQ R40, R23 ;  /* 0x0000001700287308 */ /* 0x000e280000001400 */
[----:B------:R-:W-:-:S03]  /*1fb20*/  FSETP.GEU.AND P3, PT, |R20|, 1.175494350822287508e-38, PT ;  /* 0x008000001400780b */ /* 0x000fc60003f6e200 */
[----:B------:R-:W-:-:S03]  /*1fb30*/  @!P1 FMUL R21, R21, 16777216 ;  /* 0x4b80000015159820 */ /* 0x000fc60000400000 */
[----:B------:R-:W-:-:S03]  /*1fb40*/  @!P2 FMUL R42, R42, 16777216 ;  /* 0x4b8000002a2aa820 */ /* 0x000fc60000400000 */
[----:B------:R-:W1:Y:S04]  /*1fb50*/  MUFU.RSQ R21, R21 ;  /* 0x0000001500157308 */ /* 0x000e680000001400 */
[----:B------:R-:W-:Y:S01]  /*1fb60*/  @!P3 FMUL R20, R20, 16777216 ;  /* 0x4b8000001414b820 */ /* 0x000fe20000400000 */
[----:B0-----:R-:W-:-:S03]  /*1fb70*/  @!P0 FMUL R40, R40, 4096 ;  /* 0x4580000028288820 */ /* 0x001fc60000400000 */
[----:B------:R-:W0:Y:S01]  /*1fb80*/  MUFU.RSQ R22, R42 ;  /* 0x0000002a00167308 */ /* 0x000e220000001400 */
[----:B------:R-:W-:-:S04]  /*1fb90*/  FMUL R23, R40, R40 ;  /* 0x0000002828177220 */ /* 0x000fc80000400000 */
[----:B------:R-:W-:-:S03]  /*1fba0*/  FMUL R40, R40, R23 ;  /* 0x0000001728287220 */ /* 0x000fc60000400000 */
[----:B------:R-:W2:Y:S01]  /*1fbb0*/  MUFU.RSQ R20, R20 ;  /* 0x0000001400147308 */ /* 0x000ea20000001400 */
[----:B------:R-:W-:Y:S01]  /*1fbc0*/  FMUL R40, R15, R40 ;  /* 0x000000280f287220 */ /* 0x000fe20000400000 */
[----:B-1----:R-:W-:-:S03]  /*1fbd0*/  @!P1 FMUL R21, R21, 4096 ;  /* 0x4580000015159820 */ /* 0x002fc60000400000 */
[-C--:B------:R-:W-:Y:S01]  /*1fbe0*/  FFMA R41, R12, R40.reuse, R41 ;  /* 0x000000280c297223 */ /* 0x080fe20000000029 */
[-C--:B------:R-:W-:Y:S01]  /*1fbf0*/  FFMA R38, R13, R40.reuse, R38 ;  /* 0x000000280d267223 */ /* 0x080fe20000000026 */
[C---:B------:R-:W-:Y:S01]  /*1fc00*/  FMUL R12, R21.reuse, R21 ;  /* 0x00000015150c7220 */ /* 0x040fe20000400000 */
[----:B------:R-:W-:Y:S01]  /*1fc10*/  FFMA R40, R14, R40, R43 ;  /* 0x000000280e287223 */ /* 0x000fe2000000002b */
[----:B0-----:R-:W-:Y:S02]  /*1fc20*/  @!P2 FMUL R22, R22, 4096 ;  /* 0x458000001616a820 */ /* 0x001fe40000400000 */
[----:B------:R-:W-:Y:S02]  /*1fc30*/  FMUL R42, R21, R12 ;  /* 0x0000000c152a7220 */ /* 0x000fe40000400000 */
[----:B------:R-:W-:Y:S02]  /*1fc40*/  FMUL R13, R22, R22 ;  /* 0x00000016160d7220 */ /* 0x000fe40000400000 */
[----:B------:R-:W-:-:S02]  /*1fc50*/  FMUL R42, R31, R42 ;  /* 0x0000002a1f2a7220 */ /* 0x000fc40000400000 */
[----:B------:R-:W-:Y:S01]  /*1fc60*/  FMUL R22, R22, R13 ;  /* 0x0000000d16167220 */ /* 0x000fe20000400000 */
[----:B--2---:R-:W-:Y:S01]  /*1fc70*/  @!P3 FMUL R20, R20, 4096 ;  /* 0x458000001414b820 */ /* 0x004fe20000400000 */
[----:B------:R-:W0:Y:S01]  /*1fc80*/  LDS.128 R12, [UR5+0xe80] ;  /* 0x000e8005ff0c7984 */ /* 0x000e220008000c00 */
[----:B------:R-:W-:Y:S01]  /*1fc90*/  FFMA R37, R34, R42, R37 ;  /* 0x0000002a22257223 */ /* 0x000fe20000000025 */
[----:B------:R-:W-:Y:S01]  /*1fca0*/  FMUL R31, R31, R22 ;  /* 0x000000161f1f7220 */ /* 0x000fe20000400000 */
[----:B------:R-:W-:Y:S01]  /*1fcb0*/  FMUL R21, R20, R20 ;  /* 0x0000001414157220 */ /* 0x000fe20000400000 */
[-C--:B------:R-:W-:Y:S01]  /*1fcc0*/  FFMA R32, R32, R42.reuse, R27 ;  /* 0x0000002a20207223 */ /* 0x080fe2000000001b */
[----:B------:R-:W-:Y:S01]  /*1fcd0*/  FFMA R35, R26, R42, R35 ;  /* 0x0000002a1a237223 */ /* 0x000fe20000000023 */
[----:B------:R-:W-:Y:S01]  /*1fce0*/  FFMA R41, R28, R31, R41 ;  /* 0x0000001f1c297223 */ /* 0x000fe20000000029 */
[----:B------:R-:W-:Y:S01]  /*1fcf0*/  FMUL R34, R20, R21 ;  /* 0x0000001514227220 */ /* 0x000fe20000400000 */
[----:B------:R-:W-:Y:S01]  /*1fd00*/  FFMA R38, R29, R31, R38 ;  /* 0x0000001f1d267223 */ /* 0x000fe20000000026 */
[----:B------:R-:W1:Y:S01]  /*1fd10*/  LDS.128 R20, [UR5+0xe90] ;  /* 0x000e9005ff147984 */ /* 0x000e620008000c00 */
[----:B------:R-:W-:Y:S01]  /*1fd20*/  FADD R28, R16, -R4 ;  /* 0x80000004101c7221 */ /* 0x000fe20000000000 */
[----:B------:R-:W-:Y:S01]  /*1fd30*/  FMUL R29, R17, R17 ;  /* 0x00000011111d7220 */ /* 0x000fe20000400000 */
[----:B------:R-:W-:Y:S01]  /*1fd40*/  FFMA R40, R39, R31, R40 ;  /* 0x0000001f27287223 */ /* 0x000fe20000000028 */
[----:B------:R-:W-:Y:S01]  /*1fd50*/  FMUL R34, R19, R34 ;  /* 0x0000002213227220 */ /* 0x000fe20000400000 */
[----:B------:R-:W-:Y:S01]  /*1fd60*/  FADD R31, R18, -R6 ;  /* 0x80000006121f7221 */ /* 0x000fe20000000000 */
[----:B------:R-:W-:-:S02]  /*1fd70*/  FFMA R18, R28, R28, R29 ;  /* 0x0000001c1c127223 */ /* 0x000fc4000000001d */
[-C--:B------:R-:W-:Y:S01]  /*1fd80*/  FFMA R37, R36, R34.reuse, R37 ;  /* 0x0000002224257223 */ /* 0x080fe20000000025 */
[-C--:B------:R-:W-:Y:S01]  /*1fd90*/  FFMA R32, R33, R34.reuse, R32 ;  /* 0x0000002221207223 */ /* 0x080fe20000000020 */
[----:B------:R-:W-:Y:S01]  /*1fda0*/  FFMA R30, R30, R34, R35 ;  /* 0x000000221e1e7223 */ /* 0x000fe20000000023 */
[----:B------:R-:W-:-:S04]  /*1fdb0*/  FFMA R18, R31, R31, R18 ;  /* 0x0000001f1f127223 */ /* 0x000fc80000000012 */
[----:B------:R-:W-:-:S05]  /*1fdc0*/  FADD R39, R18, 9.9999997171806853657e-10 ;  /* 0x3089705f12277421 */ /* 0x000fca0000000000 */
[----:B------:R-:W-:Y:S01]  /*1fdd0*/  FSETP.GEU.AND P0, PT, |R39|, 1.175494350822287508e-38, PT ;  /* 0x008000002700780b */ /* 0x000fe20003f0e200 */
[----:B0-----:R-:W-:Y:S01]  /*1fde0*/  FADD R27, R13, -R9 ;  /* 0x800000090d1b7221 */ /* 0x001fe20000000000 */
[C---:B------:R-:W-:Y:S01]  /*1fdf0*/  FADD R16, R12.reuse, -R8 ;  /* 0x800000080c107221 */ /* 0x040fe20000000000 */
[----:B------:R-:W-:Y:S01]  /*1fe00*/  FADD R34, R12, -R4 ;  /* 0x800000040c227221 */ /* 0x000fe20000000000 */
[C---:B------:R-:W-:Y:S01]  /*1fe10*/  FADD R33, R14.reuse, -R10 ;  /* 0x8000000a0e217221 */ /* 0x040fe20000000000 */
[----:B------:R-:W-:Y:S01]  /*1fe20*/  FMUL R29, R27, R27 ;  /* 0x0000001b1b1d7220 */ /* 0x000fe20000400000 */
[----:B------:R-:W-:Y:S01]  /*1fe30*/  FADD R13, R13, -R5 ;  /* 0x800000050d0d7221 */ /* 0x000fe20000000000 */
[----:B------:R-:W-:-:S06]  /*1fe40*/  FADD R14, R14, -R6 ;  /* 0x800000060e0e7221 */ /* 0x000fcc0000000000 */
[----:B------:R-:W-:Y:S01]  /*1fe50*/  @!P0 FMUL R39, R39, 16777216 ;  /* 0x4b80000027278820 */ /* 0x000fe20000400000 */
[----:B------:R-:W-:Y:S01]  /*1fe60*/  FFMA R12, R16, R16, R29 ;  /* 0x00000010100c7223 */ /* 0x000fe2000000001d */
[----:B-1----:R-:W-:Y:S01]  /*1fe70*/  FADD R29, R21, -R9 ;  /* 0x80000009151d7221 */ /* 0x002fe20000000000 */
[----:B------:R-:W-:Y:S01]  /*1fe80*/  FMUL R35, R13, R13 ;  /* 0x0000000d0d237220 */ /* 0x000fe20000400000 */
[----:B------:R-:W-:Y:S01]  /*1fe90*/  FADD R26, R22, -R10 ;  /* 0x8000000a161a7221 */ /* 0x000fe20000000000 */
[----:B------:R-:W-:Y:S01]  /*1fea0*/  FFMA R43, R33, R33, R12 ;  /* 0x00000021212b7223 */ /* 0x000fe2000000000c */
[----:B------:R-:W-:Y:S01]  /*1feb0*/  FADD R12, R20, -R8 ;  /* 0x80000008140c7221 */ /* 0x000fe20000000000 */
[----:B------:R-:W-:Y:S01]  /*1fec0*/  FMUL R45, R29, R29 ;  /* 0x0000001d1d2d7220 */ /* 0x000fe20000400000 */
[----:B------:R-:W-:Y:S01]  /*1fed0*/  FFMA R35, R34, R34, R35 ;  /* 0x0000002222237223 */ /* 0x000fe20000000023 */
[----:B------:R-:W-:Y:S01]  /*1fee0*/  FADD R43, R43, 9.9999997171806853657e-10 ;  /* 0x3089705f2b2b7421 */ /* 0x000fe20000000000 */
[----:B------:R-:W0:Y:S01]  /*1fef0*/  MUFU.RSQ R42, R39 ;  /* 0x00000027002a7308 */ /* 0x000e220000001400 */
[----:B------:R-:W-:Y:S01]  /*1ff00*/  FFMA R45, R12, R12, R45 ;  /* 0x0000000c0c2d7223 */ /* 0x000fe2000000002d */
[----:B------:R-:W-:-:S02]  /*1ff10*/  FFMA R35, R14, R14, R35 ;  /* 0x0000000e0e237223 */ /* 0x000fc40000000023 */
[----:B------:R-:W-:Y:S01]  /*1ff20*/  FSETP.GEU.AND P1, PT, |R43|, 1.175494350822287508e-38, PT ;  /* 0x008000002b00780b */ /* 0x000fe20003f2e200 */
[----:B------:R-:W-:Y:S01]  /*1ff30*/  FFMA R45, R26, R26, R45 ;  /* 0x0000001a1a2d7223 */ /* 0x000fe2000000002d */
[----:B------:R-:W-:-:S03]  /*1ff40*/  FADD R44, R35, 9.9999997171806853657e-10 ;  /* 0x3089705f232c7421 */ /* 0x000fc60000000000 */
[----:B------:R-:W-:Y:S02]  /*1ff50*/  FADD R18, R45, 9.9999997171806853657e-10 ;  /* 0x3089705f2d127421 */ /* 0x000fe40000000000 */
[----:B------:R-:W-:-:S03]  /*1ff60*/  FSETP.GEU.AND P2, PT, |R44|, 1.175494350822287508e-38, PT ;  /* 0x008000002c00780b */ /* 0x000fc60003f4e200 */
[----:B------:R-:W-:-:S03]  /*1ff70*/  FSETP.GEU.AND P3, PT, |R18|, 1.175494350822287508e-38, PT ;  /* 0x008000001200780b */ /* 0x000fc60003f6e200 */
[----:B------:R-:W-:Y:S01]  /*1ff80*/  @!P1 FMUL R43, R43, 16777216 ;  /* 0x4b8000002b2b9820 */ /* 0x000fe20000400000 */
[----:B0-----:R-:W-:-:S03]  /*1ff90*/  @!P0 FMUL R42, R42, 4096 ;  /* 0x458000002a2a8820 */ /* 0x001fc60000400000 */
[----:B------:R-:W0:Y:S01]  /*1ffa0*/  MUFU.RSQ R36, R43 ;  /* 0x0000002b00247308 */ /* 0x000e220000001400 */
[----:B------:R-:W-:Y:S02]  /*1ffb0*/  FMUL R45, R42, R42 ;  /* 0x0000002a2a2d7220 */ /* 0x000fe40000400000 */
[----:B------:R-:W-:Y:S02]  /*1ffc0*/  @!P2 FMUL R44, R44, 16777216 ;  /* 0x4b8000002c2ca820 */ /* 0x000fe40000400000 */
[----:B------:R-:W-:Y:S01]  /*1ffd0*/  FMUL R42, R42, R45 ;  /* 0x0000002d2a2a7220 */ /* 0x000fe20000400000 */
[----:B------:R-:W-:Y:S02]  /*1ffe0*/  @!P3 FMUL R18, R18, 16777216 ;  /* 0x4b8000001212b820 */ /* 0x000fe40000400000 */
[----:B------:R-:W1:Y:S01]  /*1fff0*/  MUFU.RSQ R35, R44 ;  /* 0x0000002c00237308 */ /* 0x000e620000001400 */
[----:B------:R-:W-:Y:S01]  /*20000*/  FMUL R19, R19, R42 ;  /* 0x0000002a13137220 */ /* 0x000fe20000400000 */
[----:B------:R-:W-:-:S03]  /*20010*/  FADD R42, R21, -R5 ;  /* 0x80000005152a7221 */ /* 0x000fc60000000000 */
[-C--:B------:R-:W-:Y:S01]  /*20020*/  FFMA R41, R28, R19.reuse, R41 ;  /* 0x000000131c297223 */ /* 0x080fe20000000029 */
[-C--:B------:R-:W-:Y:S01]  /*20030*/  FFMA R38, R17, R19.reuse, R38 ;  /* 0x0000001311267223 */ /* 0x080fe20000000026 */
[----:B------:R-:W-:Y:S01]  /*20040*/  FFMA R19, R31, R19, R40 ;  /* 0x000000131f137223 */ /* 0x000fe20000000028 */
[----:B------:R-:W2:Y:S01]  /*20050*/  MUFU.RSQ R18, R18 ;  /* 0x0000001200127308 */ /* 0x000ea20000001400 */
[----:B0-----:R-:W-:-:S04]  /*20060*/  @!P1 FMUL R36, R36, 4096 ;  /* 0x4580000024249820 */ /* 0x001fc80000400000 */
[----:B------:R-:W-:Y:S01]  /*20070*/  FMUL R39, R36, R36 ;  /* 0x0000002424277220 */ /* 0x000fe20000400000 */
[----:B-1----:R-:W-:-:S03]  /*20080*/  @!P2 FMUL R35, R35, 4096 ;  /* 0x458000002323a820 */ /* 0x002fc60000400000 */
[----:B------:R-:W-:Y:S01]  /*20090*/  FMUL R36, R36, R39 ;  /* 0x0000002724247220 */ /* 0x000fe20000400000 */
[----:B------:R-:W-:-:S03]  /*200a0*/  FMUL R28, R35, R35 ;  /* 0x00000023231c7220 */ /* 0x000fc60000400000 */
[----:B------:R-:W-:Y:S01]  /*200b0*/  FMUL R36, R15, R36 ;  /* 0x000000240f247220 */ /* 0x000fe20000400000 */
[----:B--2---:R-:W-:Y:S01]  /*200c0*/  @!P3 FMUL R18, R18, 4096 ;  /* 0x458000001212b820 */ /* 0x004fe20000400000 */
[----:B------:R-:W-:Y:S02]  /*200d0*/  FMUL R28, R35, R28 ;  /* 0x0000001c231c7220 */ /* 0x000fe40000400000 */
[-C--:B------:R-:W-:Y:S01]  /*200e0*/  FFMA R37, R16, R36.reuse, R37 ;  /* 0x0000002410257223 */ /* 0x080fe20000000025 */
[----:B------:R-:W-:Y:S01]  /*200f0*/  FFMA R32, R27, R36, R32 ;  /* 0x000000241b207223 */ /* 0x000fe20000000020 */
[C---:B------:R-:W-:Y:S01]  /*20100*/  FMUL R17, R18.reuse, R18 ;  /* 0x0000001212117220 */ /* 0x040fe20000400000 */
[----:B------:R-:W-:Y:S01]  /*20110*/  FMUL R28, R15, R28 ;  /* 0x0000001c0f1c7220 */ /* 0x000fe20000400000 */
[----:B------:R-:W-:Y:S02]  /*20120*/  FFMA R33, R33, R36, R30 ;  /* 0x0000002421217223 */ /* 0x000fe4000000001e */
[----:B------:R-:W-:Y:S01]  /*20130*/  FMUL R18, R18, R17 ;  /* 0x0000001112127220 */ /* 0x000fe20000400000 */
[-C--:B------:R-:W-:Y:S01]  /*20140*/  FFMA R34, R34, R28.reuse, R41 ;  /* 0x0000001c22227223 */ /* 0x080fe20000000029 */
[-C--:B------:R-:W-:Y:S01]  /*20150*/  FFMA R43, R13, R28.reuse, R38 ;  /* 0x0000001c0d2b7223 */ /* 0x080fe20000000026 */
[----:B------:R-:W-:Y:S01]  /*20160*/  FFMA R41, R14, R28, R19 ;  /* 0x0000001c0e297223 */ /* 0x000fe20000000013 */
[----:B------:R-:W-:-:S04]  /*20170*/  FMUL R18, R23, R18 ;  /* 0x0000001217127220 */ /* 0x000fc80000400000 */
[-C--:B------:R-:W-:Y:S01]  /*20180*/  FFMA R30, R12, R18.reuse, R37 ;  /* 0x000000120c1e7223 */ /* 0x080fe20000000025 */
[-C--:B------:R-:W-:Y:S01]  /*20190*/  FFMA R29, R29, R18.reuse, R32 ;  /* 0x000000121d1d7223 */ /* 0x080fe20000000020 */
[----:B------:R-:W-:Y:S01]  /*201a0*/  FFMA R26, R26, R18, R33 ;  /* 0x000000121a1a7223 */ /* 0x000fe20000000021 */
[----:B------:R-:W-:Y:S01]  /*201b0*/  FADD R21, R20, -R4 ;  /* 0x8000000414157221 */ /* 0x000fe20000000000 */
[----:B------:R-:W-:Y:S01]  /*201c0*/  FADD R22, R22, -R6 ;  /* 0x8000000616167221 */ /* 0x000fe20000000000 */
[----:B------:R-:W-:Y:S01]  /*201d0*/  FMUL R12, R42, R42 ;  /* 0x0000002a2a0c7220 */ /* 0x000fe20000400000 */
[----:B------:R-:W0:Y:S03]  /*201e0*/  LDS.128 R16, [UR5+0xea0] ;  /* 0x000ea005ff107984 */ /* 0x000e260008000c00 */
[----:B------:R-:W-:Y:S01]  /*201f0*/  FFMA R13, R21, R21, R12 ;  /* 0x00000015150d7223 */ /* 0x000fe2000000000c */
[----:B------:R-:W-:Y:S01]  /*20200*/  UIADD3 UR4, UPT, UPT, UR4, 0x1, URZ ;  /* 0x0000000104047890 */ /* 0x000fe2000fffe0ff */
[----:B------:R-:W-:-:S02]  /*20210*/  IADD3 R24, PT, PT, R24, UR10, RZ ;  /* 0x0000000a18187c10 */ /* 0x000fc4000fffe0ff */
[----:B------:R-:W-:Y:S01]  /*20220*/  FFMA R13, R22, R22, R13 ;  /* 0x00000016160d7223 */ /* 0x000fe2000000000d */
[----:B------:R-:W-:-:S03]  /*20230*/  UISETP.NE.AND UP0, UPT, UR4, URZ, UPT ;  /* 0x000000ff0400728c */ /* 0x000fc6000bf05270 */
[----:B------:R-:W-:Y:S02]  /*20240*/  FADD R20, R13, 9.9999997171806853657e-10 ;  /* 0x3089705f0d147421 */ /* 0x000fe40000000000 */
[----:B------:R-:W1:Y:S03]  /*20250*/  LDS.128 R12, [UR5+0xeb0] ;  /* 0x000eb005ff0c7984 */ /* 0x000e660008000c00 */
[----:B------:R-:W-:-:S13]  /*20260*/  FSETP.GEU.AND P0, PT, |R20|, 1.175494350822287508e-38, PT ;  /* 0x008000001400780b */ /* 0x000fda0003f0e200 */
[----:B------:R-:W-:-:S04]  /*20270*/  @!P0 FMUL R20, R20, 16777216 ;  /* 0x4b80000014148820 */ /* 0x000fc80000400000 */
[----:B------:R-:W2:Y:S01]  /*20280*/  MUFU.RSQ R32, R20 ;  /* 0x0000001400207308 */ /* 0x000ea20000001400 */
[----:B0-----:R-:W-:Y:S01]  /*20290*/  FADD R36, R17, -R9 ;  /* 0x8000000911247221 */ /* 0x001fe20000000000 */
[----:B------:R-:W-:Y:S01]  /*202a0*/  FADD R33, R16, -R8 ;  /* 0x8000000810217221 */ /* 0x000fe20000000000 */
[----:B------:R-:W-:Y:S01]  /*202b0*/  FADD R27, R18, -R10 ;  /* 0x8000000a121b7221 */ /* 0x000fe20000000000 */
[----:B------:R-:W-:Y:S01]  /*202c0*/  FADD R31, R16, -R4 ;  /* 0x80000004101f7221 */ /* 0x000fe20000000000 */
[----:B------:R-:W-:-:S04]  /*202d0*/  FMUL R28, R36, R36 ;  /* 0x00000024241c7220 */ /* 0x000fc80000400000 */
[----:B------:R-:W-:Y:S01]  /*202e0*/  FFMA R38, R33, R33, R28 ;  /* 0x0000002121267223 */ /* 0x000fe2000000001c */
[----:B--2---:R-:W-:Y:S01]  /*202f0*/  @!P0 FMUL R32, R32, 4096 ;  /* 0x4580000020208820 */ /* 0x004fe20000400000 */
[----:B------:R-:W-:Y:S01]  /*20300*/  FADD R28, R17, -R5 ;  /* 0x80000005111c7221 */ /* 0x000fe20000000000 */
[----:B-1----:R-:W-:Y:S01]  /*20310*/  FADD R35, R13, -R9 ;  /* 0x800000090d237221 */ /* 0x002fe20000000000 */
[----:B------:R-:W-:Y:S01]  /*20320*/  FFMA R38, R27, R27, R38 ;  /* 0x0000001b1b267223 */ /* 0x000fe20000000026 */
[----:B------:R-:W-:Y:S01]  /*20330*/  FMUL R17, R32, R32 ;  /* 0x0000002020117220 */ /* 0x000fe20000400000 */
[----:B------:R-:W-:Y:S01]  /*20340*/  FMUL R40, R28, R28 ;  /* 0x0000001c1c287220 */ /* 0x000fe20000400000 */
[----:B------:R-:W-:Y:S01]  /*20350*/  FADD R37, R13, -R5 ;  /* 0x800000050d257221 */ /* 0x000fe20000000000 */
[----:B------:R-:W-:Y:S01]  /*20360*/  FADD R16, R38, 9.9999997171806853657e-10 ;  /* 0x3089705f26107421 */ /* 0x000fe20000000000 */
[----:B------:R-:W-:Y:S01]  /*20370*/  FMUL R20, R32, R17 ;  /* 0x0000001120147220 */ /* 0x000fe20000400000 */
[----:B------:R-:W-:Y:S01]  /*20380*/  FADD R32, R18, -R6 ;  /* 0x8000000612207221 */ /* 0x000fe20000000000 */
[----:B------:R-:W-:Y:S01]  /*20390*/  FFMA R17, R31, R31, R40 ;  /* 0x0000001f1f117223 */ /* 0x000fe20000000028 */
[----:B------:R-:W-:Y:S01]  /*203a0*/  FADD R13, R12, -R8 ;  /* 0x800000080c0d7221 */ /* 0x000fe20000000000 */
[----:B------:R-:W-:Y:S01]  /*203b0*/  FSETP.GEU.AND P0, PT, |R16|, 1.175494350822287508e-38, PT ;  /* 0x008000001000780b */ /* 0x000fe20003f0e200 */
[----:B------:R-:W-:Y:S01]  /*203c0*/  FMUL R23, R23, R20 ;  /* 0x0000001417177220 */ /* 0x000fe20000400000 */
[----:B------:R-:W-:Y:S01]  /*203d0*/  FFMA R17, R32, R32, R17 ;  /* 0x0000002020117223 */ /* 0x000fe20000000011 */
[----:B------:R-:W-:Y:S01]  /*203e0*/  FMUL R18, R35, R35 ;  /* 0x0000002323127220 */ /* 0x000fe20000400000 */
[----:B------:R-:W-:Y:S01]  /*203f0*/  FADD R12, R12, -R4 ;  /* 0x800000040c0c7221 */ /* 0x000fe20000000000 */
[----:B------:R-:W-:Y:S01]  /*20400*/  FFMA R34, R21, R23, R34 ;  /* 0x0000001715227223 */ /* 0x000fe20000000022 */
[----:B------:R-:W-:Y:S01]  /*20410*/  FADD R17, R17, 9.9999997171806853657e-10 ;  /* 0x3089705f11117421 */ /* 0x000fe20000000000 */
[----:B------:R-:W-:Y:S01]  /*20420*/  FMUL R39, R37, R37 ;  /* 0x0000002525277220 */ /* 0x000fe20000400000 */
[----:B------:R-:W-:Y:S01]  /*20430*/  FFMA R21, R13, R13, R18 ;  /* 0x0000000d0d157223 */ /* 0x000fe20000000012 */
[C---:B------:R-:W-:Y:S01]  /*20440*/  FADD R38, R14.reuse, -R10 ;  /* 0x8000000a0e267221 */ /* 0x040fe20000000000 */
[----:B------:R-:W-:Y:S01]  /*20450*/  FADD R40, R14, -R6 ;  /* 0x800000060e287221 */ /* 0x000fe20000000000 */
        /* <DEDUP_REMOVED lines=11> */
[----:B------:R-:W-:Y:S01]  /*20510*/  FSETP.GEU.AND P2, PT, |R39|, 1.175494350822287508e-38, PT ;  /* 0x008000002700780b */ /* 0x000fe20003f4e200 */
[----:B------:R-:W-:-:S04]  /*20520*/  @!P1 FMUL R17, R17, 16777216 ;  /* 0x4b80000011119820 */ /* 0x000fc80000400000 */
[----:B------:R-:W2:Y:S01]  /*20530*/  MUFU.RSQ R14, R17 ;  /* 0x00000011000e7308 */ /* 0x000ea20000001400 */
[----:B0-----:R-:W-:Y:S01]  /*20540*/  @!P0 FMUL R16, R16, 4096 ;  /* 0x4580000010108820 */ /* 0x001fe20000400000 */
[----:B------:R-:W-:-:S06]  /*20550*/  FSETP.GEU.AND P0, PT, |R45|, 1.175494350822287508e-38, PT ;  /* 0x008000002d00780b */ /* 0x000fcc0003f0e200 */
[----:B------:R-:W-:Y:S01]  /*20560*/  @!P2 FMUL R39, R39, 16777216 ;  /* 0x4b8000002727a820 */ /* 0x000fe20000400000 */
[----:B------:R-:W-:-:S04]  /*20570*/  FMUL R18, R16, R16 ;  /* 0x0000001010127220 */ /* 0x000fc80000400000 */
[----:B------:R-:W-:Y:S01]  /*20580*/  FMUL R18, R16, R18 ;  /* 0x0000001210127220 */ /* 0x000fe20000400000 */
[----:B--2---:R-:W-:Y:S01]  /*20590*/  @!P1 FMUL R14, R14, 4096 ;  /* 0x458000000e0e9820 */ /* 0x004fe20000400000 */
[----:B------:R-:W0:Y:S02]  /*205a0*/  MUFU.RSQ R39, R39 ;  /* 0x0000002700277308 */ /* 0x000e240000001400 */
[----:B------:R-:W-:Y:S01]  /*205b0*/  FMUL R42, R19, R18 ;  /* 0x00000012132a7220 */ /* 0x000fe20000400000 */
[----:B------:R-:W-:Y:S01]  /*205c0*/  FMUL R17, R14, R14 ;  /* 0x0000000e0e117220 */ /* 0x000fe20000400000 */
[----:B------:R-:W-:Y:S02]  /*205d0*/  @!P0 FMUL R45, R45, 16777216 ;  /* 0x4b8000002d2d8820 */ /* 0x000fe40000400000 */
[-C--:B------:R-:W-:Y:S01]  /*205e0*/  FFMA R36, R36, R42.reuse, R29 ;  /* 0x0000002a24247223 */ /* 0x080fe2000000001d */
[----:B------:R-:W-:Y:S01]  /*205f0*/  FMUL R44, R14, R17 ;  /* 0x000000110e2c7220 */ /* 0x000fe20000400000 */
[-C--:B------:R-:W-:Y:S01]  /*20600*/  FFMA R27, R27, R42.reuse, R26 ;  /* 0x0000002a1b1b7223 */ /* 0x080fe2000000001a */
[----:B------:R-:W2:Y:S01]  /*20610*/  MUFU.RSQ R14, R45 ;  /* 0x0000002d000e7308 */ /* 0x000ea20000001400 */
[----:B------:R-:W-:Y:S01]  /*20620*/  FFMA R30, R33, R42, R30 ;  /* 0x0000002a211e7223 */ /* 0x000fe2000000001e */
[----:B------:R-:W-:-:S02]  /*20630*/  FMUL R44, R19, R44 ;  /* 0x0000002c132c7220 */ /* 0x000fc40000400000 */
[----:B------:R-:W3:Y:S02]  /*20640*/  LDS.128 R16, [UR5+0xed0] ;  /* 0x000ed005ff107984 */ /* 0x000ee40008000c00 */
[-C--:B------:R-:W-:Y:S01]  /*20650*/  FFMA R31, R31, R44.reuse, R34 ;  /* 0x0000002c1f1f7223 */ /* 0x080fe20000000022 */
[-C--:B------:R-:W-:Y:S01]  /*20660*/  FFMA R34, R28, R44.reuse, R43 ;  /* 0x0000002c1c227223 */ /* 0x080fe2000000002b */
[----:B0-----:R-:W-:Y:S01]  /*20670*/  @!P2 FMUL R39, R39, 4096 ;  /* 0x458000002727a820 */ /* 0x001fe20000400000 */
[----:B-1----:R-:W-:Y:S01]  /*20680*/  FADD R26, R21, -R9 ;  /* 0x80000009151a7221 */ /* 0x002fe20000000000 */
[----:B------:R-:W-:Y:S02]  /*20690*/  FFMA R41, R32, R44, R41 ;  /* 0x0000002c20297223 */ /* 0x000fe40000000029 */
[----:B------:R-:W-:Y:S01]  /*206a0*/  FMUL R28, R39, R39 ;  /* 0x00000027271c7220 */ /* 0x000fe20000400000 */
[----:B------:R-:W-:-:S03]  /*206b0*/  FMUL R42, R26, R26 ;  /* 0x0000001a1a2a7220 */ /* 0x000fc60000400000 */
[----:B------:R-:W-:Y:S01]  /*206c0*/  FMUL R28, R39, R28 ;  /* 0x0000001c271c7220 */ /* 0x000fe20000400000 */
[----:B--2---:R-:W-:-:S04]  /*206d0*/  @!P0 FMUL R14, R14, 4096 ;  /* 0x458000000e0e8820 */ /* 0x004fc80000400000 */
        /* <DEDUP_REMOVED lines=20> */
[----:B---3--:R-:W-:Y:S01]  /*20820*/  FADD R27, R17, -R9 ;  /* 0x80000009111b7221 */ /* 0x008fe20000000000 */
[----:B------:R-:W-:Y:S01]  /*20830*/  FFMA R22, R33, R33, R22 ;  /* 0x0000002121167223 */ /* 0x000fe20000000016 */
[----:B------:R-:W-:Y:S01]  /*20840*/  FADD R36, R16, -R8 ;  /* 0x8000000810247221 */ /* 0x000fe20000000000 */
        /* <DEDUP_REMOVED lines=14> */
[----:B------:R-:W-:Y:S01]  /*20930*/  @!P0 FMUL R20, R20, 16777216 ;  /* 0x4b80000014148820 */ /* 0x000fe20000400000 */
[----:B------:R-:W0:Y:S01]  /*20940*/  LDS.128 R12, [UR5+0xee0] ;  /* 0x000ee005ff0c7984 */ /* 0x000e220008000c00 */
[----:B------:R-:W-:Y:S01]  /*20950*/  FSETP.GEU.AND P2, PT, |R39|, 1.175494350822287508e-38, PT ;  /* 0x008000002700780b */ /* 0x000fe20003f4e200 */
[----:B------:R-:W-:Y:S02]  /*20960*/  FADD R34, R43, 9.9999997171806853657e-10 ;  /* 0x3089705f2b227421 */ /* 0x000fe40000000000 */
        /* <DEDUP_REMOVED lines=19> */
[----:B------:R-:W-:Y:S02]  /*20aa0*/  FFMA R35, R32, R20, R21 ;  /* 0x0000001420237223 */ /* 0x000fe40000000015 */
[----:B------:R-:W2:Y:S01]  /*20ab0*/  LDS.128 R20, [UR5+0xef0] ;  /* 0x000ef005ff147984 */ /* 0x000ea20008000c00 */
        /* <DEDUP_REMOVED lines=24> */
[----:B------:R-:W-:Y:S01]  /*20c40*/  FFMA R14, R34, R34, R13 ;  /* 0x00000022220e7223 */ /* 0x000fe2000000000d */
[-C--:B------:R-:W-:Y:S01]  /*20c50*/  FFMA R31, R16, R19.reuse, R31 ;  /* 0x00000013101f7223 */ /* 0x080fe2000000001f */
[----:B------:R-:W-:Y:S01]  /*20c60*/  FFMA R44, R18, R19, R41 ;  /* 0x00000013122c7223 */ /* 0x000fe20000000029 */
[----:B------:R-:W-:Y:S01]  /*20c70*/  FSETP.GEU.AND P0, PT, |R12|, 1.175494350822287508e-38, PT ;  /* 0x008000000c00780b */ /* 0x000fe20003f0e200 */
[----:B------:R-:W-:-:S04]  /*20c80*/  FFMA R14, R37, R37, R14 ;  /* 0x00000025250e7223 */ /* 0x000fc8000000000e */
[----:B------:R-:W-:-:S05]  /*20c90*/  FADD R13, R14, 9.9999997171806853657e-10 ;  /* 0x3089705f0e0d7421 */ /* 0x000fca0000000000 */
[----:B------:R-:W-:Y:S01]  /*20ca0*/  FSETP.GEU.AND P1, PT, |R13|, 1.175494350822287508e-38, PT ;  /* 0x008000000d00780b */ /* 0x000fe20003f2e200 */
[C---:B--2---:R-:W-:Y:S02]  /*20cb0*/  FADD R29, R21.reuse, -R5 ;  /* 0x80000005151d7221 */ /* 0x044fe40000000000 */
[----:B------:R-:W-:Y:S01]  /*20cc0*/  @!P0 FMUL R12, R12, 16777216 ;  /* 0x4b8000000c0c8820 */ /* 0x000fe20000400000 */
[----:B------:R-:W-:Y:S01]  /*20cd0*/  FADD R26, R21, -R9 ;  /* 0x80000009151a7221 */ /* 0x000fe20000000000 */
[C---:B------:R-:W-:Y:S01]  /*20ce0*/  FADD R21, R20.reuse, -R8 ;  /* 0x8000000814157221 */ /* 0x040fe20000000000 */
[----:B------:R-:W-:Y:S01]  /*20cf0*/  FADD R20, R20, -R4 ;  /* 0x8000000414147221 */ /* 0x000fe20000000000 */
[----:B------:R-:W-:Y:S01]  /*20d00*/  FMUL R43, R29, R29 ;  /* 0x0000001d1d2b7220 */ /* 0x000fe20000400000 */
[----:B------:R-:W-:Y:S01]  /*20d10*/  FADD R38, R22, -R10 ;  /* 0x8000000a16267221 */ /* 0x000fe20000000000 */
[----:B------:R-:W0:Y:S01]  /*20d20*/  MUFU.RSQ R12, R12 ;  /* 0x0000000c000c7308 */ /* 0x000e220000001400 */
[----:B------:R-:W-:Y:S01]  /*20d30*/  FMUL R14, R26, R26 ;  /* 0x0000001a1a0e7220 */ /* 0x000fe20000400000 */
[----:B------:R-:W-:Y:S01]  /*20d40*/  FADD R22, R22, -R6 ;  /* 0x8000000616167221 */ /* 0x000fe20000000000 */
[----:B------:R-:W-:Y:S01]  /*20d50*/  FFMA R43, R20, R20, R43 ;  /* 0x00000014142b7223 */ /* 0x000fe2000000002b */
[----:B------:R-:W-:Y:S01]  /*20d60*/  @!P1 FMUL R13, R13, 16777216 ;  /* 0x4b8000000d0d9820 */ /* 0x000fe20000400000 */
[----:B------:R-:W-:-:S02]  /*20d70*/  FFMA R39, R21, R21, R14 ;  /* 0x0000001515277223 */ /* 0x000fc4000000000e */
[----:B------:R-:W-:Y:S01]  /*20d80*/  FFMA R43, R22, R22, R43 ;  /* 0x00000016162b7223 */ /* 0x000fe2000000002b */
[----:B------:R-:W1:Y:S01]  /*20d90*/  MUFU.RSQ R14, R13 ;  /* 0x0000000d000e7308 */ /* 0x000e620000001400 */
[----:B------:R-:W-:Y:S02]  /*20da0*/  FFMA R39, R38, R38, R39 ;  /* 0x0000002626277223 */ /* 0x000fe40000000027 */
[----:B------:R-:W-:Y:S02]  /*20db0*/  FADD R40, R43, 9.9999997171806853657e-10 ;  /* 0x3089705f2b287421 */ /* 0x000fe40000000000 */
[----:B------:R-:W-:Y:S01]  /*20dc0*/  FADD R45, R39, 9.9999997171806853657e-10 ;  /* 0x3089705f272d7421 */ /* 0x000fe20000000000 */
[----:B------:R-:W-:Y:S02]  /*20dd0*/  FFMA R39, R17, R19, R42 ;  /* 0x0000001311277223 */ /* 0x000fe4000000002a */
[----:B------:R-:W2:Y:S01]  /*20de0*/  LDS.128 R16, [UR5+0xf00] ;  /* 0x000f0005ff107984 */ /* 0x000ea20008000c00 */
[----:B0-----:R-:W-:Y:S01]  /*20df0*/  @!P0 FMUL R12, R12, 4096 ;  /* 0x458000000c0c8820 */ /* 0x001fe20000400000 */
[----:B------:R-:W-:-:S02]  /*20e00*/  FSETP.GEU.AND P0, PT, |R40|, 1.175494350822287508e-38, PT ;  /* 0x008000002800780b */ /* 0x000fc40003f0e200 */
        /* <DEDUP_REMOVED lines=40> */
[C---:B-1----:R-:W-:Y:S01]  /*21090*/  FADD R26, R13.reuse, -R9 ;  /* 0x800000090d1a7221 */ /* 0x042fe20000000000 */
        /* <DEDUP_REMOVED lines=14> */
[----:B------:R-:W-:Y:S01]  /*21180*/  FFMA R18, R35, R35, R18 ;  /* 0x0000002323127223 */ /* 0x000fe20000000012 */
[----:B------:R-:W-:Y:S01]  /*21190*/  FSETP.GEU.AND P1, PT, |R41|, 1.175494350822287508e-38, PT ;  /* 0x008000002900780b */ /* 0x000fe20003f2e200 */
[----:B------:R-:W-:Y:S01]  /*211a0*/  FFMA R21, R14, R14, R21 ;  /* 0x0000000e0e157223 */ /* 0x000fe20000000015 */
[----:B------:R-:W-:Y:S01]  /*211b0*/  FFMA R29, R29, R23, R32 ;  /* 0x000000171d1d7223 */ /* 0x000fe20000000020 */
[----:B------:R-:W-:Y:S01]  /*211c0*/  FFMA R18, R13, R13, R18 ;  /* 0x0000000d0d127223 */ /* 0x000fe20000000012 */
[----:B------:R-:W0:Y:S01]  /*211d0*/  MUFU.RSQ R16, R16 ;  /* 0x0000001000107308 */ /* 0x000e220000001400 */
[----:B------:R-:W-:Y:S01]  /*211e0*/  FADD R32, R21, 9.9999997171806853657e-10 ;  /* 0x3089705f15207421 */ /* 0x000fe20000000000 */
[-C--:B------:R-:W-:Y:S01]  /*211f0*/  FFMA R31, R20, R23.reuse, R31 ;  /* 0x00000017141f7223 */ /* 0x080fe2000000001f */
[----:B------:R-:W-:Y:S01]  /*21200*/  FADD R18, R18, 9.9999997171806853657e-10 ;  /* 0x3089705f12127421 */ /* 0x000fe20000000000 */
[----:B------:R-:W-:-:S02]  /*21210*/  FFMA R42, R22, R23, R37 ;  /* 0x00000017162a7223 */ /* 0x000fc40000000025 */
[----:B------:R-:W1:Y:S01]  /*21220*/  LDS.128 R20, [UR5+0xf20] ;  /* 0x000f2005ff147984 */ /* 0x000e620008000c00 */
[----:B------:R-:W-:Y:S02]  /*21230*/  FSETP.GEU.AND P3, PT, |R32|, 1.175494350822287508e-38, PT ;  /* 0x008000002000780b */ /* 0x000fe40003f6e200 */
[----:B------:R-:W-:Y:S01]  /*21240*/  FSETP.GEU.AND P2, PT, |R18|, 1.175494350822287508e-38, PT ;  /* 0x008000001200780b */ /* 0x000fe20003f4e200 */
[----:B------:R-:W-:-:S04]  /*21250*/  @!P1 FMUL R41, R41, 16777216 ;  /* 0x4b80000029299820 */ /* 0x000fc80000400000 */
[----:B------:R-:W2:Y:S01]  /*21260*/  MUFU.RSQ R43, R41 ;  /* 0x00000029002b7308 */ /* 0x000ea20000001400 */
[----:B0-----:R-:W-:-:S05]  /*21270*/  @!P0 FMUL R16, R16, 4096 ;  /* 0x4580000010108820 */ /* 0x001fca0000400000 */
[----:B------:R-:W-:Y:S01]  /*21280*/  @!P3 FMUL R32, R32, 16777216 ;  /* 0x4b8000002020b820 */ /* 0x000fe20000400000 */
[----:B------:R-:W-:Y:S01]  /*21290*/  FMUL R37, R16, R16 ;  /* 0x0000001010257220 */ /* 0x000fe20000400000 */
[----:B------:R-:W-:-:S03]  /*212a0*/  @!P2 FMUL R18, R18, 16777216 ;  /* 0x4b8000001212a820 */ /* 0x000fc60000400000 */
[----:B------:R-:W-:Y:S01]  /*212b0*/  FMUL R16, R16, R37 ;  /* 0x0000002510107220 */ /* 0x000fe20000400000 */
[----:B------:R-:W0:Y:S03]  /*212c0*/  MUFU.RSQ R32, R32 ;  /* 0x0000002000207308 */ /* 0x000e260000001400 */
[----:B------:R-:W-:Y:S01]  /*212d0*/  FMUL R16, R19, R16 ;  /* 0x0000001013107220 */ /* 0x000fe20000400000 */
[----:B--2---:R-:W-:-:S03]  /*212e0*/  @!P1 FMUL R43, R43, 4096 ;  /* 0x458000002b2b9820 */ /* 0x004fc60000400000 */
[-C--:B------:R-:W-:Y:S01]  /*212f0*/  FFMA R40, R33, R16.reuse, R40 ;  /* 0x0000001021287223 */ /* 0x080fe20000000028 */
[----:B------:R2:W3:Y:S01]  /*21300*/  MUFU.RSQ R37, R18 ;  /* 0x0000001200257308 */ /* 0x0004e20000001400 */
[C---:B------:R-:W-:Y:S01]  /*21310*/  FMUL R44, R43.reuse, R43 ;  /* 0x0000002b2b2c7220 */ /* 0x040fe20000400000 */
[-C--:B------:R-:W-:Y:S01]  /*21320*/  FFMA R27, R28, R16.reuse, R27 ;  /* 0x000000101c1b7223 */ /* 0x080fe2000000001b */
[----:B------:R-:W-:Y:S02]  /*21330*/  FFMA R34, R34, R16, R17 ;  /* 0x0000001022227223 */ /* 0x000fe40000000011 */
[----:B------:R-:W-:-:S04]  /*21340*/  FMUL R44, R43, R44 ;  /* 0x0000002c2b2c7220 */ /* 0x000fc80000400000 */
[----:B------:R-:W-:Y:S01]  /*21350*/  FMUL R41, R19, R44 ;  /* 0x0000002c13297220 */ /* 0x000fe20000400000 */
[----:B0-----:R-:W-:Y:S01]  /*21360*/  @!P3 FMUL R32, R32, 4096 ;  /* 0x458000002020b820 */ /* 0x001fe20000400000 */
[----:B--2---:R-:W0:Y:S02]  /*21370*/  LDS.128 R16, [UR5+0xf30] ;  /* 0x000f3005ff107984 */ /* 0x004e240008000c00 */
[-C--:B------:R-:W-:Y:S01]  /*21380*/  FFMA R33, R30, R41.reuse, R29 ;  /* 0x000000291e217223 */ /* 0x080fe2000000001d */
[----:B-1----:R-:W-:Y:S01]  /*21390*/  FADD R29, R21, -R9 ;  /* 0x80000009151d7221 */ /* 0x002fe20000000000 */
[-C--:B------:R-:W-:Y:S01]  /*213a0*/  FFMA R31, R36, R41.reuse, R31 ;  /* 0x00000029241f7223 */ /* 0x080fe2000000001f */
[----:B------:R-:W-:Y:S01]  /*213b0*/  FFMA R39, R39, R41, R42 ;  /* 0x0000002927277223 */ /* 0x000fe2000000002a */
[----:B---3--:R-:W-:Y:S01]  /*213c0*/  @!P2 FMUL R37, R37, 4096 ;  /* 0x458000002525a820 */ /* 0x008fe20000400000 */
[----:B------:R-:W-:Y:S01]  /*213d0*/  FADD R36, R20, -R8 ;  /* 0x8000000814247221 */ /* 0x000fe20000000000 */
[----:B------:R-:W-:-:S02]  /*213e0*/  FMUL R41, R29, R29 ;  /* 0x0000001d1d297220 */ /* 0x000fc40000400000 */
[----:B------:R-:W-:-:S04]  /*213f0*/  FMUL R28, R37, R37 ;  /* 0x00000025251c7220 */ /* 0x000fc80000400000 */
[----:B------:R-:W-:Y:S01]  /*21400*/  FMUL R30, R37, R28 ;  /* 0x0000001c251e7220 */ /* 0x000fe20000400000 */
[----:B------:R-:W-:Y:S01]  /*21410*/  FMUL R37, R32, R32 ;  /* 0x0000002020257220 */ /* 0x000fe20000400000 */
[----:B------:R-:W-:-:S03]  /*21420*/  FADD R28, R22, -R10 ;  /* 0x8000000a161c7221 */ /* 0x000fc60000000000 */
        /* <DEDUP_REMOVED lines=20> */
[C---:B0-----:R-:W-:Y:S01]  /*21570*/  FADD R34, R17.reuse, -R9 ;  /* 0x8000000911227221 */ /* 0x041fe20000000000 */
[----:B------:R-:W-:Y:S01]  /*21580*/  FADD R17, R17, -R5 ;  /* 0x8000000511117221 */ /* 0x000fe20000000000 */
[----:B------:R-:W-:-:S02]  /*21590*/  FADD R40, R16, -R8 ;  /* 0x8000000810287221 */ /* 0x000fc40000000000 */
[----:B------:R-:W-:Y:S01]  /*215a0*/  FSETP.GEU.AND P1, PT, |R21|, 1.175494350822287508e-38, PT ;  /* 0x008000001500780b */ /* 0x000fe20003f2e200 */
[----:B------:R-:W-:Y:S01]  /*215b0*/  FADD R16, R16, -R4 ;  /* 0x8000000410107221 */ /* 0x000fe20000000000 */
[----:B------:R-:W-:Y:S01]  /*215c0*/  FMUL R43, R17, R17 ;  /* 0x00000011112b7220 */ /* 0x000fe20000400000 */
[----:B------:R-:W-:Y:S01]  /*215d0*/  @!P0 FMUL R20, R20, 16777216 ;  /* 0x4b80000014148820 */ /* 0x000fe20000400000 */
[----:B------:R-:W-:Y:S01]  /*215e0*/  FMUL R13, R34, R34 ;  /* 0x00000022220d7220 */ /* 0x000fe20000400000 */
[C---:B------:R-:W-:Y:S01]  /*215f0*/  FADD R41, R18.reuse, -R10 ;  /* 0x8000000a12297221 */ /* 0x040fe20000000000 */
[----:B------:R-:W-:Y:S01]  /*21600*/  FADD R18, R18, -R6 ;  /* 0x8000000612127221 */ /* 0x000fe20000000000 */
[----:B------:R-:W-:Y:S01]  /*21610*/  FFMA R43, R16, R16, R43 ;  /* 0x00000010102b7223 */ /* 0x000fe2000000002b */
[----:B------:R-:W-:Y:S01]  /*21620*/  FFMA R12, R40, R40, R13 ;  /* 0x00000028280c7223 */ /* 0x000fe2000000000d */
[----:B------:R-:W0:Y:S02]  /*21630*/  MUFU.RSQ R20, R20 ;  /* 0x0000001400147308 */ /* 0x000e240000001400 */
[----:B------:R-:W-:Y:S01]  /*21640*/  FFMA R43, R18, R18, R43 ;  /* 0x00000012122b7223 */ /* 0x000fe2000000002b */
[----:B------:R-:W-:Y:S01]  /*21650*/  FFMA R12, R41, R41, R12 ;  /* 0x00000029290c7223 */ /* 0x000fe2000000000c */
[----:B------:R-:W-:-:S02]  /*21660*/  @!P1 FMUL R21, R21, 16777216 ;  /* 0x4b80000015159820 */ /* 0x000fc40000400000 */
[----:B------:R-:W-:Y:S01]  /*21670*/  FADD R38, R43, 9.9999997171806853657e-10 ;  /* 0x3089705f2b267421 */ /* 0x000fe20000000000 */
[----:B------:R-:W-:Y:S01]  /*21680*/  FADD R45, R12, 9.9999997171806853657e-10 ;  /* 0x3089705f0c2d7421 */ /* 0x000fe20000000000 */
[----:B------:R-:W1:Y:S01]  /*21690*/  MUFU.RSQ R22, R21 ;  /* 0x0000001500167308 */ /* 0x000e620000001400 */
[----:B------:R-:W2:Y:S03]  /*216a0*/  LDS.128 R12, [UR5+0xf40] ;  /* 0x000f4005ff0c7984 */ /* 0x000ea60008000c00 */
[----:B------:R-:W-:Y:S01]  /*216b0*/  FSETP.GEU.AND P2, PT, |R45|, 1.175494350822287508e-38, PT ;  /* 0x008000002d00780b */ /* 0x000fe20003f4e200 */
[----:B0-----:R-:W-:Y:S01]  /*216c0*/  @!P0 FMUL R20, R20, 4096 ;  /* 0x4580000014148820 */ /* 0x001fe20000400000 */
[----:B------:R-:W-:-:S03]  /*216d0*/  FSETP.GEU.AND P0, PT, |R38|, 1.175494350822287508e-38, PT ;  /* 0x008000002600780b */ /* 0x000fc60003f0e200 */
[----:B------:R-:W-:Y:S01]  /*216e0*/  FMUL R39, R20, R20 ;  /* 0x0000001414277220 */ /* 0x000fe20000400000 */
[----:B-1----:R-:W-:-:S07]  /*216f0*/  @!P1 FMUL R22, R22, 4096 ;  /* 0x4580000016169820 */ /* 0x002fce0000400000 */
[----:B------:R-:W-:Y:S01]  /*21700*/  @!P2 FMUL R45, R45, 16777216 ;  /* 0x4b8000002d2da820 */ /* 0x000fe20000400000 */
[----:B------:R-:W-:Y:S01]  /*21710*/  FMUL R20, R20, R39 ;  /* 0x0000002714147220 */ /* 0x000fe20000400000 */
[----:B------:R-:W-:Y:S02]  /*21720*/  FMUL R21, R22, R22 ;  /* 0x0000001616157220 */ /* 0x000fe40000400000 */
        /* <DEDUP_REMOVED lines=10> */
[----:B------:R-:W-:Y:S01]  /*217d0*/  FFMA R35, R36, R43, R35 ;  /* 0x0000002b24237223 */ /* 0x000fe20000000023 */
        /* <DEDUP_REMOVED lines=30> */
[----:B------:R-:W-:Y:S01]  /*219c0*/  FMUL R16, R28, R28 ;  /* 0x0000001c1c107220 */ /* 0x000fe20000400000 */
        /* <DEDUP_REMOVED lines=9> */
[----:B------:R-:W-:Y:S01]  /*21a60*/  @!P0 FMUL R12, R12, 16777216 ;  /* 0x4b8000000c0c8820 */ /* 0x000fe20000400000 */
[----:B------:R-:W-:Y:S01]  /*21a70*/  FFMA R41, R20, R20, R39 ;  /* 0x0000001414297223 */ /* 0x000fe20000000027 */
[----:B------:R-:W-:Y:S01]  /*21a80*/  FADD R39, R16, 9.9999997171806853657e-10 ;  /* 0x3089705f10277421 */ /* 0x000fe20000000000 */
[----:B------:R-:W-:-:S02]  /*21a90*/  FFMA R30, R17, R19, R30 ;  /* 0x00000013111e7223 */ /* 0x000fc4000000001e */
[----:B------:R-:W-:Y:S01]  /*21aa0*/  FFMA R16, R22, R22, R41 ;  /* 0x0000001616107223 */ /* 0x000fe20000000029 */
[----:B------:R-:W0:Y:S01]  /*21ab0*/  MUFU.RSQ R12, R12 ;  /* 0x0000000c000c7308 */ /* 0x000e220000001400 */
[----:B------:R-:W-:Y:S01]  /*21ac0*/  FFMA R41, R18, R19, R37 ;  /* 0x0000001312297223 */ /* 0x000fe20000000025 */
        /* <DEDUP_REMOVED lines=8> */
[----:B------:R-:W-:Y:S02]  /*21b50*/  FMUL R43, R12, R12 ;  /* 0x0000000c0c2b7220 */ /* 0x000fe40000400000 */
[----:B------:R-:W-:Y:S01]  /*21b60*/  @!P3 FMUL R37, R37, 16777216 ;  /* 0x4b8000002525b820 */ /* 0x000fe20000400000 */
        /* <DEDUP_REMOVED lines=22> */
[----:B------:R-:W-:Y:S01]  /*21cd0*/  FMUL R36, R37, R37 ;  /* 0x0000002525247220 */ /* 0x000fe20000400000 */
[----:B------:R-:W-:Y:S01]  /*21ce0*/  FMUL R40, R23, R30 ;  /* 0x0000001e17287220 */ /* 0x000fe20000400000 */
[----:B------:R-:W-:Y:S01]  /*21cf0*/  FADD R30, R17, -R5 ;  /* 0x80000005111e7221 */ /* 0x000fe20000000000 */
[----:B------:R-:W-:Y:S01]  /*21d00*/  FFMA R42, R34, R34, R39 ;  /* 0x00000022222a7223 */ /* 0x000fe20000000027 */
[----:B------:R-:W-:Y:S01]  /*21d10*/  FMUL R36, R37, R36 ;  /* 0x0000002425247220 */ /* 0x000fe20000400000 */
[----:B------:R-:W-:Y:S01]  /*21d20*/  FADD R37, R18, -R10 ;  /* 0x8000000a12257221 */ /* 0x000fe20000000000 */
[----:B------:R-:W-:Y:S01]  /*21d30*/  FMUL R17, R30, R30 ;  /* 0x0000001e1e117220 */ /* 0x000fe20000400000 */
[----:B------:R-:W-:Y:S01]  /*21d40*/  FADD R39, R18, -R6 ;  /* 0x8000000612277221 */ /* 0x000fe20000000000 */
        /* <DEDUP_REMOVED lines=13> */
[----:B------:R-:W-:-:S05]  /*21e20*/  FADD R17, R18, 9.9999997171806853657e-10 ;  /* 0x3089705f12117421 */ /* 0x000fca0000000000 */
[----:B------:R-:W-:Y:S01]  /*21e30*/  FSETP.GEU.AND P1, PT, |R17|, 1.175494350822287508e-38, PT ;  /* 0x008000001100780b */ /* 0x000fe20003f2e200 */
[C---:B---3--:R-:W-:Y:S01]  /*21e40*/  FADD R26, R13.reuse, -R9 ;  /* 0x800000090d1a7221 */ /* 0x048fe20000000000 */
[----:B------:R-:W-:Y:S01]  /*21e50*/  FADD R29, R12, -R8 ;  /* 0x800000080c1d7221 */ /* 0x000fe20000000000 */
[----:B------:R-:W-:Y:S01]  /*21e60*/  FADD R32, R14, -R10 ;  /* 0x8000000a0e207221 */ /* 0x000fe20000000000 */
[----:B------:R-:W-:Y:S01]  /*21e70*/  FADD R13, R13, -R5 ;  /* 0x800000050d0d7221 */ /* 0x000fe20000000000 */
[----:B------:R-:W-:Y:S01]  /*21e80*/  FMUL R18, R26, R26 ;  /* 0x0000001a1a127220 */ /* 0x000fe20000400000 */
[----:B------:R-:W-:Y:S01]  /*21e90*/  @!P0 FMUL R16, R16, 16777216 ;  /* 0x4b80000010108820 */ /* 0x000fe20000400000 */
[----:B------:R-:W-:Y:S01]  /*21ea0*/  FADD R12, R12, -R4 ;  /* 0x800000040c0c7221 */ /* 0x000fe20000000000 */
[----:B------:R-:W-:Y:S01]  /*21eb0*/  FMUL R43, R13, R13 ;  /* 0x0000000d0d2b7220 */ /* 0x000fe20000400000 */
[----:B------:R-:W-:Y:S01]  /*21ec0*/  FFMA R21, R29, R29, R18 ;  /* 0x0000001d1d157223 */ /* 0x000fe20000000012 */
[----:B------:R-:W-:-:S02]  /*21ed0*/  FADD R14, R14, -R6 ;  /* 0x800000060e0e7221 */ /* 0x000fc40000000000 */
[----:B------:R-:W0:Y:S01]  /*21ee0*/  MUFU.RSQ R16, R16 ;  /* 0x0000001000107308 */ /* 0x000e220000001400 */
[----:B------:R-:W-:Y:S01]  /*21ef0*/  FFMA R21, R32, R32, R21 ;  /* 0x0000002020157223 */ /* 0x000fe20000000015 */
[----:B------:R-:W-:Y:S01]  /*21f00*/  @!P1 FMUL R17, R17, 16777216 ;  /* 0x4b80000011119820 */ /* 0x000fe20000400000 */
[----:B------:R-:W-:Y:S02]  /*21f10*/  FFMA R43, R12, R12, R43 ;  /* 0x0000000c0c2b7223 */ /* 0x000fe4000000002b */
[----:B------:R-:W-:Y:S02]  /*21f20*/  FADD R41, R21, 9.9999997171806853657e-10 ;  /* 0x3089705f15297421 */ /* 0x000fe40000000000 */
[----:B------:R-:W1:Y:S01]  /*21f30*/  LDS.128 R20, [UR5+0xf80] ;  /* 0x000f8005ff147984 */ /* 0x000e620008000c00 */
[----:B------:R-:W2:Y:S01]  /*21f40*/  MUFU.RSQ R18, R17 ;  /* 0x0000001100127308 */ /* 0x000ea20000001400 */
[----:B------:R-:W-:Y:S01]  /*21f50*/  FFMA R42, R14, R14, R43 ;  /* 0x0000000e0e2a7223 */ /* 0x000fe2000000002b */
[----:B------:R-:W-:-:S03]  /*21f60*/  FSETP.GEU.AND P2, PT, |R41|, 1.175494350822287508e-38, PT ;  /* 0x008000002900780b */ /* 0x000fc60003f4e200 */
[----:B------:R-:W-:Y:S01]  /*21f70*/  FADD R42, R42, 9.9999997171806853657e-10 ;  /* 0x3089705f2a2a7421 */ /* 0x000fe20000000000 */
[----:B0-----:R-:W-:-:S04]  /*21f80*/  @!P0 FMUL R16, R16, 4096 ;  /* 0x4580000010108820 */ /* 0x001fc80000400000 */
[----:B------:R-:W-:Y:S01]  /*21f90*/  FSETP.GEU.AND P0, PT, |R42|, 1.175494350822287508e-38, PT ;  /* 0x008000002a00780b */ /* 0x000fe20003f0e200 */
[----:B------:R-:W-:-:S04]  /*21fa0*/  FMUL R43, R16, R16 ;  /* 0x00000010102b7220 */ /* 0x000fc80000400000 */
[----:B------:R-:W-:Y:S01]  /*21fb0*/  @!P2 FMUL R41, R41, 16777216 ;  /* 0x4b8000002929a820 */ /* 0x000fe20000400000 */
[----:B--2---:R-:W-:Y:S01]  /*21fc0*/  @!P1 FMUL R18, R18, 4096 ;  /* 0x4580000012129820 */ /* 0x004fe20000400000 */
[----:B------:R-:W-:-:S03]  /*21fd0*/  FMUL R16, R16, R43 ;  /* 0x0000002b10107220 */ /* 0x000fc60000400000 */
[----:B------:R-:W-:Y:S01]  /*21fe0*/  FMUL R17, R18, R18 ;  /* 0x0000001212117220 */ /* 0x000fe20000400000 */
        /* <DEDUP_REMOVED lines=8> */
[----:B------:R-:W2:Y:S01]  /*22070*/  LDS.128 R16, [UR5+0xf90] ;  /* 0x000f9005ff107984 */ /* 0x000ea20008000c00 */
[----:B------:R-:W3:Y:S01]  /*22080*/  MUFU.RSQ R42, R42 ;  /* 0x0000002a002a7308 */ /* 0x000ee20000001400 */
[-C--:B------:R-:W-:Y:S01]  /*22090*/  FFMA R35, R36, R43.reuse, R35 ;  /* 0x0000002b24237223 */ /* 0x080fe20000000023 */
[-C--:B------:R-:W-:Y:S01]  /*220a0*/  FFMA R30, R30, R43.reuse, R33 ;  /* 0x0000002b1e1e7223 */ /* 0x080fe20000000021 */
[----:B------:R-:W-:Y:S01]  /*220b0*/  FFMA R39, R39, R43, R38 ;  /* 0x0000002b27277223 */ /* 0x000fe20000000026 */
[C---:B-1----:R-:W-:Y:S01]  /*220c0*/  FADD R28, R21.reuse, -R9 ;  /* 0x80000009151c7221 */ /* 0x042fe20000000000 */
[----:B------:R-:W-:Y:S01]  /*220d0*/  FADD R31, R20, -R8 ;  /* 0x80000008141f7221 */ /* 0x000fe20000000000 */
[----:B------:R-:W-:Y:S01]  /*220e0*/  FADD R33, R22, -R10 ;  /* 0x8000000a16217221 */ /* 0x000fe20000000000 */
[----:B------:R-:W-:Y:S01]  /*220f0*/  FADD R21, R21, -R5 ;  /* 0x8000000515157221 */ /* 0x000fe20000000000 */
[----:B------:R-:W-:Y:S01]  /*22100*/  FMUL R36, R28, R28 ;  /* 0x0000001c1c247220 */ /* 0x000fe20000400000 */
[----:B0-----:R-:W-:Y:S01]  /*22110*/  @!P2 FMUL R41, R41, 4096 ;  /* 0x458000002929a820 */ /* 0x001fe20000400000 */
[----:B------:R-:W-:Y:S01]  /*22120*/  FADD R20, R20, -R4 ;  /* 0x8000000414147221 */ /* 0x000fe20000000000 */
[----:B------:R-:W-:Y:S01]  /*22130*/  FMUL R43, R21, R21 ;  /* 0x00000015152b7220 */ /* 0x000fe20000400000 */
[----:B------:R-:W-:Y:S01]  /*22140*/  FFMA R36, R31, R31, R36 ;  /* 0x0000001f1f247223 */ /* 0x000fe20000000024 */
[----:B------:R-:W-:Y:S01]  /*22150*/  FMUL R38, R41, R41 ;  /* 0x0000002929267220 */ /* 0x000fe20000400000 */
[----:B------:R-:W-:Y:S01]  /*22160*/  FADD R22, R22, -R6 ;  /* 0x8000000616167221 */ /* 0x000fe20000000000 */
[----:B------:R-:W-:Y:S01]  /*22170*/  FFMA R43, R20, R20, R43 ;  /* 0x00000014142b7223 */ /* 0x000fe2000000002b */
[----:B------:R-:W-:Y:S01]  /*22180*/  FFMA R36, R33, R33, R36 ;  /* 0x0000002121247223 */ /* 0x000fe20000000024 */
[----:B---3--:R-:W-:Y:S01]  /*22190*/  @!P0 FMUL R42, R42, 4096 ;  /* 0x458000002a2a8820 */ /* 0x008fe20000400000 */
[----:B------:R-:W-:Y:S01]  /*221a0*/  FMUL R38, R41, R38 ;  /* 0x0000002629267220 */ /* 0x000fe20000400000 */
[----:B------:R-:W-:Y:S01]  /*221b0*/  FFMA R43, R22, R22, R43 ;  /* 0x00000016162b7223 */ /* 0x000fe2000000002b */
[----:B------:R-:W-:Y:S01]  /*221c0*/  FADD R36, R36, 9.9999997171806853657e-10 ;  /* 0x3089705f24247421 */ /* 0x000fe20000000000 */
[----:B------:R-:W-:Y:S01]  /*221d0*/  FMUL R41, R42, R42 ;  /* 0x0000002a2a297220 */ /* 0x000fe20000400000 */
[----:B------:R-:W-:Y:S01]  /*221e0*/  FMUL R40, R15, R38 ;  /* 0x000000260f287220 */ /* 0x000fe20000400000 */
[----:B------:R-:W-:-:S02]  /*221f0*/  FADD R38, R43, 9.9999997171806853657e-10 ;  /* 0x3089705f2b267421 */ /* 0x000fc40000000000 */
[----:B------:R-:W-:Y:S01]  /*22200*/  FSETP.GEU.AND P0, PT, |R36|, 1.175494350822287508e-38, PT ;  /* 0x008000002400780b */ /* 0x000fe20003f0e200 */
[-C--:B------:R-:W-:Y:S01]  /*22210*/  FFMA R34, R29, R40.reuse, R34 ;  /* 0x000000281d227223 */ /* 0x080fe20000000022 */
[----:B------:R-:W-:Y:S01]  /*22220*/  FMUL R42, R42, R41 ;  /* 0x000000292a2a7220 */ /* 0x000fe20000400000 */
[-C--:B------:R-:W-:Y:S01]  /*22230*/  FFMA R29, R26, R40.reuse, R27 ;  /* 0x000000281a1d7223 */ /* 0x080fe2000000001b */
[----:B------:R-:W-:Y:S01]  /*22240*/  FSETP.GEU.AND P1, PT, |R38|, 1.175494350822287508e-38, PT ;  /* 0x008000002600780b */ /* 0x000fe20003f2e200 */
[----:B------:R-:W-:Y:S01]  /*22250*/  FFMA R40, R32, R40, R37 ;  /* 0x0000002820287223 */ /* 0x000fe20000000025 */
[----:B------:R-:W-:-:S04]  /*22260*/  FMUL R15, R15, R42 ;  /* 0x0000002a0f0f7220 */ /* 0x000fc80000400000 */
[-C--:B------:R-:W-:Y:S01]  /*22270*/  FFMA R35, R12, R15.reuse, R35 ;  /* 0x0000000f0c237223 */ /* 0x080fe20000000023 */
[----:B--2---:R-:W-:Y:S01]  /*22280*/  FADD R26, R17, -R9 ;  /* 0x80000009111a7221 */ /* 0x004fe20000000000 */
[----:B------:R-:W-:Y:S01]  /*22290*/  FADD R27, R16, -R8 ;  /* 0x80000008101b7221 */ /* 0x000fe20000000000 */
[----:B------:R-:W-:Y:S01]  /*222a0*/  @!P0 FMUL R36, R36, 16777216 ;  /* 0x4b80000024248820 */ /* 0x000fe20000400000 */
[----:B------:R-:W-:Y:S01]  /*222b0*/  FADD R32, R18, -R10 ;  /* 0x8000000a12207221 */ /* 0x000fe20000000000 */
[----:B------:R-:W-:Y:S01]  /*222c0*/  FMUL R42, R26, R26 ;  /* 0x0000001a1a2a7220 */ /* 0x000fe20000400000 */
[-C--:B------:R-:W-:Y:S01]  /*222d0*/  FFMA R30, R13, R15.reuse, R30 ;  /* 0x0000000f0d1e7223 */ /* 0x080fe2000000001e */
[----:B------:R-:W-:Y:S01]  /*222e0*/  @!P1 FMUL R38, R38, 16777216 ;  /* 0x4b80000026269820 */ /* 0x000fe20000400000 */
[----:B------:R-:W-:Y:S01]  /*222f0*/  FFMA R39, R14, R15, R39 ;  /* 0x0000000f0e277223 */ /* 0x000fe20000000027 */
[----:B------:R-:W-:Y:S01]  /*22300*/  FFMA R37, R27, R27, R42 ;  /* 0x0000001b1b257223 */ /* 0x000fe2000000002a */
[----:B------:R-:W0:Y:S01]  /*22310*/  MUFU.RSQ R36, R36 ;  /* 0x0000002400247308 */ /* 0x000e220000001400 */
[----:B------:R-:W1:Y:S01]  /*22320*/  LDS.128 R12, [UR5+0xfa0] ;  /* 0x000fa005ff0c7984 */ /* 0x000e620008000c00 */
[----:B------:R-:W-:Y:S01]  /*22330*/  FADD R17, R17, -R5 ;  /* 0x8000000511117221 */ /* 0x000fe20000000000 */
[----:B------:R-:W-:Y:S01]  /*22340*/  FFMA R37, R32, R32, R37 ;  /* 0x0000002020257223 */ /* 0x000fe20000000025 */
[----:B------:R-:W-:Y:S01]  /*22350*/  FADD R16, R16, -R4 ;  /* 0x8000000410107221 */ /* 0x000fe20000000000 */
[----:B------:R-:W-:-:S02]  /*22360*/  FADD R18, R18, -R6 ;  /* 0x8000000612127221 */ /* 0x000fc40000000000 */
[----:B------:R-:W-:Y:S01]  /*22370*/  FADD R42, R37, 9.9999997171806853657e-10 ;  /* 0x3089705f252a7421 */ /* 0x000fe20000000000 */
[----:B------:R-:W2:Y:S01]  /*22380*/  MUFU.RSQ R38, R38 ;  /* 0x0000002600267308 */ /* 0x000ea20000001400 */
[----:B------:R-:W-:-:S03]  /*22390*/  FMUL R37, R17, R17 ;  /* 0x0000001111257220 */ /* 0x000fc60000400000 */
[----:B------:R-:W-:Y:S01]  /*223a0*/  FSETP.GEU.AND P2, PT, |R42|, 1.175494350822287508e-38, PT ;  /* 0x008000002a00780b */ /* 0x000fe20003f4e200 */
[----:B------:R-:W-:Y:S01]  /*223b0*/  FFMA R37, R16, R16, R37 ;  /* 0x0000001010257223 */ /* 0x000fe20000000025 */
[----:B0-----:R-:W-:-:S03]  /*223c0*/  @!P0 FMUL R36, R36, 4096 ;  /* 0x4580000024248820 */ /* 0x001fc60000400000 */
[----:B------:R-:W-:Y:S01]  /*223d0*/  FFMA R41, R18, R18, R37 ;  /* 0x0000001212297223 */ /* 0x000fe20000000025 */
[----:B------:R-:W-:-:S04]  /*223e0*/  FMUL R37, R36, R36 ;  /* 0x0000002424257220 */ /* 0x000fc80000400000 */
[----:B------:R-:W-:-:S03]  /*223f0*/  FMUL R44, R36, R37 ;  /* 0x00000025242c7220 */ /* 0x000fc60000400000 */
[----:B------:R-:W-:Y:S01]  /*22400*/  @!P2 FMUL R42, R42, 16777216 ;  /* 0x4b8000002a2aa820 */ /* 0x000fe20000400000 */
[----:B------:R-:W-:Y:S01]  /*22410*/  FADD R37, R41, 9.9999997171806853657e-10 ;  /* 0x3089705f29257421 */ /* 0x000fe20000000000 */
[----:B--2---:R-:W-:Y:S01]  /*22420*/  @!P1 FMUL R38, R38, 4096 ;  /* 0x4580000026269820 */ /* 0x004fe20000400000 */
[----:B------:R-:W-:Y:S01]  /*22430*/  FMUL R44, R23, R44 ;  /* 0x0000002c172c7220 */ /* 0x000fe20000400000 */
[----:B------:R-:W0:Y:S02]  /*22440*/  MUFU.RSQ R36, R42 ;  /* 0x0000002a00247308 */ /* 0x000e240000001400 */
[----:B------:R-:W-:Y:S01]  /*22450*/  FSETP.GEU.AND P0, PT, |R37|, 1.175494350822287508e-38, PT ;  /* 0x008000002500780b */ /* 0x000fe20003f0e200 */
[C---:B------:R-:W-:Y:S01]  /*22460*/  FMUL R41, R38.reuse, R38 ;  /* 0x0000002626297220 */ /* 0x040fe20000400000 */
[-C--:B------:R-:W-:Y:S01]  /*22470*/  FFMA R34, R31, R44.reuse, R34 ;  /* 0x0000002c1f227223 */ /* 0x080fe20000000022 */
[-C--:B------:R-:W-:Y:S02]  /*22480*/  FFMA R33, R33, R44.reuse, R40 ;  /* 0x0000002c21217223 */ /* 0x080fe40000000028 */
[----:B------:R-:W-:Y:S01]  /*22490*/  FMUL R38, R38, R41 ;  /* 0x0000002926267220 */ /* 0x000fe20000400000 */
[----:B------:R-:W-:-:S03]  /*224a0*/  FFMA R41, R28, R44, R29 ;  /* 0x0000002c1c297223 */ /* 0x000fc6000000001d */
[----:B------:R-:W-:-:S04]  /*224b0*/  FMUL R23, R23, R38 ;  /* 0x0000002617177220 */ /* 0x000fc80000400000 */
[-C--:B------:R-:W-:Y:S01]  /*224c0*/  FFMA R38, R21, R23.reuse, R30 ;  /* 0x0000001715267223 */ /* 0x080fe2000000001e */
[----:B------:R-:W-:Y:S01]  /*224d0*/  @!P0 FMUL R37, R37, 16777216 ;  /* 0x4b80000025258820 */ /* 0x000fe20000400000 */
[----:B------:R-:W2:Y:S01]  /*224e0*/  LDS.128 R28, [UR5+0xfb0] ;  /* 0x000fb005ff1c7984 */ /* 0x000ea20008000c00 */
[-C--:B------:R-:W-:Y:S01]  /*224f0*/  FFMA R35, R20, R23.reuse, R35 ;  /* 0x0000001714237223 */ /* 0x080fe20000000023 */
[----:B0-----:R-:W-:Y:S01]  /*22500*/  @!P2 FMUL R36, R36, 4096 ;  /* 0x458000002424a820 */ /* 0x001fe20000400000 */
[C---:B-1----:R-:W-:Y:S01]  /*22510*/  FADD R20, R13.reuse, -R9 ;  /* 0x800000090d147221 */ /* 0x042fe20000000000 */
[----:B------:R-:W-:Y:S01]  /*22520*/  FFMA R43, R22, R23, R39 ;  /* 0x00000017162b7223 */ /* 0x000fe20000000027 */
[----:B------:R-:W0:Y:S01]  /*22530*/  MUFU.RSQ R37, R37 ;  /* 0x0000002500257308 */ /* 0x000e220000001400 */
[----:B------:R-:W-:Y:S01]  /*22540*/  FMUL R21, R36, R36 ;  /* 0x0000002424157220 */ /* 0x000fe20000400000 */
[----:B------:R-:W-:Y:S01]  /*22550*/  FADD R23, R12, -R8 ;  /* 0x800000080c177221 */ /* 0x000fe20000000000 */
[----:B------:R-:W-:Y:S01]  /*22560*/  FMUL R22, R20, R20 ;  /* 0x0000001414167220 */ /* 0x000fe20000400000 */
[----:B------:R-:W-:Y:S01]  /*22570*/  FADD R39, R14, -R10 ;  /* 0x8000000a0e277221 */ /* 0x000fe20000000000 */
        /* <DEDUP_REMOVED lines=8> */
[----:B------:R-:W-:Y:S01]  /*22600*/  FFMA R41, R26, R40, R41 ;  /* 0x000000281a297223 */ /* 0x000fe20000000029 */
[----:B------:R-:W-:Y:S01]  /*22610*/  FFMA R13, R22, R22, R13 ;  /* 0x00000016160d7223 */ /* 0x000fe2000000000d */
[----:B------:R-:W-:Y:S01]  /*22620*/  FADD R12, R12, 9.9999997171806853657e-10 ;  /* 0x3089705f0c0c7421 */ /* 0x000fe20000000000 */
[----:B------:R-:W-:Y:S01]  /*22630*/  FFMA R34, R27, R40, R34 ;  /* 0x000000281b227223 */ /* 0x000fe20000000022 */
[----:B0-----:R-:W-:Y:S01]  /*22640*/  @!P0 FMUL R37, R37, 4096 ;  /* 0x4580000025258820 */ /* 0x001fe20000400000 */
[----:B------:R-:W-:Y:S01]  /*22650*/  FFMA R13, R36, R36, R13 ;  /* 0x00000024240d7223 */ /* 0x000fe2000000000d */
[----:B------:R-:W-:Y:S01]  /*22660*/  FFMA R32, R32, R40, R33 ;  /* 0x0000002820207223 */ /* 0x000fe20000000021 */
[----:B------:R-:W-:Y:S01]  /*22670*/  FSETP.GEU.AND P0, PT, |R12|, 1.175494350822287508e-38, PT ;  /* 0x008000000c00780b */ /* 0x000fe20003f0e200 */
[----:B------:R-:W-:Y:S01]  /*22680*/  FMUL R14, R37, R37 ;  /* 0x00000025250e7220 */ /* 0x000fe20000400000 */
[----:B------:R-:W-:-:S03]  /*22690*/  FADD R13, R13, 9.9999997171806853657e-10 ;  /* 0x3089705f0d0d7421 */ /* 0x000fc60000000000 */
[----:B------:R-:W-:Y:S02]  /*226a0*/  FMUL R14, R37, R14 ;  /* 0x0000000e250e7220 */ /* 0x000fe40000400000 */
[----:B------:R-:W-:Y:S02]  /*226b0*/  FSETP.GEU.AND P1, PT, |R13|, 1.175494350822287508e-38, PT ;  /* 0x008000000d00780b */ /* 0x000fe40003f2e200 */
[----:B------:R-:W-:-:S04]  /*226c0*/  FMUL R19, R19, R14 ;  /* 0x0000000e13137220 */ /* 0x000fc80000400000 */
[----:B------:R-:W-:Y:S01]  /*226d0*/  @!P0 FMUL R12, R12, 16777216 ;  /* 0x4b8000000c0c8820 */ /* 0x000fe20000400000 */
[----:B------:R-:W-:Y:S01]  /*226e0*/  FFMA R38, R17, R19, R38 ;  /* 0x0000001311267223 */ /* 0x000fe20000000026 */
[C---:B--2---:R-:W-:Y:S01]  /*226f0*/  FADD R26, R29.reuse, -R9 ;  /* 0x800000091d1a7221 */ /* 0x044fe20000000000 */
[----:B------:R-:W-:Y:S01]  /*22700*/  FADD R27, R28, -R8 ;  /* 0x800000081c1b7221 */ /* 0x000fe20000000000 */
[----:B------:R-:W-:Y:S01]  /*22710*/  FADD R33, R29, -R5 ;  /* 0x800000051d217221 */ /* 0x000fe20000000000 */
[----:B------:R-:W-:Y:S01]  /*22720*/  FADD R29, R30, -R10 ;  /* 0x8000000a1e1d7221 */ /* 0x000fe20000000000 */
[----:B------:R-:W0:Y:S01]  /*22730*/  MUFU.RSQ R12, R12 ;  /* 0x0000000c000c7308 */ /* 0x000e220000001400 */
[----:B------:R-:W-:Y:S01]  /*22740*/  FMUL R14, R26, R26 ;  /* 0x0000001a1a0e7220 */ /* 0x000fe20000400000 */
[----:B------:R-:W-:Y:S01]  /*22750*/  @!P1 FMUL R13, R13, 16777216 ;  /* 0x4b8000000d0d9820 */ /* 0x000fe20000400000 */
[----:B------:R-:W-:Y:S01]  /*22760*/  FMUL R17, R33, R33 ;  /* 0x0000002121117220 */ /* 0x000fe20000400000 */
[----:B------:R-:W-:Y:S01]  /*22770*/  FADD R28, R28, -R4 ;  /* 0x800000041c1c7221 */ /* 0x000fe20000000000 */
[----:B------:R-:W-:Y:S01]  /*22780*/  FFMA R14, R27, R27, R14 ;  /* 0x0000001b1b0e7223 */ /* 0x000fe2000000000e */
[-C--:B------:R-:W-:Y:S01]  /*22790*/  FFMA R35, R16, R19.reuse, R35 ;  /* 0x0000001310237223 */ /* 0x080fe20000000023 */
[----:B------:R-:W-:Y:S01]  /*227a0*/  FFMA R43, R18, R19, R43 ;  /* 0x00000013122b7223 */ /* 0x000fe2000000002b */
[----:B------:R-:W1:Y:S01]  /*227b0*/  MUFU.RSQ R13, R13 ;  /* 0x0000000d000d7308 */ /* 0x000e620000001400 */
[----:B------:R-:W-:Y:S01]  /*227c0*/  FFMA R14, R29, R29, R14 ;  /* 0x0000001d1d0e7223 */ /* 0x000fe2000000000e */
[----:B------:R-:W-:Y:S01]  /*227d0*/  FFMA R45, R28, R28, R17 ;  /* 0x0000001c1c2d7223 */ /* 0x000fe20000000011 */
[----:B------:R-:W-:Y:S01]  /*227e0*/  FADD R30, R30, -R6 ;  /* 0x800000061e1e7221 */ /* 0x000fe20000000000 */
[----:B------:R-:W2:Y:S01]  /*227f0*/  LDS.128 R16, [UR5+0xfc0] ;  /* 0x000fc005ff107984 */ /* 0x000ea20008000c00 */
[----:B------:R-:W-:-:S02]  /*22800*/  FADD R37, R14, 9.9999997171806853657e-10 ;  /* 0x3089705f0e257421 */ /* 0x000fc40000000000 */
[----:B------:R-:W-:Y:S01]  /*22810*/  FFMA R42, R30, R30, R45 ;  /* 0x0000001e1e2a7223 */ /* 0x000fe2000000002d */
[----:B0-----:R-:W-:Y:S02]  /*22820*/  @!P0 FMUL R12, R12, 4096 ;  /* 0x458000000c0c8820 */ /* 0x001fe40000400000 */
[----:B------:R-:W-:Y:S01]  /*22830*/  FSETP.GEU.AND P0, PT, |R37|, 1.175494350822287508e-38, PT ;  /* 0x008000002500780b */ /* 0x000fe20003f0e200 */
[----:B------:R-:W-:Y:S01]  /*22840*/  FADD R42, R42, 9.9999997171806853657e-10 ;  /* 0x3089705f2a2a7421 */ /* 0x000fe20000000000 */
[----:B------:R-:W-:Y:S01]  /*22850*/  FMUL R45, R12, R12 ;  /* 0x0000000c0c2d7220 */ /* 0x000fe20000400000 */
[----:B-1----:R-:W-:-:S03]  /*22860*/  @!P1 FMUL R13, R13, 4096 ;  /* 0x458000000d0d9820 */ /* 0x002fc60000400000 */
[----:B------:R-:W-:Y:S01]  /*22870*/  FSETP.GEU.AND P1, PT, |R42|, 1.175494350822287508e-38, PT ;  /* 0x008000002a00780b */ /* 0x000fe20003f2e200 */
[----:B------:R-:W-:Y:S01]  /*22880*/  FMUL R12, R12, R45 ;  /* 0x0000002d0c0c7220 */ /* 0x000fe20000400000 */
[----:B------:R-:W-:-:S05]  /*22890*/  FMUL R14, R13, R13 ;  /* 0x0000000d0d0e7220 */ /* 0x000fca0000400000 */
[----:B------:R-:W-:Y:S01]  /*228a0*/  @!P0 FMUL R37, R37, 16777216 ;  /* 0x4b80000025258820 */ /* 0x000fe20000400000 */
[----:B------:R-:W-:Y:S01]  /*228b0*/  FMUL R12, R15, R12 ;  /* 0x0000000c0f0c7220 */ /* 0x000fe20000400000 */
[----:B------:R-:W-:-:S03]  /*228c0*/  FMUL R14, R13, R14 ;  /* 0x0000000e0d0e7220 */ /* 0x000fc60000400000 */
[----:B------:R-:W-:Y:S01]  /*228d0*/  FFMA R41, R20, R12, R41 ;  /* 0x0000000c14297223 */ /* 0x000fe20000000029 */
[----:B------:R-:W0:Y:S01]  /*228e0*/  MUFU.RSQ R37, R37 ;  /* 0x0000002500257308 */ /* 0x000e220000001400 */
[----:B------:R-:W-:Y:S01]  /*228f0*/  FMUL R40, R15, R14 ;  /* 0x0000000e0f287220 */ /* 0x000fe20000400000 */
[----:B------:R-:W-:Y:S01]  /*22900*/  @!P1 FMUL R42, R42, 16777216 ;  /* 0x4b8000002a2a9820 */ /* 0x000fe20000400000 */
[-C--:B------:R-:W-:Y:S01]  /*22910*/  FFMA R34, R23, R12.reuse, R34 ;  /* 0x0000000c17227223 */ /* 0x080fe20000000022 */
[----:B------:R-:W-:Y:S01]  /*22920*/  FFMA R32, R39, R12, R32 ;  /* 0x0000000c27207223 */ /* 0x000fe20000000020 */
[-C--:B------:R-:W-:Y:S01]  /*22930*/  FFMA R23, R22, R40.reuse, R35 ;  /* 0x0000002816177223 */ /* 0x080fe20000000023 */
[----:B------:R-:W1:Y:S01]  /*22940*/  LDS.128 R12, [UR5+0xfd0] ;  /* 0x000fd005ff0c7984 */ /* 0x000e620008000c00 */
[-C--:B------:R-:W-:Y:S01]  /*22950*/  FFMA R22, R21, R40.reuse, R38 ;  /* 0x0000002815167223 */ /* 0x080fe20000000026 */
[----:B------:R-:W3:Y:S01]  /*22960*/  MUFU.RSQ R20, R42 ;  /* 0x0000002a00147308 */ /* 0x000ee20000001400 */
[----:B------:R-:W-:Y:S01]  /*22970*/  FFMA R43, R36, R40, R43 ;  /* 0x00000028242b7223 */ /* 0x000fe2000000002b */
[----:B--2---:R-:W-:Y:S01]  /*22980*/  FADD R35, R17, -R9 ;  /* 0x8000000911237221 */ /* 0x004fe20000000000 */
[----:B------:R-:W-:Y:S01]  /*22990*/  FADD R36, R16, -R8 ;  /* 0x8000000810247221 */ /* 0x000fe20000000000 */
[----:B0-----:R-:W-:Y:S01]  /*229a0*/  @!P0 FMUL R37, R37, 4096 ;  /* 0x4580000025258820 */ /* 0x001fe20000400000 */
[----:B------:R-:W-:Y:S01]  /*229b0*/  FADD R38, R18, -R10 ;  /* 0x8000000a12267221 */ /* 0x000fe20000000000 */
[----:B------:R-:W-:Y:S01]  /*229c0*/  FMUL R21, R35, R35 ;  /* 0x0000002323157220 */ /* 0x000fe20000400000 */
[----:B------:R-:W-:Y:S01]  /*229d0*/  FADD R17, R17, -R5 ;  /* 0x8000000511117221 */ /* 0x000fe20000000000 */
[C---:B------:R-:W-:Y:S01]  /*229e0*/  FMUL R40, R37.reuse, R37 ;  /* 0x0000002525287220 */ /* 0x040fe20000400000 */
[----:B------:R-:W-:Y:S01]  /*229f0*/  FADD R16, R16, -R4 ;  /* 0x8000000410107221 */ /* 0x000fe20000000000 */
[----:B------:R-:W-:Y:S01]  /*22a00*/  FFMA R21, R36, R36, R21 ;  /* 0x0000002424157223 */ /* 0x000fe20000000015 */
[----:B------:R-:W-:Y:S01]  /*22a10*/  FADD R18, R18, -R6 ;  /* 0x8000000612127221 */ /* 0x000fe20000000000 */
[----:B---3--:R-:W-:Y:S01]  /*22a20*/  @!P1 FMUL R20, R20, 4096 ;  /* 0x4580000014149820 */ /* 0x008fe20000400000 */
[----:B------:R-:W-:Y:S01]  /*22a30*/  FMUL R40, R37, R40 ;  /* 0x0000002825287220 */ /* 0x000fe20000400000 */
[----:B------:R-:W-:-:S02]  /*22a40*/  FFMA R37, R38, R38, R21 ;  /* 0x0000002626257223 */ /* 0x000fc40000000015 */
[----:B------:R-:W-:-:S04]  /*22a50*/  FMUL R21, R20, R20 ;  /* 0x0000001414157220 */ /* 0x000fc80000400000 */
[----:B------:R-:W-:Y:S01]  /*22a60*/  FMUL R42, R20, R21 ;  /* 0x00000015142a7220 */ /* 0x000fe20000400000 */
[----:B------:R-:W-:Y:S01]  /*22a70*/  FADD R20, R37, 9.9999997171806853657e-10 ;  /* 0x3089705f25147421 */ /* 0x000fe20000000000 */
[----:B------:R-:W-:Y:S01]  /*22a80*/  FMUL R21, R31, R40 ;  /* 0x000000281f157220 */ /* 0x000fe20000400000 */
[----:B------:R-:W-:Y:S01]  /*22a90*/  FMUL R37, R17, R17 ;  /* 0x0000001111257220 */ /* 0x000fe20000400000 */
[----:B------:R-:W-:Y:S02]  /*22aa0*/  FMUL R31, R31, R42 ;  /* 0x0000002a1f1f7220 */ /* 0x000fe40000400000 */
[----:B------:R-:W-:Y:S01]  /*22ab0*/  FSETP.GEU.AND P0, PT, |R20|, 1.175494350822287508e-38, PT ;  /* 0x008000001400780b */ /* 0x000fe20003f0e200 */
[-C--:B------:R-:W-:Y:S01]  /*22ac0*/  FFMA R27, R27, R21.reuse, R34 ;  /* 0x000000151b1b7223 */ /* 0x080fe20000000022 */
[-C--:B------:R-:W-:Y:S01]  /*22ad0*/  FFMA R34, R26, R21.reuse, R41 ;  /* 0x000000151a227223 */ /* 0x080fe20000000029 */
[----:B------:R-:W-:Y:S01]  /*22ae0*/  FFMA R37, R16, R16, R37 ;  /* 0x0000001010257223 */ /* 0x000fe20000000025 */
[----:B------:R-:W-:Y:S01]  /*22af0*/  FFMA R29, R29, R21, R32 ;  /* 0x000000151d1d7223 */ /* 0x000fe20000000020 */
[-C--:B------:R-:W-:Y:S01]  /*22b00*/  FFMA R41, R28, R31.reuse, R23 ;  /* 0x0000001f1c297223 */ /* 0x080fe20000000017 */
[----:B------:R-:W-:Y:S01]  /*22b10*/  FFMA R43, R30, R31, R43 ;  /* 0x0000001f1e2b7223 */ /* 0x000fe2000000002b */
[C---:B-1----:R-:W-:Y:S01]  /*22b20*/  FADD R26, R13.reuse, -R9 ;  /* 0x800000090d1a7221 */ /* 0x042fe20000000000 */
[----:B------:R-:W-:Y:S01]  /*22b30*/  FADD R32, R12, -R8 ;  /* 0x800000080c207221 */ /* 0x000fe20000000000 */
[----:B------:R-:W-:Y:S01]  /*22b40*/  FFMA R37, R18, R18, R37 ;  /* 0x0000001212257223 */ /* 0x000fe20000000025 */
[----:B------:R-:W-:Y:S01]  /*22b50*/  FADD R13, R13, -R5 ;  /* 0x800000050d0d7221 */ /* 0x000fe20000000000 */
[----:B------:R-:W-:Y:S01]  /*22b60*/  FMUL R21, R26, R26 ;  /* 0x0000001a1a157220 */ /* 0x000fe20000400000 */
[----:B------:R-:W-:Y:S01]  /*22b70*/  FADD R12, R12, -R4 ;  /* 0x800000040c0c7221 */ /* 0x000fe20000000000 */
[----:B------:R-:W-:Y:S01]  /*22b80*/  @!P0 FMUL R20, R20, 16777216 ;  /* 0x4b80000014148820 */ /* 0x000fe20000400000 */
[----:B------:R-:W-:Y:S01]  /*22b90*/  FADD R39, R37, 9.9999997171806853657e-10 ;  /* 0x3089705f25277421 */ /* 0x000fe20000000000 */
[----:B------:R-:W-:Y:S01]  /*22ba0*/  FFMA R40, R32, R32, R21 ;  /* 0x0000002020287223 */ /* 0x000fe20000000015 */
[----:B------:R-:W-:Y:S01]  /*22bb0*/  FMUL R21, R13, R13 ;  /* 0x0000000d0d157220 */ /* 0x000fe20000400000 */
[C---:B------:R-:W-:Y:S01]  /*22bc0*/  FADD R37, R14.reuse, -R10 ;  /* 0x8000000a0e257221 */ /* 0x040fe20000000000 */
[----:B------:R-:W-:Y:S01]  /*22bd0*/  FADD R14, R14, -R6 ;  /* 0x800000060e0e7221 */ /* 0x000fe20000000000 */
[----:B------:R-:W0:Y:S01]  /*22be0*/  MUFU.RSQ R20, R20 ;  /* 0x0000001400147308 */ /* 0x000e220000001400 */
[----:B------:R-:W-:Y:S01]  /*22bf0*/  FFMA R21, R12, R12, R21 ;  /* 0x0000000c0c157223 */ /* 0x000fe20000000015 */
[----:B------:R-:W-:Y:S01]  /*22c00*/  FSETP.GEU.AND P1, PT, |R39|, 1.175494350822287508e-38, PT ;  /* 0x008000002700780b */ /* 0x000fe20003f2e200 */
[----:B------:R-:W-:-:S02]  /*22c10*/  FFMA R40, R37, R37, R40 ;  /* 0x0000002525287223 */ /* 0x000fc40000000028 */
[----:B------:R-:W-:Y:S02]  /*22c20*/  FFMA R21, R14, R14, R21 ;  /* 0x0000000e0e157223 */ /* 0x000fe40000000015 */
[----:B------:R-:W-:Y:S01]  /*22c30*/  FADD R44, R40, 9.9999997171806853657e-10 ;  /* 0x3089705f282c7421 */ /* 0x000fe20000000000 */
[----:B------:R-:W-:Y:S01]  /*22c40*/  FFMA R40, R33, R31, R22 ;  /* 0x0000001f21287223 */ /* 0x000fe20000000016 */
[----:B------:R-:W-:-:S03]  /*22c50*/  FADD R42, R21, 9.9999997171806853657e-10 ;  /* 0x3089705f152a7421 */ /* 0x000fc60000000000 */
[----:B------:R-:W-:-:S03]  /*22c60*/  FSETP.GEU.AND P2, PT, |R44|, 1.175494350822287508e-38, PT ;  /* 0x008000002c00780b */ /* 0x000fc60003f4e200 */
[----:B------:R-:W-:Y:S01]  /*22c70*/  @!P1 FMUL R39, R39, 16777216 ;  /* 0x4b80000027279820 */ /* 0x000fe20000400000 */
[----:B0-----:R-:W-:Y:S01]  /*22c80*/  @!P0 FMUL R20, R20, 4096 ;  /* 0x4580000014148820 */ /* 0x001fe20000400000 */
[----:B------:R-:W-:-:S03]  /*22c90*/  FSETP.GEU.AND P0, PT, |R42|, 1.175494350822287508e-38, PT ;  /* 0x008000002a00780b */ /* 0x000fc60003f0e200 */
[C---:B------:R-:W-:Y:S01]  /*22ca0*/  FMUL R21, R20.reuse, R20 ;  /* 0x0000001414157220 */ /* 0x040fe20000400000 */
[----:B------:R-:W0:Y:S03]  /*22cb0*/  MUFU.RSQ R39, R39 ;  /* 0x0000002700277308 */ /* 0x000e260000001400 */
[----:B------:R-:W-:Y:S01]  /*22cc0*/  FMUL R20, R20, R21 ;  /* 0x0000001514147220 */ /* 0x000fe20000400000 */
[----:B------:R-:W-:-:S03]  /*22cd0*/  @!P2 FMUL R44, R44, 16777216 ;  /* 0x4b8000002c2ca820 */ /* 0x000fc60000400000 */
[----:B------:R-:W-:Y:S01]  /*22ce0*/  FMUL R28, R19, R20 ;  /* 0x00000014131c7220 */ /* 0x000fe20000400000 */
[----:B------:R-:W1:Y:S01]  /*22cf0*/  MUFU.RSQ R33, R44 ;  /* 0x0000002c00217308 */ /* 0x000e620000001400 */
[----:B------:R-:W2:Y:S01]  /*22d00*/  LDS.128 R20, [UR5+0xfe0] ;  /* 0x000fe005ff147984 */ /* 0x000ea20008000c00 */
[----:B------:R-:W-:Y:S01]  /*22d10*/  @!P0 FMUL R42, R42, 16777216 ;  /* 0x4b8000002a2a8820 */ /* 0x000fe20000400000 */
[-C--:B------:R-:W-:Y:S01]  /*22d20*/  FFMA R27, R36, R28.reuse, R27 ;  /* 0x0000001c241b7223 */ /* 0x080fe2000000001b */
[-C--:B------:R-:W-:Y:S01]  /*22d30*/  FFMA R35, R35, R28.reuse, R34 ;  /* 0x0000001c23237223 */ /* 0x080fe20000000022 */
[----:B------:R-:W-:Y:S02]  /*22d40*/  FFMA R38, R38, R28, R29 ;  /* 0x0000001c26267223 */ /* 0x000fe4000000001d */
[----:B------:R-:W3:Y:S01]  /*22d50*/  LDS.128 R28, [UR5+0xff0] ;  /* 0x000ff005ff1c7984 */ /* 0x000ee20008000c00 */
[----:B------:R-:W4:Y:S01]  /*22d60*/  MUFU.RSQ R34, R42 ;  /* 0x0000002a00227308 */ /* 0x000f220000001400 */
[----:B0-----:R-:W-:-:S04]  /*22d70*/  @!P1 FMUL R39, R39, 4096 ;  /* 0x4580000027279820 */ /* 0x001fc80000400000 */
[----:B------:R-:W-:-:S04]  /*22d80*/  FMUL R36, R39, R39 ;  /* 0x0000002727247220 */ /* 0x000fc80000400000 */
[----:B------:R-:W-:Y:S01]  /*22d90*/  FMUL R36, R39, R36 ;  /* 0x0000002427247220 */ /* 0x000fe20000400000 */
[----:B-1----:R-:W-:-:S03]  /*22da0*/  @!P2 FMUL R33, R33, 4096 ;  /* 0x458000002121a820 */ /* 0x002fc60000400000 */
[----:B------:R-:W-:Y:S01]  /*22db0*/  FMUL R19, R19, R36 ;  /* 0x0000002413137220 */ /* 0x000fe20000400000 */
[----:B------:R-:W-:Y:S01]  /*22dc0*/  FMUL R36, R33, R33 ;  /* 0x0000002121247220 */ /* 0x000fe20000400000 */
[----:B----4-:R-:W-:-:S03]  /*22dd0*/  @!P0 FMUL R34, R34, 4096 ;  /* 0x4580000022228820 */ /* 0x010fc60000400000 */
[----:B------:R-:W-:Y:S01]  /*22de0*/  FMUL R36, R33, R36 ;  /* 0x0000002421247220 */ /* 0x000fe20000400000 */
[-C--:B------:R-:W-:Y:S01]  /*22df0*/  FFMA R40, R17, R19.reuse, R40 ;  /* 0x0000001311287223 */ /* 0x080fe20000000028 */
[-C--:B------:R-:W-:Y:S01]  /*22e00*/  FFMA R43, R18, R19.reuse, R43 ;  /* 0x00000013122b7223 */ /* 0x080fe2000000002b */
[----:B------:R-:W-:Y:S01]  /*22e10*/  FMUL R17, R34, R34 ;  /* 0x0000002222117220 */ /* 0x000fe20000400000 */
[----:B------:R-:W-:Y:S01]  /*22e20*/  FMUL R36, R15, R36 ;  /* 0x000000240f247220 */ /* 0x000fe20000400000 */
[----:B------:R-:W-:Y:S02]  /*22e30*/  FFMA R41, R16, R19, R41 ;  /* 0x0000001310297223 */ /* 0x000fe40000000029 */
[----:B------:R-:W-:Y:S01]  /*22e40*/  FMUL R16, R34, R17 ;  /* 0x0000001122107220 */ /* 0x000fe20000400000 */
[-C--:B------:R-:W-:Y:S01]  /*22e50*/  FFMA R27, R32, R36.reuse, R27 ;  /* 0x00000024201b7223 */ /* 0x080fe2000000001b */
[-C--:B------:R-:W-:Y:S01]  /*22e60*/  FFMA R35, R26, R36.reuse, R35 ;  /* 0x000000241a237223 */ /* 0x080fe20000000023 */
[----:B------:R-:W-:Y:S01]  /*22e70*/  FFMA R38, R37, R36, R38 ;  /* 0x0000002425267223 */ /* 0x000fe20000000026 */
[----:B------:R-:W-:Y:S01]  /*22e80*/  FMUL R16, R15, R16 ;  /* 0x000000100f107220 */ /* 0x000fe20000400000 */
[C---:B--2---:R-:W-:Y:S01]  /*22e90*/  FADD R18, R21.reuse, -R9 ;  /* 0x8000000915127221 */ /* 0x044fe20000000000 */
        /* <DEDUP_REMOVED lines=8> */
[----:B---3--:R-:W-:Y:S01]  /*22f20*/  FADD R22, R28, -R8 ;  /* 0x800000081c167221 */ /* 0x008fe20000000000 */
[----:B------:R-:W-:Y:S01]  /*22f30*/  FFMA R17, R33, R33, R20 ;  /* 0x0000002121117223 */ /* 0x000fe20000000014 */
[----:B------:R-:W-:Y:S01]  /*22f40*/  FADD R20, R29, -R9 ;  /* 0x800000091d147221 */ /* 0x000fe20000000000 */
[----:B------:R-:W-:Y:S01]  /*22f50*/  FFMA R26, R19, R19, R26 ;  /* 0x00000013131a7223 */ /* 0x000fe2000000001a */
[----:B------:R-:W-:Y:S01]  /*22f60*/  FFMA R40, R13, R16, R40 ;  /* 0x000000100d287223 */ /* 0x000fe20000000028 */
[----:B------:R-:W-:Y:S01]  /*22f70*/  FFMA R42, R34, R34, R17 ;  /* 0x00000022222a7223 */ /* 0x000fe20000000011 */
[----:B------:R-:W-:Y:S01]  /*22f80*/  FMUL R37, R20, R20 ;  /* 0x0000001414257220 */ /* 0x000fe20000400000 */
[----:B------:R-:W-:Y:S01]  /*22f90*/  FADD R39, R26, 9.9999997171806853657e-10 ;  /* 0x3089705f1a277421 */ /* 0x000fe20000000000 */
[----:B------:R-:W-:Y:S01]  /*22fa0*/  FADD R26, R29, -R5 ;  /* 0x800000051d1a7221 */ /* 0x000fe20000000000 */
[----:B------:R-:W-:Y:S01]  /*22fb0*/  FADD R17, R28, -R4 ;  /* 0x800000041c117221 */ /* 0x000fe20000000000 */
[----:B------:R-:W-:Y:S01]  /*22fc0*/  FFMA R28, R22, R22, R37 ;  /* 0x00000016161c7223 */ /* 0x000fe20000000025 */
[----:B------:R-:W-:Y:S01]  /*22fd0*/  FADD R29, R30, -R10 ;  /* 0x8000000a1e1d7221 */ /* 0x000fe20000000000 */
[----:B------:R-:W-:Y:S01]  /*22fe0*/  FMUL R36, R26, R26 ;  /* 0x0000001a1a247220 */ /* 0x000fe20000400000 */
[----:B------:R-:W-:Y:S01]  /*22ff0*/  FADD R30, R30, -R6 ;  /* 0x800000061e1e7221 */ /* 0x000fe20000000000 */
[----:B------:R-:W-:Y:S01]  /*23000*/  FADD R42, R42, 9.9999997171806853657e-10 ;  /* 0x3089705f2a2a7421 */ /* 0x000fe20000000000 */
[----:B------:R-:W-:Y:S01]  /*23010*/  FFMA R28, R29, R29, R28 ;  /* 0x0000001d1d1c7223 */ /* 0x000fe2000000001c */
[----:B------:R-:W-:Y:S01]  /*23020*/  FFMA R37, R17, R17, R36 ;  /* 0x0000001111257223 */ /* 0x000fe20000000024 */
[----:B------:R-:W-:Y:S01]  /*23030*/  BAR.SYNC.DEFER_BLOCKING 0x0 ;  /* 0x0000000000007b1d */ /* 0x000fe20000010000 */
[----:B------:R-:W-:Y:S01]  /*23040*/  FSETP.GEU.AND P0, PT, |R39|, 1.175494350822287508e-38, PT ;  /* 0x008000002700780b */ /* 0x000fe20003f0e200 */
[----:B------:R-:W-:Y:S01]  /*23050*/  FADD R44, R28, 9.9999997171806853657e-10 ;  /* 0x3089705f1c2c7421 */ /* 0x000fe20000000000 */
[----:B------:R-:W-:Y:S01]  /*23060*/  FFMA R37, R30, R30, R37 ;  /* 0x0000001e1e257223 */ /* 0x000fe20000000025 */
[----:B------:R-:W-:Y:S01]  /*23070*/  FSETP.GEU.AND P1, PT, |R42|, 1.175494350822287508e-38, PT ;  /* 0x008000002a00780b */ /* 0x000fe20003f2e200 */
[-C--:B------:R-:W-:Y:S01]  /*23080*/  FFMA R43, R14, R16.reuse, R43 ;  /* 0x000000100e2b7223 */ /* 0x080fe2000000002b */
[----:B------:R-:W-:Y:S01]  /*23090*/  FFMA R12, R12, R16, R41 ;  /* 0x000000100c0c7223 */ /* 0x000fe20000000029 */
[----:B------:R-:W-:Y:S01]  /*230a0*/  FADD R37, R37, 9.9999997171806853657e-10 ;  /* 0x3089705f25257421 */ /* 0x000fe20000000000 */
[----:B------:R-:W-:-:S04]  /*230b0*/  FSETP.GEU.AND P2, PT, |R44|, 1.175494350822287508e-38, PT ;  /* 0x008000002c00780b */ /* 0x000fc80003f4e200 */
[----:B------:R-:W-:Y:S02]  /*230c0*/  FSETP.GEU.AND P3, PT, |R37|, 1.175494350822287508e-38, PT ;  /* 0x008000002500780b */ /* 0x000fe40003f6e200 */
[----:B------:R-:W-:-:S03]  /*230d0*/  @!P0 FMUL R39, R39, 16777216 ;  /* 0x4b80000027278820 */ /* 0x000fc60000400000 */
[----:B------:R-:W-:Y:S01]  /*230e0*/  @!P1 FMUL R42, R42, 16777216 ;  /* 0x4b8000002a2a9820 */ /* 0x000fe20000400000 */
[----:B------:R0:W1:Y:S03]  /*230f0*/  MUFU.RSQ R36, R39 ;  /* 0x0000002700247308 */ /* 0x0000660000001400 */
[----:B------:R-:W-:-:S04]  /*23100*/  @!P2 FMUL R44, R44, 16777216 ;  /* 0x4b8000002c2ca820 */ /* 0x000fc80000400000 */
[----:B------:R-:W-:Y:S01]  /*23110*/  @!P3 FMUL R37, R37, 16777216 ;  /* 0x4b8000002525b820 */ /* 0x000fe20000400000 */
[----:B------:R-:W2:Y:S01]  /*23120*/  MUFU.RSQ R28, R42 ;  /* 0x0000002a001c7308 */ /* 0x000ea20000001400 */
[----:B0-----:R-:W-:-:S05]  /*23130*/  MOV R39, UR10 ;  /* 0x0000000a00277c02 */ /* 0x001fca0008000f00 */
[----:B------:R-:W-:Y:S02]  /*23140*/  IMAD.WIDE.U32 R2, R39, 0x10, R2 ;  /* 0x0000001027027825 */ /* 0x000fe400078e0002 */
[----:B------:R-:W0:Y:S02]  /*23150*/  MUFU.RSQ R15, R44 ;  /* 0x0000002c000f7308 */ /* 0x000e240000001400 */
[----:B-1----:R-:W-:-:S04]  /*23160*/  @!P0 FMUL R36, R36, 4096 ;  /* 0x4580000024248820 */ /* 0x002fc80000400000 */
[----:B------:R-:W-:Y:S02]  /*23170*/  FMUL R13, R36, R36 ;  /* 0x00000024240d7220 */ /* 0x000fe40000400000 */
[----:B------:R-:W1:Y:S01]  /*23180*/  MUFU.RSQ R37, R37 ;  /* 0x0000002500257308 */ /* 0x000e620000001400 */
[----:B--2---:R-:W-:Y:S01]  /*23190*/  @!P1 FMUL R28, R28, 4096 ;  /* 0x458000001c1c9820 */ /* 0x004fe20000400000 */
[----:B------:R-:W-:-:S03]  /*231a0*/  FMUL R36, R36, R13 ;  /* 0x0000000d24247220 */ /* 0x000fc60000400000 */
[C---:B------:R-:W-:Y:S01]  /*231b0*/  FMUL R13, R28.reuse, R28 ;  /* 0x0000001c1c0d7220 */ /* 0x040fe20000400000 */
[----:B------:R-:W-:Y:S01]  /*231c0*/  FMUL R36, R23, R36 ;  /* 0x0000002417247220 */ /* 0x000fe20000400000 */
[----:B0-----:R-:W-:Y:S02]  /*231d0*/  @!P2 FMUL R15, R15, 4096 ;  /* 0x458000000f0fa820 */ /* 0x001fe40000400000 */
[----:B------:R-:W-:Y:S01]  /*231e0*/  FMUL R28, R28, R13 ;  /* 0x0000000d1c1c7220 */ /* 0x000fe20000400000 */
[-C--:B------:R-:W-:Y:S01]  /*231f0*/  FFMA R27, R32, R36.reuse, R27 ;  /* 0x00000024201b7223 */ /* 0x080fe2000000001b */
[----:B------:R-:W-:Y:S01]  /*23200*/  FFMA R35, R18, R36, R35 ;  /* 0x0000002412237223 */ /* 0x000fe20000000023 */
[----:B------:R-:W-:Y:S01]  /*23210*/  FMUL R14, R15, R15 ;  /* 0x0000000f0f0e7220 */ /* 0x000fe20000400000 */
[----:B------:R-:W-:Y:S01]  /*23220*/  FMUL R23, R23, R28 ;  /* 0x0000001c17177220 */ /* 0x000fe20000400000 */
[----:B------:R-:W-:Y:S01]  /*23230*/  FFMA R38, R19, R36, R38 ;  /* 0x0000002413267223 */ /* 0x000fe20000000026 */
[----:B-1----:R-:W-:Y:S01]  /*23240*/  @!P3 FMUL R37, R37, 4096 ;  /* 0x458000002525b820 */ /* 0x002fe20000400000 */
[----:B------:R-:W-:Y:S01]  /*23250*/  FMUL R14, R15, R14 ;  /* 0x0000000e0f0e7220 */ /* 0x000fe20000400000 */
[-C--:B------:R-:W-:Y:S01]  /*23260*/  FFMA R12, R33, R23.reuse, R12 ;  /* 0x00000017210c7223 */ /* 0x080fe2000000000c */
[----:B------:R-:W-:Y:S01]  /*23270*/  FFMA R21, R21, R23, R40 ;  /* 0x0000001715157223 */ /* 0x000fe20000000028 */
[----:B------:R-:W-:Y:S01]  /*23280*/  FMUL R16, R37, R37 ;  /* 0x0000002525107220 */ /* 0x000fe20000400000 */
[----:B------:R-:W-:Y:S01]  /*23290*/  FMUL R14, R31, R14 ;  /* 0x0000000e1f0e7220 */ /* 0x000fe20000400000 */
[----:B------:R-:W-:-:S02]  /*232a0*/  FFMA R43, R34, R23, R43 ;  /* 0x00000017222b7223 */ /* 0x000fc4000000002b */
        /* <DEDUP_REMOVED lines=8> */
[----:B------:R-:W-:Y:S06]  /*23330*/  BRA.U UP0, `(.L_x_1) ;  /* 0xfffffdcd00bc7547 */ /* 0x000fec000b83ffff */
.L_x_0:
[----:B------:R-:W-:Y:S01]  /*23340*/  ISETP.GE.AND P0, PT, R0, UR7, PT ;  /* 0x0000000700007c0c */ /* 0x000fe2000bf06270 */
[----:B------:R-:W0:-:S12]  /*23350*/  LDC.64 R16, c[0x0][0x380] ;  /* 0x0000e000ff107b82 */ /* 0x000e180000000a00 */
[----:B------:R-:W1:Y:S08]  /*23360*/  @!P0 LDC.64 R2, c[0x0][0x388] ;  /* 0x0000e200ff028b82 */ /* 0x000e700000000a00 */
[----:B------:R-:W2:Y:S01]  /*23370*/  @!P0 LDC R19, c[0x0][0x390] ;  /* 0x0000e400ff138b82 */ /* 0x000ea20000000800 */
[----:B-1----:R-:W-:-:S05]  /*23380*/  @!P0 IMAD.WIDE R2, R0, 0x10, R2 ;  /* 0x0000001000028825 */ /* 0x002fca00078e0202 */
[----:B------:R-:W2:Y:S01]  /*23390*/  @!P0 LDG.E.128 R12, desc[UR8][R2.64] ;  /* 0x00000008020c8981 */ /* 0x000ea2000c1e1d00 */
[C---:B------:R-:W-:Y:S01]  /*233a0*/  IADD3 R18, PT, PT, R0.reuse, 0x1, RZ ;  /* 0x0000000100127810 */ /* 0x040fe20007ffe0ff */
[----:B0-----:R-:W-:-:S03]  /*233b0*/  IMAD.WIDE R16, R0, 0x10, R16 ;  /* 0x0000001000107825 */ /* 0x001fc600078e0210 */
[----:B------:R-:W-:Y:S01]  /*233c0*/  ISETP.GE.AND P1, PT, R18, UR7, PT ;  /* 0x0000000712007c0c */ /* 0x000fe2000bf26270 */
[-C--:B--2---:R-:W-:Y:S01]  /*233d0*/  @!P0 FFMA R12, R33, R19.reuse, R12 ;  /* 0x00000013210c8223 */ /* 0x084fe2000000000c */
[-C--:B------:R-:W-:Y:S01]  /*233e0*/  @!P0 FFMA R13, R28, R19.reuse, R13 ;  /* 0x000000131c0d8223 */ /* 0x080fe2000000000d */
[-C--:B------:R-:W-:Y:S02]  /*233f0*/  @!P0 FFMA R14, R29, R19.reuse, R14 ;  /* 0x000000131d0e8223 */ /* 0x080fe4000000000e */
[-C--:B-----5:R-:W-:Y:S01]  /*23400*/  @!P0 FFMA R8, R12, R19.reuse, R8 ;  /* 0x000000130c088223 */ /* 0x0a0fe20000000008 */
[-C--:B------:R-:W-:Y:S01]  /*23410*/  @!P0 FFMA R9, R13, R19.reuse, R9 ;  /* 0x000000130d098223 */ /* 0x080fe20000000009 */
[----:B------:R-:W-:-:S05]  /*23420*/  @!P0 FFMA R10, R14, R19, R10 ;  /* 0x000000130e0a8223 */ /* 0x000fca000000000a */
[----:B------:R0:W-:Y:S04]  /*23430*/  @!P0 STG.E.128 desc[UR8][R16.64], R8 ;  /* 0x0000000810008986 */ /* 0x0001e8000c101d08 */
[----:B------:R0:W-:Y:S01]  /*23440*/  @!P0 STG.E.128 desc[UR8][R2.64], R12 ;  /* 0x0000000c02008986 */ /* 0x0001e2000c101d08 */
[----:B------:R-:W-:Y:S05]  /*23450*/  @P1 EXIT ;  /* 0x000000000000194d */ /* 0x000fea0003800000 */
[----:B0-----:R-:W0:Y:S01]  /*23460*/  LDC.64 R2, c[0x0][0x388] ;  /* 0x0000e200ff027b82 */ /* 0x001e220000000a00 */
[----:B------:R-:W1:Y:S01]  /*23470*/  LDCU UR4, c[0x0][0x390] ;  /* 0x00007200ff0477ac */ /* 0x000e620008000800 */
[----:B0-----:R-:W-:-:S05]  /*23480*/  IMAD.WIDE R2, R0, 0x10, R2 ;  /* 0x0000001000027825 */ /* 0x001fca00078e0202 */
[----:B------:R-:W1:Y:S02]  /*23490*/  LDG.E.128 R8, desc[UR8][R2.64+0x10] ;  /* 0x0000100802087981 */ /* 0x000e64000c1e1d00 */
[----:B-1----:R-:W-:Y:S01]  /*234a0*/  FFMA R8, R27, UR4, R8 ;  /* 0x000000041b087c23 */ /* 0x002fe20008000008 */
[----:B------:R-:W-:Y:S01]  /*234b0*/  FFMA R9, R26, UR4, R9 ;  /* 0x000000041a097c23 */ /* 0x000fe20008000009 */
[----:B------:R-:W-:Y:S02]  /*234c0*/  FFMA R10, R31, UR4, R10 ;  /* 0x000000041f0a7c23 */ /* 0x000fe4000800000a */
[----:B------:R-:W-:Y:S01]  /*234d0*/  FFMA R4, R8, UR4, R4 ;  /* 0x0000000408047c23 */ /* 0x000fe20008000004 */
[----:B------:R-:W-:Y:S01]  /*234e0*/  FFMA R5, R9, UR4, R5 ;  /* 0x0000000409057c23 */ /* 0x000fe20008000005 */
[----:B------:R-:W-:-:S05]  /*234f0*/  FFMA R6, R10, UR4, R6 ;  /* 0x000000040a067c23 */ /* 0x000fca0008000006 */
[----:B------:R-:W-:Y:S04]  /*23500*/  STG.E.128 desc[UR8][R16.64+0x10], R4 ;  /* 0x0000100410007986 */ /* 0x000fe8000c101d08 */
[----:B------:R-:W-:Y:S01]  /*23510*/  STG.E.128 desc[UR8][R2.64+0x10], R8 ;  /* 0x0000100802007986 */ /* 0x000fe2000c101d08 */
[----:B------:R-:W-:Y:S05]  /*23520*/  EXIT ;  /* 0x000000000000794d */ /* 0x000fea0003800000 */
.L_x_2:
[----:B------:R-:W-:-:S00]  /*23530*/  BRA `(.L_x_2) ;  /* 0xfffffffc00fc7947 */ /* 0x000fc0000383ffff */
[----:B------:R-:W-:-:S00]  /*23540*/  NOP ;  /* 0x0000000000007918 */ /* 0x000fc00000000000 */
        /* <DEDUP_REMOVED lines=11> */
.L_x_10:


//--------------------- .text._Z15bodyForceSharedP6float4S0_fi --------------------------
	.section	.text._Z15bodyForceSharedP6float4S0_fi,"ax",@progbits
	.align	128
        .global         _Z15bodyForceSharedP6float4S0_fi
        .type           _Z15bodyForceSharedP6float4S0_fi,@function
        .size           _Z15bodyForceSharedP6float4S0_fi,(.L_x_11 - _Z15bodyForceSharedP6float4S0_fi)
        .other          _Z15bodyForceSharedP6float4S0_fi,@"STO_CUDA_ENTRY STV_DEFAULT"
_Z15bodyForceSharedP6float4S0_fi:
.text._Z15bodyForceSharedP6float4S0_fi:
[----:B------:R-:W-:Y:S01]  /*0000*/  LDC R1, c[0x0][0x37c] ;  /* 0x0000df00ff017b82 */ /* 0x000fe20000000800 */
[----:B------:R-:W0:Y:S07]  /*0010*/  S2R R0, SR_TID.X ;  /* 0x0000000000007919 */ /* 0x000e2e0000002100 */
[----:B------:R-:W0:Y:S01]  /*0020*/  S2UR UR4, SR_CTAID.X ;  /* 0x00000000000479c3 */ /* 0x000e220000002500 */
[----:B------:R-:W1:Y:S01]  /*0030*/  LDCU UR5, c[0x0][0x394] ;  /* 0x00007280ff0577ac */ /* 0x000e620008000800 */
[----:B------:R-:W-:-:S02]  /*0040*/  CS2R R8, SRZ ;  /* 0x0000000000087805 */ /* 0x000fc4000001ff00 */
[----:B------:R-:W-:Y:S01]  /*0050*/  CS2R R10, SRZ ;  /* 0x00000000000a7805 */ /* 0x000fe2000001ff00 */
[----:B------:R-:W2:Y:S03]  /*0060*/  LDCU.64 UR8, c[0x0][0x358] ;  /* 0x00006b00ff0877ac */ /* 0x000ea60008000a00 */
[----:B------:R-:W0:Y:S01]  /*0070*/  LDC R3, c[0x0][0x360] ;  /* 0x0000d800ff037b82 */ /* 0x000e220000000800 */
[----:B------:R-:W3:Y:S07]  /*0080*/  LDCU UR7, c[0x0][0x394] ;  /* 0x00007280ff0777ac */ /* 0x000eee0008000800 */
[----:B------:R-:W4:Y:S01]  /*0090*/  LDC.64 R18, c[0x0][0x380] ;  /* 0x0000e000ff127b82 */ /* 0x000f220000000a00 */
[----:B0-----:R-:W-:-:S05]  /*00a0*/  IMAD R16, R3, UR4, R0 ;  /* 0x0000000403107c24 */ /* 0x001fca000f8e0200 */
[C---:B-1----:R-:W-:Y:S01]  /*00b0*/  ISETP.GE.AND P0, PT, R16.reuse, UR5, PT ;  /* 0x0000000510007c0c */ /* 0x042fe2000bf06270 */
[----:B----4-:R-:W-:-:S12]  /*00c0*/  IMAD.WIDE R18, R16, 0x10, R18 ;  /* 0x0000001010127825 */ /* 0x010fd800078e0212 */
[----:B--2---:R0:W5:Y:S01]  /*00d0*/  @!P0 LDG.E.128 R8, desc[UR8][R18.64] ;  /* 0x0000000812088981 */ /* 0x004162000c1e1d00 */
[----:B------:R-:W1:Y:S01]  /*00e0*/  S2UR UR5, SR_CgaCtaId ;  /* 0x00000000000579c3 */ /* 0x000e620000008800 */
[----:B------:R-:W2:Y:S01]  /*00f0*/  LDCU UR6, c[0x0][0x370] ;  /* 0x00006e00ff0677ac */ /* 0x000ea20008000800 */
[----:B------:R-:W-:Y:S01]  /*0100*/  HFMA2 R17, -RZ, RZ, 0, 0 ;  /* 0x00000000ff117431 */ /* 0x000fe200000001ff */
[----:B------:R-:W-:Y:S01]  /*0110*/  CS2R R24, SRZ ;  /* 0x0000000000187805 */ /* 0x000fe2000001ff00 */
[----:B------:R-:W-:Y:S02]  /*0120*/  UMOV UR4, 0x400 ;  /* 0x0000040000047882 */ /* 0x000fe40000000000 */
[----:B-1----:R-:W-:Y:S02]  /*0130*/  ULEA UR4, UR5, UR4, 0x18 ;  /* 0x0000000405047291 */ /* 0x002fe4000f8ec0ff */
[----:B--2---:R-:W-:-:S04]  /*0140*/  UIADD3 UR5, UPT, UPT, -UR6, URZ, URZ ;  /* 0x000000ff06057290 */ /* 0x004fc8000fffe1ff */
[----:B0--3--:R-:W-:-:S08]  /*0150*/  LEA R2, R0, UR4, 0x4 ;  /* 0x0000000400027c11 */ /* 0x009fd0000f8e20ff */
.L_x_3:
[----:B------:R-:W-:Y:S02]  /*0160*/  ISETP.GE.AND P0, PT, R0, UR7, PT ;  /* 0x0000000700007c0c */ /* 0x000fe4000bf06270 */
[----:B------:R-:W-:Y:S02]  /*0170*/  CS2R R20, SRZ ;  /* 0x0000000000147805 */ /* 0x000fe4000001ff00 */
[----:B------:R-:W-:-:S09]  /*0180*/  CS2R R22, SRZ ;  /* 0x0000000000167805 */ /* 0x000fd2000001ff00 */
[----:B------:R-:W0:Y:S02]  /*0190*/  @!P0 LDC.64 R4, c[0x0][0x380] ;  /* 0x0000e000ff048b82 */ /* 0x000e240000000a00 */
[----:B0-----:R-:W-:-:S05]  /*01a0*/  @!P0 IMAD.WIDE R4, R0, 0x10, R4 ;  /* 0x0000001000048825 */ /* 0x001fca00078e0204 */
[----:B------:R-:W2:Y:S01]  /*01b0*/  @!P0 LDG.E.128 R20, desc[UR8][R4.64] ;  /* 0x0000000804148981 */ /* 0x000ea2000c1e1d00 */
[----:B------:R-:W0:Y:S01]  /*01c0*/  S2UR UR6, SR_CgaCtaId ;  /* 0x00000000000679c3 */ /* 0x000e220000008800 */
[----:B------:R-:W-:Y:S02]  /*01d0*/  UMOV UR4, 0x400 ;  /* 0x0000040000047882 */ /* 0x000fe40000000000 */
[----:B0-----:R-:W-:Y:S01]  /*01e0*/  ULEA UR4, UR6, UR4, 0x18 ;  /* 0x0000000406047291 */ /* 0x001fe2000f8ec0ff */
[----:B--2---:R-:W-:Y:S04]  /*01f0*/  STS.128 [R2], R20 ;  /* 0x0000001402007388 */ /* 0x004fe80000000c00 */
[----:B------:R-:W-:Y:S06]  /*0200*/  BAR.SYNC.DEFER_BLOCKING 0x0 ;  /* 0x0000000000007b1d */ /* 0x000fec0000010000 */
[----:B------:R-:W0:Y:S02]  /*0210*/  LDS.128 R12, [UR4] ;  /* 0x00000004ff0c7984 */ /* 0x000e240008000c00 */
[----:B0----5:R-:W-:Y:S01]  /*0220*/  FADD R27, R13, -R9 ;  /* 0x800000090d1b7221 */ /* 0x021fe20000000000 */
[----:B------:R-:W-:Y:S01]  /*0230*/  FADD R28, R12, -R8 ;  /* 0x800000080c1c7221 */ /* 0x000fe20000000000 */
[----:B------:R-:W-:-:S02]  /*0240*/  FADD R26, R14, -R10 ;  /* 0x8000000a0e1a7221 */ /* 0x000fc40000000000 */
[----:B------:R-:W-:-:S04]  /*0250*/  FMUL R7, R27, R27 ;  /* 0x0000001b1b077220 */ /* 0x000fc80000400000 */
[----:B------:R-:W-:-:S04]  /*0260*/  FFMA R7, R28, R28, R7 ;  /* 0x0000001c1c077223 */ /* 0x000fc80000000007 */
[----:B------:R-:W-:-:S04]  /*0270*/  FFMA R7, R26, R26, R7 ;  /* 0x0000001a1a077223 */ /* 0x000fc80000000007 */
[----:B------:R-:W-:Y:S02]  /*0280*/  FADD R29, R7, 9.9999997171806853657e-10 ;  /* 0x3089705f071d7421 */ /* 0x000fe40000000000 */
[----:B------:R-:W0:Y:S03]  /*0290*/  LDS.128 R4, [UR4+0x10] ;  /* 0x00001004ff047984 */ /* 0x000e260008000c00 */
[----:B------:R-:W-:-:S13]  /*02a0*/  FSETP.GEU.AND P0, PT, |R29|, 1.175494350822287508e-38, PT ;  /* 0x008000001d00780b */ /* 0x000fda0003f0e200 */
[----:B------:R-:W-:-:S04]  /*02b0*/  @!P0 FMUL R29, R29, 16777216 ;  /* 0x4b8000001d1d8820 */ /* 0x000fc80000400000 */
[----:B------:R-:W1:Y:S02]  /*02c0*/  MUFU.RSQ R12, R29 ;  /* 0x0000001d000c7308 */ /* 0x000e640000001400 */
[----:B-1----:R-:W-:Y:S01]  /*02d0*/  @!P0 FMUL R12, R12, 4096 ;  /* 0x458000000c0c8820 */ /* 0x002fe20000400000 */
[----:B0-----:R-:W-:-:S03]  /*02e0*/  FADD R20, R5, -R9 ;  /* 0x8000000905147221 */ /* 0x001fc60000000000 */
[----:B------:R-:W-:Y:S01]  /*02f0*/  FMUL R5, R12, R12 ;  /* 0x0000000c0c057220 */ /* 0x000fe20000400000 */
[----:B------:R-:W-:Y:S01]  /*0300*/  FADD R21, R4, -R8 ;  /* 0x8000000804157221 */ /* 0x000fe20000000000 */
[----:B------:R-:W-:Y:S01]  /*0310*/  FADD R23, R6, -R10 ;  /* 0x8000000a06177221 */ /* 0x000fe20000000000 */
[----:B------:R-:W-:Y:S01]  /*0320*/  FMUL R4, R20, R20 ;  /* 0x0000001414047220 */ /* 0x000fe20000400000 */
[----:B------:R-:W-:-:S03]  /*0330*/  FMUL R12, R12, R5 ;  /* 0x000000050c0c7220 */ /* 0x000fc60000400000 */
[----:B------:R-:W-:Y:S01]  /*0340*/  FFMA R4, R21, R21, R4 ;  /* 0x0000001515047223 */ /* 0x000fe20000000004 */
[----:B------:R-:W-:Y:S02]  /*0350*/  FMUL R5, R15, R12 ;  /* 0x0000000c0f057220 */ /* 0x000fe40000400000 */
[----:B------:R-:W0:Y:S01]  /*0360*/  LDS.128 R12, [UR4+0x20] ;  /* 0x00002004ff0c7984 */ /* 0x000e220008000c00 */
[----:B------:R-:W-:Y:S01]  /*0370*/  FFMA R4, R23, R23, R4 ;  /* 0x0000001717047223 */ /* 0x000fe20000000004 */
[-C--:B------:R-:W-:Y:S01]  /*0380*/  FFMA R27, R27, R5.reuse, R24 ;  /* 0x000000051b1b7223 */ /* 0x080fe20000000018 */
[-C--:B------:R-:W-:Y:S01]  /*0390*/  FFMA R28, R28, R5.reuse, R25 ;  /* 0x000000051c1c7223 */ /* 0x080fe20000000019 */
[----:B------:R-:W-:Y:S01]  /*03a0*/  FFMA R26, R26, R5, R17 ;  /* 0x000000051a1a7223 */ /* 0x000fe20000000011 */
[----:B------:R-:W-:-:S05]  /*03b0*/  FADD R6, R4, 9.9999997171806853657e-10 ;  /* 0x3089705f04067421 */ /* 0x000fca0000000000 */
[----:B------:R-:W-:-:S13]  /*03c0*/  FSETP.GEU.AND P0, PT, |R6|, 1.175494350822287508e-38, PT ;  /* 0x008000000600780b */ /* 0x000fda0003f0e200 */
[----:B------:R-:W-:-:S04]  /*03d0*/  @!P0 FMUL R6, R6, 16777216 ;  /* 0x4b80000006068820 */ /* 0x000fc80000400000 */
[----:B------:R-:W1:Y:S01]  /*03e0*/  MUFU.RSQ R4, R6 ;  /* 0x0000000600047308 */ /* 0x000e620000001400 */
[----:B0-----:R-:W-:Y:S01]  /*03f0*/  FADD R22, R13, -R9 ;  /* 0x800000090d167221 */ /* 0x001fe20000000000 */
[----:B------:R-:W-:Y:S01]  /*0400*/  FADD R24, R12, -R8 ;  /* 0x800000080c187221 */ /* 0x000fe20000000000 */
[----:B------:R-:W-:Y:S02]  /*0410*/  FADD R25, R14, -R10 ;  /* 0x8000000a0e197221 */ /* 0x000fe40000000000 */
[----:B------:R-:W-:Y:S01]  /*0420*/  FMUL R13, R22, R22 ;  /* 0x00000016160d7220 */ /* 0x000fe20000400000 */
[----:B-1----:R-:W-:-:S03]  /*0430*/  @!P0 FMUL R4, R4, 4096 ;  /* 0x4580000004048820 */ /* 0x002fc60000400000 */
[----:B------:R-:W-:Y:S01]  /*0440*/  FFMA R12, R24, R24, R13 ;  /* 0x00000018180c7223 */ /* 0x000fe2000000000d */
[----:B------:R-:W-:-:S03]  /*0450*/  FMUL R13, R4, R4 ;  /* 0x00000004040d7220 */ /* 0x000fc60000400000 */
[----:B------:R-:W-:Y:S01]  /*0460*/  FFMA R12, R25, R25, R12 ;  /* 0x00000019190c7223 */ /* 0x000fe2000000000c */
[----:B------:R-:W-:-:S03]  /*0470*/  FMUL R4, R4, R13 ;  /* 0x0000000d04047220 */ /* 0x000fc60000400000 */
[----:B------:R-:W-:Y:S01]  /*0480*/  FADD R12, R12, 9.9999997171806853657e-10 ;  /* 0x3089705f0c0c7421 */ /* 0x000fe20000000000 */
[----:B------:R-:W-:Y:S02]  /*0490*/  FMUL R14, R7, R4 ;  /* 0x00000004070e7220 */ /* 0x000fe40000400000 */
[----:B------:R-:W0:Y:S02]  /*04a0*/  LDS.128 R4, [UR4+0x30] ;  /* 0x00003004ff047984 */ /* 0x000e240008000c00 */
[----:B------:R-:W-:Y:S01]  /*04b0*/  FSETP.GEU.AND P0, PT, |R12|, 1.175494350822287508e-38, PT ;  /* 0x008000000c00780b */ /* 0x000fe20003f0e200 */
[-C--:B------:R-:W-:Y:S01]  /*04c0*/  FFMA R21, R21, R14.reuse, R28 ;  /* 0x0000000e15157223 */ /* 0x080fe2000000001c */
[-C--:B------:R-:W-:Y:S01]  /*04d0*/  FFMA R27, R20, R14.reuse, R27 ;  /* 0x0000000e141b7223 */ /* 0x080fe2000000001b */
[----:B------:R-:W-:-:S10]  /*04e0*/  FFMA R26, R23, R14, R26 ;  /* 0x0000000e171a7223 */ /* 0x000fd4000000001a */
[----:B------:R-:W-:-:S04]  /*04f0*/  @!P0 FMUL R12, R12, 16777216 ;  /* 0x4b8000000c0c8820 */ /* 0x000fc80000400000 */
[----:B------:R-:W1:Y:S02]  /*0500*/  MUFU.RSQ R13, R12 ;  /* 0x0000000c000d7308 */ /* 0x000e640000001400 */
[----:B-1----:R-:W-:-:S04]  /*0510*/  @!P0 FMUL R13, R13, 4096 ;  /* 0x458000000d0d8820 */ /* 0x002fc80000400000 */
[----:B------:R-:W-:Y:S01]  /*0520*/  FMUL R14, R13, R13 ;  /* 0x0000000d0d0e7220 */ /* 0x000fe20000400000 */
[----:B0-----:R-:W-:Y:S01]  /*0530*/  FADD R17, R5, -R9 ;  /* 0x8000000905117221 */ /* 0x001fe20000000000 */
[----:B------:R-:W-:Y:S01]  /*0540*/  FADD R20, R4, -R8 ;  /* 0x8000000804147221 */ /* 0x000fe20000000000 */
[----:B------:R-:W-:Y:S01]  /*0550*/  FADD R23, R6, -R10 ;  /* 0x8000000a06177221 */ /* 0x000fe20000000000 */
[----:B------:R-:W-:Y:S01]  /*0560*/  FMUL R14, R13, R14 ;  /* 0x0000000e0d0e7220 */ /* 0x000fe20000400000 */
[----:B------:R-:W-:-:S03]  /*0570*/  FMUL R5, R17, R17 ;  /* 0x0000001111057220 */ /* 0x000fc60000400000 */
[----:B------:R-:W-:Y:S01]  /*0580*/  FMUL R4, R15, R14 ;  /* 0x0000000e0f047220 */ /* 0x000fe20000400000 */
[----:B------:R-:W-:Y:S01]  /*0590*/  FFMA R6, R20, R20, R5 ;  /* 0x0000001414067223 */ /* 0x000fe20000000005 */
[----:B------:R-:W0:Y:S02]  /*05a0*/  LDS.128 R12, [UR4+0x40] ;  /* 0x00004004ff0c7984 */ /* 0x000e240008000c00 */
[-C--:B------:R-:W-:Y:S01]  /*05b0*/  FFMA R29, R24, R4.reuse, R21 ;  /* 0x00000004181d7223 */ /* 0x080fe20000000015 */
[----:B------:R-:W-:Y:S01]  /*05c0*/  FFMA R6, R23, R23, R6 ;  /* 0x0000001717067223 */ /* 0x000fe20000000006 */
[-C--:B------:R-:W-:Y:S01]  /*05d0*/  FFMA R28, R22, R4.reuse, R27 ;  /* 0x00000004161c7223 */ /* 0x080fe2000000001b */
[----:B------:R-:W-:Y:S02]  /*05e0*/  FFMA R26, R25, R4, R26 ;  /* 0x00000004191a7223 */ /* 0x000fe4000000001a */
        /* <DEDUP_REMOVED lines=68> */
[----:B------:R-:W-:Y:S01]  /*0a30*/  FFMA R28, R21, R4, R20 ;  /* 0x00000004151c7223 */ /* 0x000fe20000000014 */
        /* <DEDUP_REMOVED lines=48> */
[----:B------:R-:W-:-:S04]  /*0d40*/  FFMA R12, R20, R20, R13 ;  /* 0x00000014140c7223 */ /* 0x000fc8000000000d */
[----:B------:R-:W-:Y:S01]  /*0d50*/  FFMA R13, R25, R25, R12 ;  /* 0x00000019190d7223 */ /* 0x000fe2000000000c */
[----:B------:R-:W-:-:S04]  /*0d60*/  FMUL R12, R5, R5 ;  /* 0x00000005050c7220 */ /* 0x000fc80000400000 */
[----:B------:R-:W-:Y:S01]  /*0d70*/  FMUL R6, R5, R12 ;  /* 0x0000000c05067220 */ /* 0x000fe20000400000 */
[----:B------:R-:W-:-:S03]  /*0d80*/  FADD R12, R13, 9.9999997171806853657e-10 ;  /* 0x3089705f0d0c7421 */ /* 0x000fc60000000000 */
[----:B------:R-:W-:Y:S02]  /*0d90*/  FMUL R14, R7, R6 ;  /* 0x00000006070e7220 */ /* 0x000fe40000400000 */
[----:B------:R-:W-:Y:S01]  /*0da0*/  FSETP.GEU.AND P0, PT, |R12|, 1.175494350822287508e-38, PT ;  /* 0x008000000c00780b */ /* 0x000fe20003f0e200 */
[----:B------:R-:W0:Y:S01]  /*0db0*/  LDS.128 R4, [UR4+0xb0] ;  /* 0x0000b004ff047984 */ /* 0x000e220008000c00 */
[-C--:B------:R-:W-:Y:S01]  /*0dc0*/  FFMA R23, R23, R14.reuse, R28 ;  /* 0x0000000e17177223 */ /* 0x080fe2000000001c */
[-C--:B------:R-:W-:Y:S01]  /*0dd0*/  FFMA R26, R17, R14.reuse, R26 ;  /* 0x0000000e111a7223 */ /* 0x080fe2000000001a */
[----:B------:R-:W-:-:S09]  /*0de0*/  FFMA R28, R24, R14, R27 ;  /* 0x0000000e181c7223 */ /* 0x000fd2000000001b */
[----:B------:R-:W-:-:S04]  /*0df0*/  @!P0 FMUL R12, R12, 16777216 ;  /* 0x4b8000000c0c8820 */ /* 0x000fc80000400000 */
[----:B------:R-:W1:Y:S02]  /*0e00*/  MUFU.RSQ R13, R12 ;  /* 0x0000000c000d7308 */ /* 0x000e640000001400 */
[----:B-1----:R-:W-:-:S04]  /*0e10*/  @!P0 FMUL R13, R13, 4096 ;  /* 0x458000000d0d8820 */ /* 0x002fc80000400000 */
[----:B------:R-:W-:Y:S01]  /*0e20*/  FMUL R14, R13, R13 ;  /* 0x0000000d0d0e7220 */ /* 0x000fe20000400000 */
[----:B0-----:R-:W-:-:S03]  /*0e30*/  FADD R17, R5, -R9 ;  /* 0x8000000905117221 */ /* 0x001fc60000000000 */
[----:B------:R-:W-:Y:S01]  /*0e40*/  FMUL R14, R13, R14 ;  /* 0x0000000e0d0e7220 */ /* 0x000fe20000400000 */
[----:B------:R-:W-:Y:S01]  /*0e50*/  FADD R22, R4, -R8 ;  /* 0x8000000804167221 */ /* 0x000fe20000000000 */
[----:B------:R-:W-:Y:S01]  /*0e60*/  FADD R24, R6, -R10 ;  /* 0x8000000a06187221 */ /* 0x000fe20000000000 */
[----:B------:R-:W-:Y:S01]  /*0e70*/  FMUL R5, R17, R17 ;  /* 0x0000001111057220 */ /* 0x000fe20000400000 */
[----:B------:R-:W-:Y:S02]  /*0e80*/  FMUL R4, R15, R14 ;  /* 0x0000000e0f047220 */ /* 0x000fe40000400000 */
[----:B------:R-:W0:Y:S01]  /*0e90*/  LDS.128 R12, [UR4+0xc0] ;  /* 0x0000c004ff0c7984 */ /* 0x000e220008000c00 */
[----:B------:R-:W-:Y:S01]  /*0ea0*/  FFMA R5, R22, R22, R5 ;  /* 0x0000001616057223 */ /* 0x000fe20000000005 */
[----:B------:R-:W-:-:S03]  /*0eb0*/  FFMA R23, R20, R4, R23 ;  /* 0x0000000414177223 */ /* 0x000fc60000000017 */
[----:B------:R-:W-:-:S04]  /*0ec0*/  FFMA R5, R24, R24, R5 ;  /* 0x0000001818057223 */ /* 0x000fc80000000005 */
[----:B------:R-:W-:-:S05]  /*0ed0*/  FADD R6, R5, 9.9999997171806853657e-10 ;  /* 0x3089705f05067421 */ /* 0x000fca0000000000 */
[----:B------:R-:W-:-:S13]  /*0ee0*/  FSETP.GEU.AND P0, PT, |R6|, 1.175494350822287508e-38, PT ;  /* 0x008000000600780b */ /* 0x000fda0003f0e200 */
[----:B------:R-:W-:-:S04]  /*0ef0*/  @!P0 FMUL R6, R6, 16777216 ;  /* 0x4b80000006068820 */ /* 0x000fc80000400000 */
[----:B------:R-:W1:Y:S01]  /*0f00*/  MUFU.RSQ R5, R6 ;  /* 0x0000000600057308 */ /* 0x000e620000001400 */
[----:B0-----:R-:W-:Y:S01]  /*0f10*/  FADD R20, R13, -R9 ;  /* 0x800000090d147221 */ /* 0x001fe20000000000 */
[----:B------:R-:W-:Y:S01]  /*0f20*/  FFMA R13, R21, R4, R26 ;  /* 0x00000004150d7223 */ /* 0x000fe2000000001a */
[----:B------:R-:W-:Y:S01]  /*0f30*/  FADD R21, R12, -R8 ;  /* 0x800000080c157221 */ /* 0x000fe20000000000 */
[----:B------:R-:W-:Y:S01]  /*0f40*/  FADD R26, R14, -R10 ;  /* 0x8000000a0e1a7221 */ /* 0x000fe20000000000 */
[----:B------:R-:W-:Y:S01]  /*0f50*/  FMUL R12, R20, R20 ;  /* 0x00000014140c7220 */ /* 0x000fe20000400000 */
[----:B-1----:R-:W-:-:S03]  /*0f60*/  @!P0 FMUL R5, R5, 4096 ;  /* 0x4580000005058820 */ /* 0x002fc60000400000 */
[----:B------:R-:W-:Y:S01]  /*0f70*/  FFMA R27, R21, R21, R12 ;  /* 0x00000015151b7223 */ /* 0x000fe2000000000c */
[----:B------:R-:W-:-:S03]  /*0f80*/  FMUL R12, R5, R5 ;  /* 0x00000005050c7220 */ /* 0x000fc60000400000 */
[----:B------:R-:W-:Y:S01]  /*0f90*/  FFMA R27, R26, R26, R27 ;  /* 0x0000001a1a1b7223 */ /* 0x000fe2000000001b */
[----:B------:R-:W-:-:S03]  /*0fa0*/  FMUL R6, R5, R12 ;  /* 0x0000000c05067220 */ /* 0x000fc60000400000 */
[----:B------:R-:W-:Y:S01]  /*0fb0*/  FADD R12, R27, 9.9999997171806853657e-10 ;  /* 0x3089705f1b0c7421 */ /* 0x000fe20000000000 */
[----:B------:R-:W-:Y:S01]  /*0fc0*/  FFMA R27, R25, R4, R28 ;  /* 0x00000004191b7223 */ /* 0x000fe2000000001c */
[----:B------:R-:W-:-:S03]  /*0fd0*/  FMUL R28, R7, R6 ;  /* 0x00000006071c7220 */ /* 0x000fc60000400000 */
        /* <DEDUP_REMOVED lines=17> */
[-C--:B------:R-:W-:Y:S01]  /*10f0*/  FFMA R22, R21, R4.reuse, R22 ;  /* 0x0000000415167223 */ /* 0x080fe20000000016 */
[-C--:B------:R-:W-:Y:S01]  /*1100*/  FFMA R28, R20, R4.reuse, R25 ;  /* 0x00000004141c7223 */ /* 0x080fe20000000019 */
[----:B------:R-:W-:Y:S01]  /*1110*/  FFMA R27, R26, R4, R27 ;  /* 0x000000041a1b7223 */ /* 0x000fe2000000001b */
[----:B------:R-:W-:-:S04]  /*1120*/  FFMA R5, R24, R24, R5 ;  /* 0x0000001818057223 */ /* 0x000fc80000000005 */
[----:B------:R-:W-:-:S05]  /*1130*/  FADD R6, R5, 9.9999997171806853657e-10 ;  /* 0x3089705f05067421 */ /* 0x000fca0000000000 */
[----:B------:R-:W-:-:S13]  /*1140*/  FSETP.GEU.AND P0, PT, |R6|, 1.175494350822287508e-38, PT ;  /* 0x008000000600780b */ /* 0x000fda0003f0e200 */
[----:B------:R-:W-:-:S04]  /*1150*/  @!P0 FMUL R6, R6, 16777216 ;  /* 0x4b80000006068820 */ /* 0x000fc80000400000 */
[----:B------:R-:W1:Y:S01]  /*1160*/  MUFU.RSQ R5, R6 ;  /* 0x0000000600057308 */ /* 0x000e620000001400 */
[----:B0-----:R-:W-:Y:S01]  /*1170*/  FADD R21, R13, -R9 ;  /* 0x800000090d157221 */ /* 0x001fe20000000000 */
[----:B------:R-:W-:Y:S01]  /*1180*/  FADD R20, R12, -R8 ;  /* 0x800000080c147221 */ /* 0x000fe20000000000 */
[----:B------:R-:W-:Y:S02]  /*1190*/  FADD R25, R14, -R10 ;  /* 0x8000000a0e197221 */ /* 0x000fe40000000000 */
[----:B------:R-:W-:-:S04]  /*11a0*/  FMUL R13, R21, R21 ;  /* 0x00000015150d7220 */ /* 0x000fc80000400000 */
[----:B------:R-:W-:Y:S01]  /*11b0*/  FFMA R12, R20, R20, R13 ;  /* 0x00000014140c7223 */ /* 0x000fe2000000000d */
[----:B-1----:R-:W-:-:S03]  /*11c0*/  @!P0 FMUL R5, R5, 4096 ;  /* 0x4580000005058820 */ /* 0x002fc60000400000 */
        /* <DEDUP_REMOVED lines=23> */
[----:B------:R-:W-:Y:S02]  /*1340*/  FFMA R28, R21, R4, R28 ;  /* 0x00000004151c7223 */ /* 0x000fe4000000001c */
        /* <DEDUP_REMOVED lines=14> */
[----:B------:R-:W-:Y:S01]  /*1430*/  FADD R12, R13, 9.9999997171806853657e-10 ;  /* 0x3089705f0d0c7421 */ /* 0x000fe20000000000 */
[----:B------:R-:W-:Y:S02]  /*1440*/  FFMA R13, R25, R4, R24 ;  /* 0x00000004190d7223 */ /* 0x000fe40000000018 */
        /* <DEDUP_REMOVED lines=4288> */
[----:B------:R-:W-:-:S11]  /*12050*/  FFMA R20, R17, R25, R20 ;  /* 0x0000001911147223 */ /* 0x000fd60000000014 */
        /* <DEDUP_REMOVED lines=10> */
[----:B------:R-:W-:-:S04]  /*12100*/  FFMA R29, R4, R4, R29 ;  /* 0x00000004041d7223 */ /* 0x000fc8000000001d */
[----:B------:R-:W-:-:S04]  /*12110*/  FFMA R29, R6, R6, R29 ;  /* 0x00000006061d7223 */ /* 0x000fc8000000001d */
[----:B------:R-:W-:-:S05]  /*12120*/  FADD R29, R29, 9.9999997171806853657e-10 ;  /* 0x3089705f1d1d7421 */ /* 0x000fca0000000000 */
[----:B------:R-:W-:-:S13]  /*12130*/  FSETP.GEU.AND P0, PT, |R29|, 1.175494350822287508e-38, PT ;  /* 0x008000001d00780b */ /* 0x000fda0003f0e200 */
[----:B------:R-:W-:-:S04]  /*12140*/  @!P0 FMUL R29, R29, 16777216 ;  /* 0x4b8000001d1d8820 */ /* 0x000fc80000400000 */
[----:B------:R-:W0:Y:S02]  /*12150*/  MUFU.RSQ R21, R29 ;  /* 0x0000001d00157308 */ /* 0x000e240000001400 */
[----:B0-----:R-:W-:Y:S01]  /*12160*/  @!P0 FMUL R21, R21, 4096 ;  /* 0x4580000015158820 */ /* 0x001fe20000400000 */
[----:B------:R-:W-:Y:S01]  /*12170*/  BAR.SYNC.DEFER_BLOCKING 0x0 ;  /* 0x0000000000007b1d */ /* 0x000fe20000010000 */
[----:B------:R-:W-:Y:S02]  /*12180*/  UIADD3 UR5, UPT, UPT, UR5, 0x1, URZ ;  /* 0x0000000105057890 */ /* 0x000fe4000fffe0ff */
[C---:B------:R-:W-:Y:S01]  /*12190*/  FMUL R22, R21.reuse, R21 ;  /* 0x0000001515167220 */ /* 0x040fe20000400000 */
[----:B------:R-:W-:Y:S01]  /*121a0*/  FFMA R27, R24, R25, R27 ;  /* 0x00000019181b7223 */ /* 0x000fe2000000001b */
[-C--:B------:R-:W-:Y:S01]  /*121b0*/  FFMA R23, R12, R15.reuse, R23 ;  /* 0x0000000f0c177223 */ /* 0x080fe20000000017 */
[----:B------:R-:W-:Y:S01]  /*121c0*/  UISETP.NE.AND UP0, UPT, UR5, URZ, UPT ;  /* 0x000000ff0500728c */ /* 0x000fe2000bf05270 */
[----:B------:R-:W-:Y:S01]  /*121d0*/  FMUL R22, R21, R22 ;  /* 0x0000001615167220 */ /* 0x000fe20000400000 */
[-C--:B------:R-:W-:Y:S01]  /*121e0*/  FFMA R20, R13, R15.reuse, R20 ;  /* 0x0000000f0d147223 */ /* 0x080fe20000000014 */
[----:B------:R-:W-:Y:S01]  /*121f0*/  FFMA R27, R14, R15, R27 ;  /* 0x0000000f0e1b7223 */ /* 0x000fe2000000001b */
[----:B------:R-:W-:Y:S01]  /*12200*/  IADD3 R0, PT, PT, R3, R0, RZ ;  /* 0x0000000003007210 */ /* 0x000fe20007ffe0ff */
[----:B------:R-:W-:-:S04]  /*12210*/  FMUL R7, R7, R22 ;  /* 0x0000001607077220 */ /* 0x000fc80000400000 */
[-C--:B------:R-:W-:Y:S01]  /*12220*/  FFMA R25, R4, R7.reuse, R23 ;  /* 0x0000000704197223 */ /* 0x080fe20000000017 */
[-C--:B------:R-:W-:Y:S01]  /*12230*/  FFMA R24, R5, R7.reuse, R20 ;  /* 0x0000000705187223 */ /* 0x080fe20000000014 */
[----:B------:R-:W-:Y:S01]  /*12240*/  FFMA R17, R6, R7, R27 ;  /* 0x0000000706117223 */ /* 0x000fe2000000001b */
[----:B------:R-:W-:Y:S06]  /*12250*/  BRA.U UP0, `(.L_x_3) ;  /* 0xfffffedd00c07547 */ /* 0x000fec000b83ffff */
[----:B------:R-:W-:-:S13]  /*12260*/  ISETP.GE.AND P0, PT, R16, UR7, PT ;  /* 0x0000000710007c0c */ /* 0x000fda000bf06270 */
[----:B------:R-:W-:Y:S05]  /*12270*/  @P0 EXIT ;  /* 0x000000000000094d */ /* 0x000fea0003800000 */
[----:B------:R-:W0:Y:S01]  /*12280*/  LDC.64 R2, c[0x0][0x388] ;  /* 0x0000e200ff027b82 */ /* 0x000e220000000a00 */
        /* <DEDUP_REMOVED lines=12> */
.L_x_4:
        /* <DEDUP_REMOVED lines=11> */
.L_x_11:


//--------------------- .text._Z14bodyForceNaiveP6float4S0_fi --------------------------
	.section	.text._Z14bodyForceNaiveP6float4S0_fi,"ax",@progbits
	.align	128
        .global         _Z14bodyForceNaiveP6float4S0_fi
        .type           _Z14bodyForceNaiveP6float4S0_fi,@function
        .size           _Z14bodyForceNaiveP6float4S0_fi,(.L_x_12 - _Z14bodyForceNaiveP6float4S0_fi)
        .other          _Z14bodyForceNaiveP6float4S0_fi,@"STO_CUDA_ENTRY STV_DEFAULT"
_Z14bodyForceNaiveP6float4S0_fi:
.text._Z14bodyForceNaiveP6float4S0_fi:
[----:B------:R-:W-:Y:S01]  /*0000*/  LDC R1, c[0x0][0x37c] ;  /* 0x0000df00ff017b82 */ /* 0x000fe20000000800 */
[----:B------:R-:W0:Y:S07]  /*0010*/  S2R R3, SR_TID.X ;  /* 0x0000000000037919 */ /* 0x000e2e0000002100 */
[----:B------:R-:W0:Y:S01]  /*0020*/  S2UR UR4, SR_CTAID.X ;  /* 0x00000000000479c3 */ /* 0x000e220000002500 */
[----:B------:R-:W1:Y:S07]  /*0030*/  LDCU UR9, c[0x0][0x394] ;  /* 0x00007280ff0977ac */ /* 0x000e6e0008000800 */
[----:B------:R-:W0:Y:S02]  /*0040*/  LDC R0, c[0x0][0x360] ;  /* 0x0000d800ff007b82 */ /* 0x000e240000000800 */
[----:B0-----:R-:W-:-:S05]  /*0050*/  IMAD R0, R0, UR4, R3 ;  /* 0x0000000400007c24 */ /* 0x001fca000f8e0203 */
[----:B-1----:R-:W-:-:S13]  /*0060*/  ISETP.GE.AND P0, PT, R0, UR9, PT ;  /* 0x0000000900007c0c */ /* 0x002fda000bf06270 */
[----:B------:R-:W-:Y:S05]  /*0070*/  @P0 EXIT ;  /* 0x000000000000094d */ /* 0x000fea0003800000 */
[----:B------:R-:W0:Y:S01]  /*0080*/  LDC.64 R24, c[0x0][0x380] ;  /* 0x0000e000ff187b82 */ /* 0x000e220000000a00 */
[----:B------:R-:W1:Y:S01]  /*0090*/  LDCU.64 UR10, c[0x0][0x358] ;  /* 0x00006b00ff0a77ac */ /* 0x000e620008000a00 */
[----:B0-----:R-:W-:-:S05]  /*00a0*/  IMAD.WIDE R22, R0, 0x10, R24 ;  /* 0x0000001000167825 */ /* 0x001fca00078e0218 */
[----:B-1----:R0:W5:Y:S01]  /*00b0*/  LDG.E.128 R4, desc[UR10][R22.64] ;  /* 0x0000000a16047981 */ /* 0x002162000c1e1d00 */
[----:B------:R-:W-:Y:S01]  /*00c0*/  UISETP.GE.AND UP0, UPT, UR9, 0x1, UPT ;  /* 0x000000010900788c */ /* 0x000fe2000bf06270 */
[----:B------:R-:W-:Y:S01]  /*00d0*/  HFMA2 R20, -RZ, RZ, 0, 0 ;  /* 0x00000000ff147431 */ /* 0x000fe200000001ff */
[----:B------:R-:W-:Y:S01]  /*00e0*/  MOV R17, RZ ;  /* 0x000000ff00117202 */ /* 0x000fe20000000f00 */
[----:B------:R-:W-:-:S06]  /*00f0*/  HFMA2 R3, -RZ, RZ, 0, 0 ;  /* 0x00000000ff037431 */ /* 0x000fcc00000001ff */
[----:B0-----:R-:W-:Y:S05]  /*0100*/  BRA.U !UP0, `(.L_x_5) ;  /* 0x0000000908707547 */ /* 0x001fea000b800000 */
[----:B------:R-:W-:Y:S01]  /*0110*/  UISETP.GE.U32.AND UP1, UPT, UR9, 0x4, UPT ;  /* 0x000000040900788c */ /* 0x000fe2000bf26070 */
[----:B------:R-:W-:Y:S01]  /*0120*/  CS2R R2, SRZ ;  /* 0x0000000000027805 */ /* 0x000fe2000001ff00 */
[----:B------:R-:W-:Y:S01]  /*0130*/  ULOP3.LUT UR6, UR9, 0x3, URZ, 0xc0, !UPT ;  /* 0x0000000309067892 */ /* 0x000fe2000f8ec0ff */
[----:B------:R-:W-:Y:S02]  /*0140*/  MOV R17, RZ ;  /* 0x000000ff00117202 */ /* 0x000fe40000000f00 */
[----:B------:R-:W-:Y:S01]  /*0150*/  MOV R20, RZ ;  /* 0x000000ff00147202 */ /* 0x000fe20000000f00 */
[----:B------:R-:W-:-:S03]  /*0160*/  UISETP.NE.AND UP0, UPT, UR6, URZ, UPT ;  /* 0x000000ff0600728c */ /* 0x000fc6000bf05270 */
[----:B------:R-:W-:Y:S08]  /*0170*/  BRA.U !UP1, `(.L_x_6) ;  /* 0x0000000509587547 */ /* 0x000ff0000b800000 */
[----:B------:R-:W0:Y:S01]  /*0180*/  LDCU.64 UR4, c[0x0][0x380] ;  /* 0x00007000ff0477ac */ /* 0x000e220008000a00 */
[----:B------:R-:W-:Y:S01]  /*0190*/  MOV R3, RZ ;  /* 0x000000ff00037202 */ /* 0x000fe20000000f00 */
[----:B------:R-:W-:-:S04]  /*01a0*/  ULOP3.LUT UR7, UR9, 0x7ffffffc, URZ, 0xc0, !UPT ;  /* 0x7ffffffc09077892 */ /* 0x000fc8000f8ec0ff */
[----:B------:R-:W-:Y:S02]  /*01b0*/  UIADD3 UR8, UPT, UPT, -UR7, URZ, URZ ;  /* 0x000000ff07087290 */ /* 0x000fe4000fffe1ff */
[----:B------:R-:W-:Y:S01]  /*01c0*/  MOV R2, UR7 ;  /* 0x0000000700027c02 */ /* 0x000fe20008000f00 */
[----:B0-----:R-:W-:-:S04]  /*01d0*/  UIADD3 UR4, UP1, UPT, UR4, 0x20, URZ ;  /* 0x0000002004047890 */ /* 0x001fc8000ff3e0ff */
[----:B------:R-:W-:Y:S02]  /*01e0*/  UIADD3.X UR5, UPT, UPT, URZ, UR5, URZ, UP1, !UPT ;  /* 0x00000005ff057290 */ /* 0x000fe40008ffe4ff */
[----:B------:R-:W-:-:S04]  /*01f0*/  MOV R26, UR4 ;  /* 0x00000004001a7c02 */ /* 0x000fc80008000f00 */
[----:B------:R-:W-:-:S07]  /*0200*/  MOV R27, UR5 ;  /* 0x00000005001b7c02 */ /* 0x000fce0008000f00 */
.L_x_7:
[----:B------:R-:W2:Y:S04]  /*0210*/  LDG.E.128 R12, desc[UR10][R26.64+-0x20] ;  /* 0xffffe00a1a0c7981 */ /* 0x000ea8000c1e1d00 */
[----:B------:R-:W3:Y:S01]  /*0220*/  LDG.E.128 R8, desc[UR10][R26.64+-0x10] ;  /* 0xfffff00a1a087981 */ /* 0x000ee2000c1e1d00 */
[----:B--2--5:R-:W-:Y:S01]  /*0230*/  FADD R7, -R5, R13 ;  /* 0x0000000d05077221 */ /* 0x024fe20000000100 */
[----:B------:R-:W-:Y:S01]  /*0240*/  FADD R16, -R4, R12 ;  /* 0x0000000c04107221 */ /* 0x000fe20000000100 */
[----:B------:R-:W-:Y:S02]  /*0250*/  FADD R28, -R6, R14 ;  /* 0x0000000e061c7221 */ /* 0x000fe40000000100 */
[----:B------:R-:W-:-:S04]  /*0260*/  FMUL R13, R7, R7 ;  /* 0x00000007070d7220 */ /* 0x000fc80000400000 */
[----:B------:R-:W-:-:S04]  /*0270*/  FFMA R13, R16, R16, R13 ;  /* 0x00000010100d7223 */ /* 0x000fc8000000000d */
[----:B------:R-:W-:-:S04]  /*0280*/  FFMA R13, R28, R28, R13 ;  /* 0x0000001c1c0d7223 */ /* 0x000fc8000000000d */
[----:B------:R-:W-:-:S05]  /*0290*/  FADD R13, R13, 9.9999997171806853657e-10 ;  /* 0x3089705f0d0d7421 */ /* 0x000fca0000000000 */
[----:B------:R-:W-:-:S13]  /*02a0*/  FSETP.GEU.AND P0, PT, |R13|, 1.175494350822287508e-38, PT ;  /* 0x008000000d00780b */ /* 0x000fda0003f0e200 */
[----:B------:R-:W-:-:S04]  /*02b0*/  @!P0 FMUL R13, R13, 16777216 ;  /* 0x4b8000000d0d8820 */ /* 0x000fc80000400000 */
[----:B------:R-:W0:Y:S02]  /*02c0*/  MUFU.RSQ R12, R13 ;  /* 0x0000000d000c7308 */ /* 0x000e240000001400 */
[----:B0-----:R-:W-:-:S04]  /*02d0*/  @!P0 FMUL R12, R12, 4096 ;  /* 0x458000000c0c8820 */ /* 0x001fc80000400000 */
[----:B------:R-:W-:-:S04]  /*02e0*/  FMUL R19, R12, R12 ;  /* 0x0000000c0c137220 */ /* 0x000fc80000400000 */
[----:B------:R-:W-:-:S04]  /*02f0*/  FMUL R12, R12, R19 ;  /* 0x000000130c0c7220 */ /* 0x000fc80000400000 */
[----:B------:R-:W-:Y:S02]  /*0300*/  FMUL R21, R15, R12 ;  /* 0x0000000c0f157220 */ /* 0x000fe40000400000 */
[----:B------:R-:W2:Y:S02]  /*0310*/  LDG.E.128 R12, desc[UR10][R26.64] ;  /* 0x0000000a1a0c7981 */ /* 0x000ea4000c1e1d00 */
[-C--:B------:R-:W-:Y:S02]  /*0320*/  FFMA R29, R16, R21.reuse, R17 ;  /* 0x00000015101d7223 */ /* 0x080fe40000000011 */
[----:B------:R-:W4:Y:S01]  /*0330*/  LDG.E.128 R16, desc[UR10][R26.64+0x10] ;  /* 0x0000100a1a107981 */ /* 0x000f22000c1e1d00 */
[-C--:B------:R-:W-:Y:S01]  /*0340*/  FFMA R7, R7, R21.reuse, R20 ;  /* 0x0000001507077223 */ /* 0x080fe20000000014 */
[----:B---3--:R-:W-:Y:S01]  /*0350*/  FADD R20, -R5, R9 ;  /* 0x0000000905147221 */ /* 0x008fe20000000100 */
[----:B------:R-:W-:Y:S01]  /*0360*/  FFMA R3, R28, R21, R3 ;  /* 0x000000151c037223 */ /* 0x000fe20000000003 */
[----:B------:R-:W-:Y:S01]  /*0370*/  FADD R28, -R4, R8 ;  /* 0x00000008041c7221 */ /* 0x000fe20000000100 */
[----:B------:R-:W-:Y:S01]  /*0380*/  FADD R10, -R6, R10 ;  /* 0x0000000a060a7221 */ /* 0x000fe20000000100 */
[----:B------:R-:W-:Y:S01]  /*0390*/  FMUL R9, R20, R20 ;  /* 0x0000001414097220 */ /* 0x000fe20000400000 */
[----:B------:R-:W-:-:S03]  /*03a0*/  UIADD3 UR8, UPT, UPT, UR8, 0x4, URZ ;  /* 0x0000000408087890 */ /* 0x000fc6000fffe0ff */
[----:B------:R-:W-:Y:S01]  /*03b0*/  FFMA R9, R28, R28, R9 ;  /* 0x0000001c1c097223 */ /* 0x000fe20000000009 */
[----:B------:R-:W-:-:S03]  /*03c0*/  UISETP.NE.AND UP1, UPT, UR8, URZ, UPT ;  /* 0x000000ff0800728c */ /* 0x000fc6000bf25270 */
        /* <DEDUP_REMOVED lines=8> */
[----:B------:R-:W-:-:S04]  /*0450*/  FMUL R8, R11, R8 ;  /* 0x000000080b087220 */ /* 0x000fc80000400000 */
[-C--:B------:R-:W-:Y:S01]  /*0460*/  FFMA R20, R20, R8.reuse, R7 ;  /* 0x0000000814147223 */ /* 0x080fe20000000007 */
[-C--:B------:R-:W-:Y:S01]  /*0470*/  FFMA R29, R28, R8.reuse, R29 ;  /* 0x000000081c1d7223 */ /* 0x080fe2000000001d */
[----:B------:R-:W-:Y:S01]  /*0480*/  FFMA R3, R10, R8, R3 ;  /* 0x000000080a037223 */ /* 0x000fe20000000003 */
[----:B--2---:R-:W-:Y:S01]  /*0490*/  FADD R13, -R5, R13 ;  /* 0x0000000d050d7221 */ /* 0x004fe20000000100 */
[----:B------:R-:W-:Y:S01]  /*04a0*/  FADD R12, -R4, R12 ;  /* 0x0000000c040c7221 */ /* 0x000fe20000000100 */
[----:B------:R-:W-:Y:S02]  /*04b0*/  FADD R14, -R6, R14 ;  /* 0x0000000e060e7221 */ /* 0x000fe40000000100 */
[----:B------:R-:W-:Y:S01]  /*04c0*/  FMUL R7, R13, R13 ;  /* 0x0000000d0d077220 */ /* 0x000fe20000400000 */
[----:B----4-:R-:W-:Y:S01]  /*04d0*/  FADD R16, -R4, R16 ;  /* 0x0000001004107221 */ /* 0x010fe20000000100 */
[----:B------:R-:W-:Y:S02]  /*04e0*/  FADD R18, -R6, R18 ;  /* 0x0000001206127221 */ /* 0x000fe40000000100 */
[----:B------:R-:W-:Y:S01]  /*04f0*/  FFMA R9, R12, R12, R7 ;  /* 0x0000000c0c097223 */ /* 0x000fe20000000007 */
[----:B------:R-:W-:-:S03]  /*0500*/  FADD R7, -R5, R17 ;  /* 0x0000001105077221 */ /* 0x000fc60000000100 */
[----:B------:R-:W-:Y:S01]  /*0510*/  FFMA R9, R14, R14, R9 ;  /* 0x0000000e0e097223 */ /* 0x000fe20000000009 */
[----:B------:R-:W-:-:S04]  /*0520*/  FMUL R11, R7, R7 ;  /* 0x00000007070b7220 */ /* 0x000fc80000400000 */
[----:B------:R-:W-:Y:S01]  /*0530*/  FFMA R17, R16, R16, R11 ;  /* 0x0000001010117223 */ /* 0x000fe2000000000b */
[----:B------:R-:W-:-:S03]  /*0540*/  FADD R11, R9, 9.9999997171806853657e-10 ;  /* 0x3089705f090b7421 */ /* 0x000fc60000000000 */
[----:B------:R-:W-:Y:S02]  /*0550*/  FFMA R17, R18, R18, R17 ;  /* 0x0000001212117223 */ /* 0x000fe40000000011 */
[----:B------:R-:W-:Y:S02]  /*0560*/  FSETP.GEU.AND P0, PT, |R11|, 1.175494350822287508e-38, PT ;  /* 0x008000000b00780b */ /* 0x000fe40003f0e200 */
[----:B------:R-:W-:-:S05]  /*0570*/  FADD R21, R17, 9.9999997171806853657e-10 ;  /* 0x3089705f11157421 */ /* 0x000fca0000000000 */
[----:B------:R-:W-:-:S06]  /*0580*/  FSETP.GEU.AND P1, PT, |R21|, 1.175494350822287508e-38, PT ;  /* 0x008000001500780b */ /* 0x000fcc0003f2e200 */
[----:B------:R-:W-:-:S04]  /*0590*/  @!P0 FMUL R11, R11, 16777216 ;  /* 0x4b8000000b0b8820 */ /* 0x000fc80000400000 */
[----:B------:R-:W0:Y:S03]  /*05a0*/  MUFU.RSQ R17, R11 ;  /* 0x0000000b00117308 */ /* 0x000e260000001400 */
[----:B------:R-:W-:-:S05]  /*05b0*/  @!P1 FMUL R21, R21, 16777216 ;  /* 0x4b80000015159820 */ /* 0x000fca0000400000 */
[----:B------:R-:W1:Y:S01]  /*05c0*/  MUFU.RSQ R9, R21 ;  /* 0x0000001500097308 */ /* 0x000e620000001400 */
[----:B0-----:R-:W-:Y:S01]  /*05d0*/  @!P0 FMUL R17, R17, 4096 ;  /* 0x4580000011118820 */ /* 0x001fe20000400000 */
[----:B------:R-:W-:-:S03]  /*05e0*/  IADD3 R26, P0, PT, R26, 0x40, RZ ;  /* 0x000000401a1a7810 */ /* 0x000fc60007f1e0ff */
[----:B------:R-:W-:Y:S01]  /*05f0*/  FMUL R8, R17, R17 ;  /* 0x0000001111087220 */ /* 0x000fe20000400000 */
[----:B------:R-:W-:Y:S01]  /*0600*/  IADD3.X R27, PT, PT, RZ, R27, RZ, P0, !PT ;  /* 0x0000001bff1b7210 */ /* 0x000fe200007fe4ff */
[----:B-1----:R-:W-:Y:S02]  /*0610*/  @!P1 FMUL R9, R9, 4096 ;  /* 0x4580000009099820 */ /* 0x002fe40000400000 */
[----:B------:R-:W-:Y:S02]  /*0620*/  FMUL R8, R17, R8 ;  /* 0x0000000811087220 */ /* 0x000fe40000400000 */
[----:B------:R-:W-:Y:S02]  /*0630*/  FMUL R10, R9, R9 ;  /* 0x00000009090a7220 */ /* 0x000fe40000400000 */
[----:B------:R-:W-:Y:S02]  /*0640*/  FMUL R8, R15, R8 ;  /* 0x000000080f087220 */ /* 0x000fe40000400000 */
[----:B------:R-:W-:-:S02]  /*0650*/  FMUL R10, R9, R10 ;  /* 0x0000000a090a7220 */ /* 0x000fc40000400000 */
        /* <DEDUP_REMOVED lines=8> */
.L_x_6:
[----:B------:R-:W-:Y:S05]  /*06e0*/  BRA.U !UP0, `(.L_x_5) ;  /* 0x0000000108f87547 */ /* 0x000fea000b800000 */
[----:B------:R-:W-:Y:S02]  /*06f0*/  UISETP.NE.AND UP0, UPT, UR6, 0x1, UPT ;  /* 0x000000010600788c */ /* 0x000fe4000bf05270 */
[----:B------:R-:W-:-:S04]  /*0700*/  ULOP3.LUT UR4, UR9, 0x1, URZ, 0xc0, !UPT ;  /* 0x0000000109047892 */ /* 0x000fc8000f8ec0ff */
[----:B------:R-:W-:-:S03]  /*0710*/  UISETP.NE.U32.AND UP1, UPT, UR4, 0x1, UPT ;  /* 0x000000010400788c */ /* 0x000fc6000bf25070 */
[----:B------:R-:W-:Y:S08]  /*0720*/  BRA.U !UP0, `(.L_x_8) ;  /* 0x0000000108987547 */ /* 0x000ff0000b800000 */
[----:B------:R-:W-:-:S05]  /*0730*/  IMAD.WIDE.U32 R18, R2, 0x10, R24 ;  /* 0x0000001002127825 */ /* 0x000fca00078e0018 */
[----:B------:R-:W2:Y:S04]  /*0740*/  LDG.E.128 R8, desc[UR10][R18.64] ;  /* 0x0000000a12087981 */ /* 0x000ea8000c1e1d00 */
[----:B------:R-:W3:Y:S01]  /*0750*/  LDG.E.128 R12, desc[UR10][R18.64+0x10] ;  /* 0x0000100a120c7981 */ /* 0x000ee2000c1e1d00 */
[----:B------:R-:W-:Y:S01]  /*0760*/  IADD3 R2, PT, PT, R2, 0x2, RZ ;  /* 0x0000000202027810 */ /* 0x000fe20007ffe0ff */
[C---:B--2--5:R-:W-:Y:S01]  /*0770*/  FADD R9, -R5.reuse, R9 ;  /* 0x0000000905097221 */ /* 0x064fe20000000100 */
[----:B------:R-:W-:Y:S01]  /*0780*/  FADD R8, -R4, R8 ;  /* 0x0000000804087221 */ /* 0x000fe20000000100 */
[----:B------:R-:W-:Y:S01]  /*0790*/  FADD R10, -R6, R10 ;  /* 0x0000000a060a7221 */ /* 0x000fe20000000100 */
[----:B---3--:R-:W-:Y:S01]  /*07a0*/  FADD R13, -R5, R13 ;  /* 0x0000000d050d7221 */ /* 0x008fe20000000100 */
[----:B------:R-:W-:Y:S01]  /*07b0*/  FMUL R7, R9, R9 ;  /* 0x0000000909077220 */ /* 0x000fe20000400000 */
[----:B------:R-:W-:Y:S01]  /*07c0*/  FADD R12, -R4, R12 ;  /* 0x0000000c040c7221 */ /* 0x000fe20000000100 */
[----:B------:R-:W-:Y:S01]  /*07d0*/  FADD R14, -R6, R14 ;  /* 0x0000000e060e7221 */ /* 0x000fe20000000100 */
[----:B------:R-:W-:Y:S01]  /*07e0*/  FMUL R21, R13, R13 ;  /* 0x0000000d0d157220 */ /* 0x000fe20000400000 */
[----:B------:R-:W-:-:S03]  /*07f0*/  FFMA R7, R8, R8, R7 ;  /* 0x0000000808077223 */ /* 0x000fc60000000007 */
[----:B------:R-:W-:Y:S01]  /*0800*/  FFMA R21, R12, R12, R21 ;  /* 0x0000000c0c157223 */ /* 0x000fe20000000015 */
[----:B------:R-:W-:-:S03]  /*0810*/  FFMA R7, R10, R10, R7 ;  /* 0x0000000a0a077223 */ /* 0x000fc60000000007 */
[----:B------:R-:W-:Y:S01]  /*0820*/  FFMA R21, R14, R14, R21 ;  /* 0x0000000e0e157223 */ /* 0x000fe20000000015 */
[----:B------:R-:W-:-:S03]  /*0830*/  FADD R7, R7, 9.9999997171806853657e-10 ;  /* 0x3089705f07077421 */ /* 0x000fc60000000000 */
[----:B------:R-:W-:Y:S02]  /*0840*/  FADD R21, R21, 9.9999997171806853657e-10 ;  /* 0x3089705f15157421 */ /* 0x000fe40000000000 */
[----:B------:R-:W-:-:S03]  /*0850*/  FSETP.GEU.AND P0, PT, |R7|, 1.175494350822287508e-38, PT ;  /* 0x008000000700780b */ /* 0x000fc60003f0e200 */
[----:B------:R-:W-:-:S10]  /*0860*/  FSETP.GEU.AND P1, PT, |R21|, 1.175494350822287508e-38, PT ;  /* 0x008000001500780b */ /* 0x000fd40003f2e200 */
[----:B------:R-:W-:-:S03]  /*0870*/  @!P0 FMUL R7, R7, 16777216 ;  /* 0x4b80000007078820 */ /* 0x000fc60000400000 */
[----:B------:R-:W-:Y:S01]  /*0880*/  @!P1 FMUL R21, R21, 16777216 ;  /* 0x4b80000015159820 */ /* 0x000fe20000400000 */
[----:B------:R-:W0:Y:S08]  /*0890*/  MUFU.RSQ R16, R7 ;  /* 0x0000000700107308 */ /* 0x000e300000001400 */
[----:B------:R-:W1:Y:S01]  /*08a0*/  MUFU.RSQ R18, R21 ;  /* 0x0000001500127308 */ /* 0x000e620000001400 */
[----:B0-----:R-:W-:-:S04]  /*08b0*/  @!P0 FMUL R16, R16, 4096 ;  /* 0x4580000010108820 */ /* 0x001fc80000400000 */
[----:B------:R-:W-:Y:S01]  /*08c0*/  FMUL R19, R16, R16 ;  /* 0x0000001010137220 */ /* 0x000fe20000400000 */
[----:B-1----:R-:W-:-:S03]  /*08d0*/  @!P1 FMUL R18, R18, 4096 ;  /* 0x4580000012129820 */ /* 0x002fc60000400000 */
[----:B------:R-:W-:Y:S01]  /*08e0*/  FMUL R16, R16, R19 ;  /* 0x0000001310107220 */ /* 0x000fe20000400000 */
[----:B------:R-:W-:-:S03]  /*08f0*/  FMUL R27, R18, R18 ;  /* 0x00000012121b7220 */ /* 0x000fc60000400000 */
[----:B------:R-:W-:Y:S01]  /*0900*/  FMUL R11, R11, R16 ;  /* 0x000000100b0b7220 */ /* 0x000fe20000400000 */
[----:B------:R-:W-:-:S03]  /*0910*/  FMUL R18, R18, R27 ;  /* 0x0000001b12127220 */ /* 0x000fc60000400000 */
[-C--:B------:R-:W-:Y:S01]  /*0920*/  FFMA R17, R8, R11.reuse, R17 ;  /* 0x0000000b08117223 */ /* 0x080fe20000000011 */
[-C--:B------:R-:W-:Y:S01]  /*0930*/  FFMA R20, R9, R11.reuse, R20 ;  /* 0x0000000b09147223 */ /* 0x080fe20000000014 */
[----:B------:R-:W-:Y:S01]  /*0940*/  FFMA R3, R10, R11, R3 ;  /* 0x0000000b0a037223 */ /* 0x000fe20000000003 */
[----:B------:R-:W-:-:S04]  /*0950*/  FMUL R15, R15, R18 ;  /* 0x000000120f0f7220 */ /* 0x000fc80000400000 */
[-C--:B------:R-:W-:Y:S01]  /*0960*/  FFMA R17, R12, R15.reuse, R17 ;  /* 0x0000000f0c117223 */ /* 0x080fe20000000011 */
[-C--:B------:R-:W-:Y:S01]  /*0970*/  FFMA R20, R13, R15.reuse, R20 ;  /* 0x0000000f0d147223 */ /* 0x080fe20000000014 */
[----:B------:R-:W-:-:S07]  /*0980*/  FFMA R3, R14, R15, R3 ;  /* 0x0000000f0e037223 */ /* 0x000fce0000000003 */
.L_x_8:
[----:B------:R-:W-:Y:S05]  /*0990*/  BRA.U UP1, `(.L_x_5) ;  /* 0x00000001014c7547 */ /* 0x000fea000b800000 */
[----:B------:R-:W-:-:S06]  /*09a0*/  IMAD.WIDE.U32 R8, R2, 0x10, R24 ;  /* 0x0000001002087825 */ /* 0x000fcc00078e0018 */
[----:B------:R-:W2:Y:S02]  /*09b0*/  LDG.E.128 R8, desc[UR10][R8.64] ;  /* 0x0000000a08087981 */ /* 0x000ea4000c1e1d00 */
        /* <DEDUP_REMOVED lines=16> */
[----:B------:R-:W-:-:S07]  /*0ac0*/  FFMA R3, R10, R11, R3 ;  /* 0x0000000b0a037223 */ /* 0x000fce0000000003 */
.L_x_5:
[----:B------:R-:W0:Y:S01]  /*0ad0*/  LDC.64 R12, c[0x0][0x388] ;  /* 0x0000e200ff0c7b82 */ /* 0x000e220000000a00 */
[----:B------:R-:W1:Y:S01]  /*0ae0*/  LDCU UR4, c[0x0][0x390] ;  /* 0x00007200ff0477ac */ /* 0x000e620008000800 */
[----:B0-----:R-:W-:-:S05]  /*0af0*/  IMAD.WIDE R12, R0, 0x10, R12 ;  /* 0x00000010000c7825 */ /* 0x001fca00078e020c */
[----:B------:R-:W1:Y:S02]  /*0b00*/  LDG.E.128 R8, desc[UR10][R12.64] ;  /* 0x0000000a0c087981 */ /* 0x000e64000c1e1d00 */
[----:B-1----:R-:W-:Y:S01]  /*0b10*/  FFMA R8, R17, UR4, R8 ;  /* 0x0000000411087c23 */ /* 0x002fe20008000008 */
[----:B------:R-:W-:Y:S01]  /*0b20*/  FFMA R9, R20, UR4, R9 ;  /* 0x0000000414097c23 */ /* 0x000fe20008000009 */
[----:B------:R-:W-:Y:S02]  /*0b30*/  FFMA R10, R3, UR4, R10 ;  /* 0x00000004030a7c23 */ /* 0x000fe4000800000a */
[----:B-----5:R-:W-:Y:S01]  /*0b40*/  FFMA R4, R8, UR4, R4 ;  /* 0x0000000408047c23 */ /* 0x020fe20008000004 */
[----:B------:R-:W-:Y:S01]  /*0b50*/  FFMA R5, R9, UR4, R5 ;  /* 0x0000000409057c23 */ /* 0x000fe20008000005 */
[----:B------:R-:W-:-:S04]  /*0b60*/  FFMA R3, R10, UR4, R6 ;  /* 0x000000040a037c23 */ /* 0x000fc80008000006 */
[----:B------:R-:W-:Y:S04]  /*0b70*/  STG.E.64 desc[UR10][R22.64], R4 ;  /* 0x0000000416007986 */ /* 0x000fe8000c101b0a */
[----:B------:R-:W-:Y:S04]  /*0b80*/  STG.E desc[UR10][R22.64+0x8], R3 ;  /* 0x0000080316007986 */ /* 0x000fe8000c10190a */
[----:B------:R-:W-:Y:S01]  /*0b90*/  STG.E.128 desc[UR10][R12.64], R8 ;  /* 0x000000080c007986 */ /* 0x000fe2000c101d0a */
[----:B------:R-:W-:Y:S05]  /*0ba0*/  EXIT ;  /* 0x000000000000794d */ /* 0x000fea0003800000 */
.L_x_9:
        /* <DEDUP_REMOVED lines=13> */
.L_x_12:


//--------------------- .nv.shared._Z25bodyForceThreadCoarseningP6float4S0_fi --------------------------
	.section	.nv.shared._Z25bodyForceThreadCoarseningP6float4S0_fi,"aw",@nobits
	.sectionflags	@""
	.align	16
.nv.shared._Z25bodyForceThreadCoarseningP6float4S0_fi:
	.zero		5120


//--------------------- .nv.shared.reserved.0     --------------------------
	.section	.nv.shared.reserved.0,"aw",@nobits
	.weak		__nv_reservedSMEM_offset_0_alias
	.size		__nv_reservedSMEM_offset_0_alias, 0, 64
	.other		__nv_reservedSMEM_offset_0_alias,@"STO_CUDA_RESERVED_SHARED STV_DEFAULT"
__nv_reservedSMEM_offset_0_alias:
	.zero		0
	.zero		64


//--------------------- .nv.shared._Z15bodyForceSharedP6float4S0_fi --------------------------
	.section	.nv.shared._Z15bodyForceSharedP6float4S0_fi,"aw",@nobits
	.sectionflags	@""
	.align	16
.nv.shared._Z15bodyForceSharedP6float4S0_fi:
	.zero		5120


//--------------------- .nv.constant0._Z25bodyForceThreadCoarseningP6float4S0_fi --------------------------
	.section	.nv.constant0._Z25bodyForceThreadCoarseningP6float4S0_fi,"a",@progbits
	.sectionflags	@""
	.align	4
.nv.constant0._Z25bodyForceThreadCoarseningP6float4S0_fi:
	.zero		920


//--------------------- .nv.constant0._Z15bodyForceSharedP6float4S0_fi --------------------------
	.section	.nv.constant0._Z15bodyForceSharedP6float4S0_fi,"a",@progbits
	.sectionflags	@""
	.align	4
.nv.constant0._Z15bodyForceSharedP6float4S0_fi:
	.zero		920


//--------------------- .nv.constant0._Z14bodyForceNaiveP6float4S0_fi --------------------------
	.section	.nv.constant0._Z14bodyForceNaiveP6float4S0_fi,"a",@progbits
	.sectionflags	@""
	.align	4
.nv.constant0._Z14bodyForceNaiveP6float4S0_fi:
	.zero		920


//--------------------- SYMBOLS --------------------------

	.type		.nv.reservedSmem.offset0,@object
	.size		.nv.reservedSmem.offset0,0x4
	.type		.nv.reservedSmem.cap,@object
	.size		.nv.reservedSmem.cap,0x4
